	.target	sm_90a

	.elftype	@"ET_EXEC"


//--------------------- .note.nv.tkinfo           --------------------------
	.section	.note.nv.tkinfo,"",@"SHT_NOTE"
	.sectionflags	@"SHF_NOTE_NV_TKINFO"
	.tkinfo
        /*0018*/ 	.word	0x00000002
        /*0030*/ 	.string	""
        /*0030*/ 	.string	"ptxas"
        /*0030*/ 	.string	"Cuda compilation tools, release 13.0, V13.0.88"
        /*0030*/ 	.string	"Build cuda_13.0.r13.0/compiler.36424714_0"
        /*0030*/ 	.string	"-v  -suppress-debug-info  -lineinfo  -arch sm_90a "



//--------------------- .note.nv.cuinfo           --------------------------
	.section	.note.nv.cuinfo,"",@"SHT_NOTE"
	.sectionflags	@"SHF_NOTE_NV_CUINFO"
        /*0018*/ 	.short	0x0002
        /*001a*/ 	.short	0x005a
        /*001c*/ 	.short	0x0082
	.zero		2


//--------------------- .nv.info                  --------------------------
	.section	.nv.info,"",@"SHT_CUDA_INFO"
	.align	4


	//----- nvinfo : EIATTR_REGCOUNT
	.align		4
        /*0000*/ 	.byte	0x04, 0x2f
        /*0002*/ 	.short	(.L_1 - .L_0)
	.align		4
.L_0:
        /*0004*/ 	.word	index@(matmul_kernel)
        /*0008*/ 	.word	0x00000020


	//----- nvinfo : EIATTR_FRAME_SIZE
	.align		4
.L_1:
        /*000c*/ 	.byte	0x04, 0x11
        /*000e*/ 	.short	(.L_3 - .L_2)
	.align		4
.L_2:
        /*0010*/ 	.word	index@(matmul_kernel)
        /*0014*/ 	.word	0x00004608


	//----- nvinfo : EIATTR_MIN_STACK_SIZE
	.align		4
.L_3:
        /*0018*/ 	.byte	0x04, 0x12
        /*001a*/ 	.short	(.L_5 - .L_4)
	.align		4
.L_4:
        /*001c*/ 	.word	index@(matmul_kernel)
        /*0020*/ 	.word	0x00004608
.L_5:


//--------------------- .nv.compat                --------------------------
	.section	.nv.compat,"",@"SHT_CUDA_COMPAT_INFO"
	.align	4
        /*0000*/ 	.byte	0x02, 0x09, 0x01, 0x00, 0x02, 0x02, 0x02, 0x00, 0x02, 0x05, 0x05, 0x00, 0x03, 0x07, 0x01, 0x01
        /*0010*/ 	.byte	0x02, 0x03, 0x00, 0x00, 0x02, 0x06, 0x01, 0x00, 0x04, 0x0b, 0x08, 0x00, 0x00, 0x00, 0x00, 0x00
        /*0020*/ 	.byte	0x00, 0x00, 0x00, 0x00


//--------------------- .nv.info.matmul_kernel    --------------------------
	.section	.nv.info.matmul_kernel,"",@"SHT_CUDA_INFO"
	.sectionflags	@""
	.align	4


	//----- nvinfo : EIATTR_CUDA_API_VERSION
	.align		4
        /*0000*/ 	.byte	0x04, 0x37
        /*0002*/ 	.short	(.L_7 - .L_6)
.L_6:
        /*0004*/ 	.word	0x00000082


	//----- nvinfo : EIATTR_KPARAM_INFO
	.align		4
.L_7:
        /*0008*/ 	.byte	0x04, 0x17
        /*000a*/ 	.short	(.L_9 - .L_8)
.L_8:
        /*000c*/ 	.word	0x00000000
        /*0010*/ 	.short	0x000d
        /*0012*/ 	.short	0x0048
        /*0014*/ 	.byte	0x00, 0xf4, 0x21, 0x00


	//----- nvinfo : EIATTR_KPARAM_INFO
	.align		4
.L_9:
        /*0018*/ 	.byte	0x04, 0x17
        /*001a*/ 	.short	(.L_11 - .L_10)
.L_10:
        /*001c*/ 	.word	0x00000000
        /*0020*/ 	.short	0x000c
        /*0022*/ 	.short	0x0040
        /*0024*/ 	.byte	0x00, 0xf4, 0x21, 0x00


	//----- nvinfo : EIATTR_KPARAM_INFO
	.align		4
.L_11:
        /*0028*/ 	.byte	0x04, 0x17
        /*002a*/ 	.short	(.L_13 - .L_12)
.L_12:
        /*002c*/ 	.word	0x00000000
        /*0030*/ 	.short	0x000b
        /*0032*/ 	.short	0x0038
        /*0034*/ 	.byte	0x00, 0xf0, 0x11, 0x00


	//----- nvinfo : EIATTR_KPARAM_INFO
	.align		4
.L_13:
        /*0038*/ 	.byte	0x04, 0x17
        /*003a*/ 	.short	(.L_15 - .L_14)
.L_14:
        /*003c*/ 	.word	0x00000000
        /*0040*/ 	.short	0x000a
        /*0042*/ 	.short	0x0034
        /*0044*/ 	.byte	0x00, 0xf0, 0x11, 0x00


	//----- nvinfo : EIATTR_KPARAM_INFO
	.align		4
.L_15:
        /*0048*/ 	.byte	0x04, 0x17
        /*004a*/ 	.short	(.L_17 - .L_16)
.L_16:
        /*004c*/ 	.word	0x00000000
        /*0050*/ 	.short	0x0009
        /*0052*/ 	.short	0x0030
        /*0054*/ 	.byte	0x00, 0xf0, 0x11, 0x00


	//----- nvinfo : EIATTR_KPARAM_INFO
	.align		4
.L_17:
        /*0058*/ 	.byte	0x04, 0x17
        /*005a*/ 	.short	(.L_19 - .L_18)
.L_18:
        /*005c*/ 	.word	0x00000000
        /*0060*/ 	.short	0x0008
        /*0062*/ 	.short	0x002c
        /*0064*/ 	.byte	0x00, 0xf0, 0x11, 0x00


	//----- nvinfo : EIATTR_KPARAM_INFO
	.align		4
.L_19:
        /*0068*/ 	.byte	0x04, 0x17
        /*006a*/ 	.short	(.L_21 - .L_20)
.L_20:
        /*006c*/ 	.word	0x00000000
        /*0070*/ 	.short	0x0007
        /*0072*/ 	.short	0x0028
        /*0074*/ 	.byte	0x00, 0xf0, 0x11, 0x00


	//----- nvinfo : EIATTR_KPARAM_INFO
	.align		4
.L_21:
        /*0078*/ 	.byte	0x04, 0x17
        /*007a*/ 	.short	(.L_23 - .L_22)
.L_22:
        /*007c*/ 	.word	0x00000000
        /*0080*/ 	.short	0x0006
        /*0082*/ 	.short	0x0024
        /*0084*/ 	.byte	0x00, 0xf0, 0x11, 0x00


	//----- nvinfo : EIATTR_KPARAM_INFO
	.align		4
.L_23:
        /*0088*/ 	.byte	0x04, 0x17
        /*008a*/ 	.short	(.L_25 - .L_24)
.L_24:
        /*008c*/ 	.word	0x00000000
        /*0090*/ 	.short	0x0005
        /*0092*/ 	.short	0x0020
        /*0094*/ 	.byte	0x00, 0xf0, 0x11, 0x00


	//----- nvinfo : EIATTR_KPARAM_INFO
	.align		4
.L_25:
        /*0098*/ 	.byte	0x04, 0x17
        /*009a*/ 	.short	(.L_27 - .L_26)
.L_26:
        /*009c*/ 	.word	0x00000000
        /*00a0*/ 	.short	0x0004
        /*00a2*/ 	.short	0x001c
        /*00a4*/ 	.byte	0x00, 0xf0, 0x11, 0x00


	//----- nvinfo : EIATTR_KPARAM_INFO
	.align		4
.L_27:
        /*00a8*/ 	.byte	0x04, 0x17
        /*00aa*/ 	.short	(.L_29 - .L_28)
.L_28:
        /*00ac*/ 	.word	0x00000000
        /*00b0*/ 	.short	0x0003
        /*00b2*/ 	.short	0x0018
        /*00b4*/ 	.byte	0x00, 0xf0, 0x11, 0x00


	//----- nvinfo : EIATTR_KPARAM_INFO
	.align		4
.L_29:
        /*00b8*/ 	.byte	0x04, 0x17
        /*00ba*/ 	.short	(.L_31 - .L_30)
.L_30:
        /*00bc*/ 	.word	0x00000000
        /*00c0*/ 	.short	0x0002
        /*00c2*/ 	.short	0x0010
        /*00c4*/ 	.byte	0x00, 0xf4, 0x21, 0x00


	//----- nvinfo : EIATTR_KPARAM_INFO
	.align		4
.L_31:
        /*00c8*/ 	.byte	0x04, 0x17
        /*00ca*/ 	.short	(.L_33 - .L_32)
.L_32:
        /*00cc*/ 	.word	0x00000000
        /*00d0*/ 	.short	0x0001
        /*00d2*/ 	.short	0x0008
        /*00d4*/ 	.byte	0x00, 0xf4, 0x21, 0x00


	//----- nvinfo : EIATTR_KPARAM_INFO
	.align		4
.L_33:
        /*00d8*/ 	.byte	0x04, 0x17
        /*00da*/ 	.short	(.L_35 - .L_34)
.L_34:
        /*00dc*/ 	.word	0x00000000
        /*00e0*/ 	.short	0x0000
        /*00e2*/ 	.short	0x0000
        /*00e4*/ 	.byte	0x00, 0xf4, 0x21, 0x00


	//----- nvinfo : EIATTR_SPARSE_MMA_MASK
	.align		4
.L_35:
        /*00e8*/ 	.byte	0x03, 0x50
        /*00ea*/ 	.short	0x0000


	//----- nvinfo : EIATTR_MAXREG_COUNT
	.align		4
        /*00ec*/ 	.byte	0x03, 0x1b
        /*00ee*/ 	.short	0x00ff


	//----- nvinfo : EIATTR_NUM_BARRIERS
	.align		4
        /*00f0*/ 	.byte	0x02, 0x4c
        /*00f2*/ 	.byte	0x01
	.zero		1


	//----- nvinfo : EIATTR_ANNOTATIONS
	.align		4
        /*00f4*/ 	.byte	0x04, 0x55
        /*00f6*/ 	.short	(.L_37 - .L_36)


	//   ....[0]....
.L_36:
        /*00f8*/ 	.word	0x00000001
        /*00fc*/ 	.byte	0x40, 0x05, 0x00, 0x00, 0x01, 0x00, 0x00, 0x00, 0x70, 0x05, 0x00, 0x00, 0x01, 0x00, 0x00, 0x00
        /* <DEDUP_REMOVED lines=2572> */
        /*a1cc*/ 	.byte	0x90, 0x3b, 0x02, 0x00


	//----- nvinfo : EIATTR_MERCURY_ISA_VERSION
	.align		4
.L_37:
        /*a1d0*/ 	.byte	0x03, 0x5f
        /*a1d2*/ 	.short	0x0101


	//----- nvinfo : EIATTR_EXIT_INSTR_OFFSETS
	.align		4
        /*a1d4*/ 	.byte	0x04, 0x1c
        /*a1d6*/ 	.short	(.L_39 - .L_38)


	//   ....[0]....
.L_38:
        /*a1d8*/ 	.word	0x0009d440


	//   ....[1]....
        /*a1dc*/ 	.word	0x0009d460


	//----- nvinfo : EIATTR_REQNTID
	.align		4
.L_39:
        /*a1e0*/ 	.byte	0x04, 0x10
        /*a1e2*/ 	.short	(.L_41 - .L_40)
.L_40:
        /*a1e4*/ 	.word	0x00000040
        /*a1e8*/ 	.word	0x00000001
        /*a1ec*/ 	.word	0x00000001


	//----- nvinfo : EIATTR_CBANK_PARAM_SIZE
	.align		4
.L_41:
        /*a1f0*/ 	.byte	0x03, 0x19
        /*a1f2*/ 	.short	0x0050


	//----- nvinfo : EIATTR_PARAM_CBANK
	.align		4
        /*a1f4*/ 	.byte	0x04, 0x0a
        /*a1f6*/ 	.short	(.L_43 - .L_42)
	.align		4
.L_42:
        /*a1f8*/ 	.word	index@(.nv.constant0.matmul_kernel)
        /*a1fc*/ 	.short	0x0210
        /*a1fe*/ 	.short	0x0050


	//----- nvinfo : EIATTR_SW_WAR
	.align		4
.L_43:
        /*a200*/ 	.byte	0x04, 0x36
        /*a202*/ 	.short	(.L_45 - .L_44)
.L_44:
        /*a204*/ 	.word	0x00000008
.L_45:


//--------------------- .nv.callgraph             --------------------------
	.section	.nv.callgraph,"",@"SHT_CUDA_CALLGRAPH"
	.align	4
	.sectionentsize	8
	.align		4
        /*0000*/ 	.word	0x00000000
	.align		4
        /*0004*/ 	.word	0xffffffff
	.align		4
        /*0008*/ 	.word	0x00000000
	.align		4
        /*000c*/ 	.word	0xfffffffe
	.align		4
        /*0010*/ 	.word	0x00000000
	.align		4
        /*0014*/ 	.word	0xfffffffd
	.align		4
        /*0018*/ 	.word	0x00000000
	.align		4
        /*001c*/ 	.word	0xfffffffc


//--------------------- .text.matmul_kernel       --------------------------
	.section	.text.matmul_kernel,"ax",@progbits
	.align	128
        .global         matmul_kernel
        .type           matmul_kernel,@function
        .size           matmul_kernel,(.L_x_4 - matmul_kernel)
        .other          matmul_kernel,@"STO_CUDA_ENTRY STV_DEFAULT"
matmul_kernel:
.text.matmul_kernel:
[----:B------:R-:W0:Y:S08]  /*0000*/  LDC R1, c[0x0][0x28] ;  /* 0x00000a00ff017b82 */ /* 0x000e300000000800 */
[----:B------:R-:W1:Y:S01]  /*0010*/  LDC.64 R4, c[0x0][0x228] ;  /* 0x00008a00ff047b82 */ /* 0x000e620000000a00 */
[----:B------:R-:W2:Y:S01]  /*0020*/  S2R R14, SR_TID.X ;  /* 0x00000000000e7919 */ /* 0x000ea20000002100 */
[----:B0-----:R-:W-:Y:S01]  /*0030*/  VIADD R1, R1, 0xffffb9f8 ;  /* 0xffffb9f801017836 */ /* 0x001fe20000000000 */
[----:B------:R-:W-:Y:S01]  /*0040*/  UMOV UR4, 0x400 ;  /* 0x0000040000047882 */ /* 0x000fe20000000000 */
[----:B------:R-:W-:-:S04]  /*0050*/  ULDC.64 UR32, c[0x0][0x208] ;  /* 0x0000820000207ab9 */ /* 0x000fc80000000a00 */
[----:B------:R-:W0:Y:S01]  /*0060*/  S2UR UR5, SR_CgaCtaId ;  /* 0x00000000000579c3 */ /* 0x000e220000008800 */
[----:B-1----:R-:W-:-:S05]  /*0070*/  VIADD R0, R5, 0x7f ;  /* 0x0000007f05007836 */ /* 0x002fca0000000000 */
[----:B------:R-:W-:Y:S01]  /*0080*/  SHF.R.S32.HI R3, RZ, 0x1f, R0 ;  /* 0x0000001fff037819 */ /* 0x000fe20000011400 */
[----:B0-----:R-:W-:-:S03]  /*0090*/  ULEA UR4, UR5, UR4, 0x18 ;  /* 0x0000000405047291 */ /* 0x001fc6000f8ec03f */
[----:B------:R-:W-:Y:S02]  /*00a0*/  LEA.HI R3, R3, R0, RZ, 0x7 ;  /* 0x0000000003037211 */ /* 0x000fe400078f38ff */
[C---:B--2---:R-:W-:Y:S02]  /*00b0*/  LOP3.LUT R16, R14.reuse, 0x3f, RZ, 0xc0, !PT ;  /* 0x0000003f0e107812 */ /* 0x044fe400078ec0ff */
[----:B------:R-:W-:Y:S02]  /*00c0*/  SHF.R.S32.HI R0, RZ, 0x7, R3 ;  /* 0x00000007ff007819 */ /* 0x000fe40000011403 */
[----:B------:R-:W0:Y:S01]  /*00d0*/  S2R R3, SR_CTAID.X ;  /* 0x0000000000037919 */ /* 0x000e220000002500 */
[----:B------:R-:W-:Y:S02]  /*00e0*/  LOP3.LUT R18, R14, 0x20, RZ, 0xc0, !PT ;  /* 0x000000200e127812 */ /* 0x000fe400078ec0ff */
[----:B------:R-:W-:-:S05]  /*00f0*/  IMAD.SHL.U32 R0, R0, 0x8, RZ ;  /* 0x0000000800007824 */ /* 0x000fca00078e00ff */
[-C--:B------:R-:W-:Y:S02]  /*0100*/  IABS R9, R0.reuse ;  /* 0x0000000000097213 */ /* 0x080fe40000000000 */
[----:B------:R-:W-:Y:S02]  /*0110*/  IABS R12, R0 ;  /* 0x00000000000c7213 */ /* 0x000fe40000000000 */
[----:B------:R-:W1:Y:S08]  /*0120*/  I2F.RP R2, R9 ;  /* 0x0000000900027306 */ /* 0x000e700000209400 */
[----:B-1----:R-:W1:Y:S01]  /*0130*/  MUFU.RCP R2, R2 ;  /* 0x0000000200027308 */ /* 0x002e620000001000 */
[----:B0-----:R-:W-:Y:S01]  /*0140*/  IABS R10, R3 ;  /* 0x00000003000a7213 */ /* 0x001fe20000000000 */
[----:B-1----:R-:W-:-:S02]  /*0150*/  VIADD R6, R2, 0xffffffe ;  /* 0x0ffffffe02067836 */ /* 0x002fc40000000000 */
[----:B------:R-:W-:-:S04]  /*0160*/  IMAD.MOV R2, RZ, RZ, -R12 ;  /* 0x000000ffff027224 */ /* 0x000fc800078e0a0c */
[----:B------:R0:W1:Y:S02]  /*0170*/  F2I.FTZ.U32.TRUNC.NTZ R7, R6 ;  /* 0x0000000600077305 */ /* 0x000064000021f000 */
[----:B0-----:R-:W-:Y:S02]  /*0180*/  IMAD.MOV.U32 R6, RZ, RZ, RZ ;  /* 0x000000ffff067224 */ /* 0x001fe400078e00ff */
[----:B-1----:R-:W-:-:S04]  /*0190*/  IMAD.MOV R8, RZ, RZ, -R7 ;  /* 0x000000ffff087224 */ /* 0x002fc800078e0a07 */
[----:B------:R-:W-:Y:S02]  /*01a0*/  IMAD R11, R8, R9, RZ ;  /* 0x00000009080b7224 */ /* 0x000fe400078e02ff */
[----:B------:R-:W-:Y:S02]  /*01b0*/  IMAD.MOV.U32 R8, RZ, RZ, R10 ;  /* 0x000000ffff087224 */ /* 0x000fe400078e000a */
[----:B------:R-:W-:-:S06]  /*01c0*/  IMAD.HI.U32 R7, R7, R11, R6 ;  /* 0x0000000b07077227 */ /* 0x000fcc00078e0006 */
[----:B------:R-:W-:-:S04]  /*01d0*/  IMAD.HI.U32 R7, R7, R8, RZ ;  /* 0x0000000807077227 */ /* 0x000fc800078e00ff */
[----:B------:R-:W-:-:S05]  /*01e0*/  IMAD R2, R7, R2, R8 ;  /* 0x0000000207027224 */ /* 0x000fca00078e0208 */
[----:B------:R-:W-:-:S13]  /*01f0*/  ISETP.GT.U32.AND P1, PT, R9, R2, PT ;  /* 0x000000020900720c */ /* 0x000fda0003f24070 */
[----:B------:R-:W-:Y:S02]  /*0200*/  @!P1 IMAD.IADD R2, R2, 0x1, -R9 ;  /* 0x0000000102029824 */ /* 0x000fe400078e0a09 */
[----:B------:R-:W-:Y:S01]  /*0210*/  @!P1 VIADD R7, R7, 0x1 ;  /* 0x0000000107079836 */ /* 0x000fe20000000000 */
[----:B------:R-:W-:Y:S02]  /*0220*/  ISETP.NE.AND P1, PT, R0, RZ, PT ;  /* 0x000000ff0000720c */ /* 0x000fe40003f25270 */
[----:B------:R-:W-:Y:S02]  /*0230*/  ISETP.GE.U32.AND P0, PT, R2, R9, PT ;  /* 0x000000090200720c */ /* 0x000fe40003f06070 */
[----:B------:R-:W-:-:S04]  /*0240*/  LOP3.LUT R2, R3, R0, RZ, 0x3c, !PT ;  /* 0x0000000003027212 */ /* 0x000fc800078e3cff */
[----:B------:R-:W-:Y:S01]  /*0250*/  ISETP.GE.AND P2, PT, R2, RZ, PT ;  /* 0x000000ff0200720c */ /* 0x000fe20003f46270 */
[----:B------:R-:W-:-:S06]  /*0260*/  VIADD R2, R4, 0x1ff ;  /* 0x000001ff04027836 */ /* 0x000fcc0000000000 */
[----:B------:R-:W-:-:S04]  /*0270*/  @P0 VIADD R7, R7, 0x1 ;  /* 0x0000000107070836 */ /* 0x000fc80000000000 */
[----:B------:R-:W-:Y:S01]  /*0280*/  IMAD.MOV.U32 R6, RZ, RZ, R7 ;  /* 0x000000ffff067224 */ /* 0x000fe200078e0007 */
[----:B------:R-:W-:-:S03]  /*0290*/  SHF.R.S32.HI R7, RZ, 0x1f, R2 ;  /* 0x0000001fff077819 */ /* 0x000fc60000011402 */
[----:B------:R-:W-:Y:S01]  /*02a0*/  @!P2 IMAD.MOV R6, RZ, RZ, -R6 ;  /* 0x000000ffff06a224 */ /* 0x000fe200078e0a06 */
[----:B------:R-:W-:Y:S02]  /*02b0*/  @!P1 LOP3.LUT R6, RZ, R0, RZ, 0x33, !PT ;  /* 0x00000000ff069212 */ /* 0x000fe400078e33ff */
[----:B------:R-:W-:-:S03]  /*02c0*/  LEA.HI R7, R7, R2, RZ, 0x9 ;  /* 0x0000000207077211 */ /* 0x000fc600078f48ff */
[----:B------:R-:W-:Y:S02]  /*02d0*/  IMAD.SHL.U32 R2, R6, 0x8, RZ ;  /* 0x0000000806027824 */ /* 0x000fe400078e00ff */
[----:B------:R-:W-:-:S03]  /*02e0*/  IMAD.MOV R6, RZ, RZ, -R6 ;  /* 0x000000ffff067224 */ /* 0x000fc600078e0a06 */
[----:B------:R-:W-:Y:S01]  /*02f0*/  LEA.HI.SX32 R7, R7, -R2, 0x17 ;  /* 0x8000000207077211 */ /* 0x000fe200078fbaff */
[----:B------:R-:W-:Y:S02]  /*0300*/  IMAD R15, R0, R6, R3 ;  /* 0x00000006000f7224 */ /* 0x000fe400078e0203 */
[----:B------:R-:W-:Y:S01]  /*0310*/  IMAD.MOV.U32 R6, RZ, RZ, RZ ;  /* 0x000000ffff067224 */ /* 0x000fe200078e00ff */
[----:B------:R-:W-:Y:S02]  /*0320*/  VIMNMX R8, R7, 0x8, PT ;  /* 0x0000000807087848 */ /* 0x000fe40003fe0100 */
[----:B------:R-:W-:Y:S02]  /*0330*/  IABS R13, R15 ;  /* 0x0000000f000d7213 */ /* 0x000fe40000000000 */
[----:B------:R-:W-:-:S04]  /*0340*/  IABS R11, R8 ;  /* 0x00000008000b7213 */ /* 0x000fc80000000000 */
[----:B------:R-:W0:Y:S08]  /*0350*/  I2F.RP R9, R11 ;  /* 0x0000000b00097306 */ /* 0x000e300000209400 */
[----:B0-----:R-:W0:Y:S02]  /*0360*/  MUFU.RCP R9, R9 ;  /* 0x0000000900097308 */ /* 0x001e240000001000 */
[----:B0-----:R-:W-:-:S06]  /*0370*/  VIADD R7, R9, 0xffffffe ;  /* 0x0ffffffe09077836 */ /* 0x001fcc0000000000 */
[----:B------:R-:W0:Y:S02]  /*0380*/  F2I.FTZ.U32.TRUNC.NTZ R7, R7 ;  /* 0x0000000700077305 */ /* 0x000e24000021f000 */
[----:B0-----:R-:W-:-:S04]  /*0390*/  IMAD.MOV R10, RZ, RZ, -R7 ;  /* 0x000000ffff0a7224 */ /* 0x001fc800078e0a07 */
[----:B------:R-:W-:-:S04]  /*03a0*/  IMAD.MOV.U32 R0, RZ, RZ, R10 ;  /* 0x000000ffff007224 */ /* 0x000fc800078e000a */
[----:B------:R-:W-:Y:S01]  /*03b0*/  IMAD R3, R0, R11, RZ ;  /* 0x0000000b00037224 */ /* 0x000fe200078e02ff */
[----:B------:R-:W-:-:S03]  /*03c0*/  IABS R0, R8 ;  /* 0x0000000800007213 */ /* 0x000fc60000000000 */
[----:B------:R-:W-:-:S04]  /*03d0*/  IMAD.HI.U32 R6, R7, R3, R6 ;  /* 0x0000000307067227 */ /* 0x000fc800078e0006 */
[----:B------:R-:W-:Y:S02]  /*03e0*/  IMAD.MOV R0, RZ, RZ, -R0 ;  /* 0x000000ffff007224 */ /* 0x000fe400078e0a00 */
        /* <DEDUP_REMOVED lines=8> */
[----:B------:R-:W-:Y:S02]  /*0470*/  ISETP.GE.AND P2, PT, R0, RZ, PT ;  /* 0x000000ff0000720c */ /* 0x000fe40003f46270 */
[----:B------:R-:W0:Y:S05]  /*0480*/  LDC R0, c[0x0][0x230] ;  /* 0x00008c00ff007b82 */ /* 0x000e2a0000000800 */
[----:B------:R-:W-:-:S06]  /*0490*/  @P0 VIADD R6, R6, 0x1 ;  /* 0x0000000106060836 */ /* 0x000fcc0000000000 */
[----:B------:R-:W-:Y:S01]  /*04a0*/  @!P2 IMAD.MOV R6, RZ, RZ, -R6 ;  /* 0x000000ffff06a224 */ /* 0x000fe200078e0a06 */
[----:B------:R-:W-:-:S05]  /*04b0*/  @!P1 LOP3.LUT R6, RZ, R8, RZ, 0x33, !PT ;  /* 0x00000008ff069212 */ /* 0x000fca00078e33ff */
[----:B------:R-:W-:Y:S02]  /*04c0*/  IMAD.MOV R3, RZ, RZ, -R6 ;  /* 0x000000ffff037224 */ /* 0x000fe400078e0a06 */
[----:B------:R-:W-:Y:S02]  /*04d0*/  IMAD.SHL.U32 R19, R6, 0x80, RZ ;  /* 0x0000008006137824 */ /* 0x000fe400078e00ff */
[----:B------:R-:W-:Y:S02]  /*04e0*/  IMAD R3, R8, R3, R15 ;  /* 0x0000000308037224 */ /* 0x000fe400078e020f */
[----:B0-----:R-:W-:Y:S02]  /*04f0*/  VIADD R0, R0, 0x1f ;  /* 0x0000001f00007836 */ /* 0x001fe40000000000 */
[----:B------:R-:W-:-:S03]  /*0500*/  IMAD.IADD R3, R2, 0x1, R3 ;  /* 0x0000000102037824 */ /* 0x000fc600078e0203 */
[----:B------:R-:W-:Y:S01]  /*0510*/  ISETP.GT.AND P0, PT, R0, 0x1f, PT ;  /* 0x0000001f0000780c */ /* 0x000fe20003f04270 */
[----:B------:R-:W-:-:S04]  /*0520*/  IMAD R21, R3, 0x200, R16 ;  /* 0x0000020003157824 */ /* 0x000fc800078e0210 */
[C---:B------:R-:W-:Y:S01]  /*0530*/  VIADD R20, R21.reuse, 0x40 ;  /* 0x0000004015147836 */ /* 0x040fe20000000000 */
[----:B------:R0:W-:Y:S01]  /*0540*/  STL [R1+0x1154], R21 ;  /* 0x0011541501007387 */ /* 0x0001e20000100800 */
[C---:B------:R-:W-:Y:S02]  /*0550*/  VIADD R23, R21.reuse, 0x80 ;  /* 0x0000008015177836 */ /* 0x040fe40000000000 */
[C---:B------:R-:W-:Y:S01]  /*0560*/  VIADD R24, R21.reuse, 0xc0 ;  /* 0x000000c015187836 */ /* 0x040fe20000000000 */
[----:B------:R0:W-:Y:S01]  /*0570*/  STL [R1+0x111c], R19 ;  /* 0x00111c1301007387 */ /* 0x0001e20000100800 */
[C---:B------:R-:W-:Y:S02]  /*0580*/  VIADD R25, R21.reuse, 0x100 ;  /* 0x0000010015197836 */ /* 0x040fe40000000000 */
[C---:B------:R-:W-:Y:S01]  /*0590*/  VIADD R26, R21.reuse, 0x140 ;  /* 0x00000140151a7836 */ /* 0x040fe20000000000 */
[----:B------:R0:W-:Y:S01]  /*05a0*/  STL [R1+0x13e0], R20 ;  /* 0x0013e01401007387 */ /* 0x0001e20000100800 */
[----:B------:R-:W-:-:S02]  /*05b0*/  VIADD R27, R21, 0x180 ;  /* 0x00000180151b7836 */ /* 0x000fc40000000000 */
[----:B------:R-:W-:Y:S01]  /*05c0*/  VIADD R28, R21, 0x1c0 ;  /* 0x000001c0151c7836 */ /* 0x000fe20000000000 */
[----:B------:R0:W-:Y:S04]  /*05d0*/  STL [R1+0x13dc], R23 ;  /* 0x0013dc1701007387 */ /* 0x0001e80000100800 */
[----:B------:R0:W-:Y:S04]  /*05e0*/  STL [R1+0x13ac], R24 ;  /* 0x0013ac1801007387 */ /* 0x0001e80000100800 */
[----:B------:R0:W-:Y:S04]  /*05f0*/  STL [R1+0x12b0], R25 ;  /* 0x0012b01901007387 */ /* 0x0001e80000100800 */
[----:B------:R0:W-:Y:S04]  /*0600*/  STL [R1+0x120c], R26 ;  /* 0x00120c1a01007387 */ /* 0x0001e80000100800 */
[----:B------:R0:W-:Y:S04]  /*0610*/  STL [R1+0x1208], R27 ;  /* 0x0012081b01007387 */ /* 0x0001e80000100800 */
[----:B------:R0:W-:Y:S01]  /*0620*/  STL [R1+0x11fc], R28 ;  /* 0x0011fc1c01007387 */ /* 0x0001e20000100800 */
[----:B------:R-:W-:Y:S05]  /*0630*/  @P0 BRA `(.L_x_0) ;  /* 0x00000040000c0947 */ /* 0x000fea0003800000 */
[----:B------:R-:W-:Y:S01]  /*0640*/  IMAD.SHL.U32 R0, R14, 0x10, RZ ;  /* 0x000000100e007824 */ /* 0x000fe200078e00ff */
[----:B------:R2:W-:Y:S04]  /*0650*/  STL [R1+0x100], RZ ;  /* 0x000100ff01007387 */ /* 0x0005e80000100800 */
[----:B------:R2:W-:Y:S04]  /*0660*/  STL [R1+0x1f0c], R0 ;  /* 0x001f0c0001007387 */ /* 0x0005e80000100800 */
[----:B------:R2:W-:Y:S04]  /*0670*/  STL [R1+0x104], RZ ;  /* 0x000104ff01007387 */ /* 0x0005e80000100800 */
        /* <DEDUP_REMOVED lines=1021> */
[----:B------:R2:W-:Y:S01]  /*4650*/  STL [R1+0xec], RZ ;  /* 0x0000ecff01007387 */ /* 0x0005e20000100800 */
[----:B------:R-:W-:Y:S05]  /*4660*/  BRA `(.L_x_1) ;  /* 0x0000040800847947 */ /* 0x000fea0003800000 */
.L_x_0:
[----:B------:R-:W-:Y:S01]  /*4670*/  IABS R6, R4 ;  /* 0x0000000400067213 */ /* 0x000fe20000000000 */
[----:B------:R-:W-:Y:S01]  /*4680*/  STL [R1+0x24f8], R5 ;  /* 0x0024f80501007387 */ /* 0x000fe20000100800 */
[----:B------:R-:W-:Y:S01]  /*4690*/  IABS R2, R5 ;  /* 0x0000000500027213 */ /* 0x000fe20000000000 */
[----:B------:R-:W-:Y:S01]  /*46a0*/  ULDC UR5, c[0x0][0x23c] ;  /* 0x00008f0000057ab9 */ /* 0x000fe20000000800 */
[----:B------:R-:W1:Y:S01]  /*46b0*/  I2F.RP R7, R6 ;  /* 0x0000000600077306 */ /* 0x000e620000209400 */
[----:B------:R-:W-:Y:S01]  /*46c0*/  SHF.R.S32.HI R13, RZ, 0x1f, R0 ;  /* 0x0000001fff0d7819 */ /* 0x000fe20000011400 */
[----:B------:R-:W-:Y:S01]  /*46d0*/  ULDC.64 UR6, c[0x0][0x218] ;  /* 0x0000860000067ab9 */ /* 0x000fe20000000a00 */
[----:B------:R-:W-:Y:S01]  /*46e0*/  IABS R14, R28 ;  /* 0x0000001c000e7213 */ /* 0x000fe20000000000 */
[----:B------:R-:W-:Y:S01]  /*46f0*/  ULDC.64 UR8, c[0x0][0x210] ;  /* 0x0000840000087ab9 */ /* 0x000fe20000000a00 */
[----:B------:R-:W-:Y:S01]  /*4700*/  LEA.HI R0, R13, R0, RZ, 0x5 ;  /* 0x000000000d007211 */ /* 0x000fe200078f28ff */
[----:B------:R-:W-:Y:S01]  /*4710*/  ULDC UR10, c[0x0][0x238] ;  /* 0x00008e00000a7ab9 */ /* 0x000fe20000000800 */
[----:B------:R-:W-:Y:S01]  /*4720*/  IABS R13, R27 ;  /* 0x0000001b000d7213 */ /* 0x000fe20000000000 */
[----:B------:R-:W2:Y:S01]  /*4730*/  I2F.RP R3, R2 ;  /* 0x0000000200037306 */ /* 0x000ea20000209400 */
[----:B------:R-:W-:Y:S01]  /*4740*/  IABS R22, R21 ;  /* 0x0000001500167213 */ /* 0x000fe20000000000 */
[----:B------:R3:W-:Y:S01]  /*4750*/  STL [R1+0x10e0], R0 ;  /* 0x0010e00001007387 */ /* 0x0007e20000100800 */
[----:B------:R-:W-:Y:S01]  /*4760*/  ULDC UR11, c[0x0][0x238] ;  /* 0x00008e00000b7ab9 */ /* 0x000fe20000000800 */
[----:B------:R-:W-:Y:S01]  /*4770*/  ULDC UR12, c[0x0][0x238] ;  /* 0x00008e00000c7ab9 */ /* 0x000fe20000000800 */
[----:B------:R-:W-:Y:S01]  /*4780*/  ULDC UR13, c[0x0][0x238] ;  /* 0x00008e00000d7ab9 */ /* 0x000fe20000000800 */
[----:B------:R-:W-:Y:S01]  /*4790*/  ULDC UR14, c[0x0][0x238] ;  /* 0x00008e00000e7ab9 */ /* 0x000fe20000000800 */
[----:B------:R-:W-:Y:S01]  /*47a0*/  ULDC UR15, c[0x0][0x238] ;  /* 0x00008e00000f7ab9 */ /* 0x000fe20000000800 */
[----:B-1----:R-:W1:Y:S01]  /*47b0*/  MUFU.RCP R7, R7 ;  /* 0x0000000700077308 */ /* 0x002e620000001000 */
[----:B------:R-:W-:Y:S01]  /*47c0*/  ULDC UR16, c[0x0][0x238] ;  /* 0x00008e0000107ab9 */ /* 0x000fe20000000800 */
[----:B------:R-:W-:Y:S01]  /*47d0*/  ULDC UR17, c[0x0][0x238] ;  /* 0x00008e0000117ab9 */ /* 0x000fe20000000800 */
[----:B------:R-:W-:Y:S01]  /*47e0*/  ULDC UR18, c[0x0][0x238] ;  /* 0x00008e0000127ab9 */ /* 0x000fe20000000800 */
[----:B------:R-:W-:Y:S01]  /*47f0*/  ULDC UR27, c[0x0][0x238] ;  /* 0x00008e00001b7ab9 */ /* 0x000fe20000000800 */
[----:B------:R-:W-:Y:S01]  /*4800*/  ULDC UR26, c[0x0][0x238] ;  /* 0x00008e00001a7ab9 */ /* 0x000fe20000000800 */
[----:B------:R-:W-:Y:S01]  /*4810*/  ULDC UR25, c[0x0][0x238] ;  /* 0x00008e0000197ab9 */ /* 0x000fe20000000800 */
[----:B------:R-:W-:Y:S01]  /*4820*/  ULDC UR24, c[0x0][0x238] ;  /* 0x00008e0000187ab9 */ /* 0x000fe20000000800 */
[----:B--2---:R-:W2:Y:S01]  /*4830*/  MUFU.RCP R3, R3 ;  /* 0x0000000300037308 */ /* 0x004ea20000001000 */
[----:B------:R-:W-:Y:S01]  /*4840*/  ULDC UR23, c[0x0][0x238] ;  /* 0x00008e0000177ab9 */ /* 0x000fe20000000800 */
[----:B------:R-:W-:Y:S01]  /*4850*/  ULDC UR19, c[0x0][0x238] ;  /* 0x00008e0000137ab9 */ /* 0x000fe20000000800 */
[----:B------:R-:W-:Y:S01]  /*4860*/  ULDC UR22, c[0x0][0x238] ;  /* 0x00008e0000167ab9 */ /* 0x000fe20000000800 */
[----:B------:R-:W-:Y:S01]  /*4870*/  ULDC UR21, c[0x0][0x238] ;  /* 0x00008e0000157ab9 */ /* 0x000fe20000000800 */
[----:B------:R-:W-:Y:S01]  /*4880*/  ULDC UR20, c[0x0][0x238] ;  /* 0x00008e0000147ab9 */ /* 0x000fe20000000800 */
[----:B-1----:R-:W-:-:S04]  /*4890*/  VIADD R8, R7, 0xffffffe ;  /* 0x0ffffffe07087836 */ /* 0x002fc80000000000 */
[----:B------:R1:W4:Y:S01]  /*48a0*/  F2I.FTZ.U32.TRUNC.NTZ R9, R8 ;  /* 0x0000000800097305 */ /* 0x000322000021f000 */
[----:B--2---:R-:W-:-:S07]  /*48b0*/  VIADD R10, R3, 0xffffffe ;  /* 0x0ffffffe030a7836 */ /* 0x004fce0000000000 */
[----:B------:R2:W5:Y:S01]  /*48c0*/  F2I.FTZ.U32.TRUNC.NTZ R11, R10 ;  /* 0x0000000a000b7305 */ /* 0x000562000021f000 */
[----:B-1----:R-:W-:Y:S02]  /*48d0*/  IMAD.MOV.U32 R8, RZ, RZ, RZ ;  /* 0x000000ffff087224 */ /* 0x002fe400078e00ff */
[----:B----4-:R-:W-:Y:S02]  /*48e0*/  IMAD.MOV R15, RZ, RZ, -R9 ;  /* 0x000000ffff0f7224 */ /* 0x010fe400078e0a09 */
[----:B--2---:R-:W-:Y:S02]  /*48f0*/  IMAD.MOV.U32 R10, RZ, RZ, RZ ;  /* 0x000000ffff0a7224 */ /* 0x004fe400078e00ff */
[----:B------:R-:W-:-:S04]  /*4900*/  IMAD R7, R15, R6, RZ ;  /* 0x000000060f077224 */ /* 0x000fc800078e02ff */
[----:B------:R-:W-:Y:S01]  /*4910*/  IMAD.HI.U32 R3, R9, R7, R8 ;  /* 0x0000000709037227 */ /* 0x000fe200078e0008 */
[----:B------:R-:W-:Y:S02]  /*4920*/  IABS R8, R26 ;  /* 0x0000001a00087213 */ /* 0x000fe40000000000 */
[----:B------:R-:W-:Y:S01]  /*4930*/  IABS R7, R25 ;  /* 0x0000001900077213 */ /* 0x000fe20000000000 */
[----:B-----5:R-:W-:Y:S02]  /*4940*/  IMAD.MOV R17, RZ, RZ, -R11 ;  /* 0x000000ffff117224 */ /* 0x020fe400078e0a0b */
[----:B------:R-:W-:-:S04]  /*4950*/  IMAD.HI.U32 R9, R3, R13, RZ ;  /* 0x0000000d03097227 */ /* 0x000fc800078e00ff */
[----:B------:R-:W-:Y:S02]  /*4960*/  IMAD.MOV R9, RZ, RZ, -R9 ;  /* 0x000000ffff097224 */ /* 0x000fe400078e0a09 */
[----:B------:R-:W-:Y:S02]  /*4970*/  IMAD R17, R17, R2, RZ ;  /* 0x0000000211117224 */ /* 0x000fe400078e02ff */
[----:B------:R-:W-:-:S04]  /*4980*/  IMAD.HI.U32 R12, R3, R8, RZ ;  /* 0x00000008030c7227 */ /* 0x000fc800078e00ff */
[----:B------:R-:W-:Y:S01]  /*4990*/  IMAD R13, R6, R9, R13 ;  /* 0x00000009060d7224 */ /* 0x000fe200078e020d */
[----:B------:R-:W-:Y:S01]  /*49a0*/  IABS R9, R24 ;  /* 0x0000001800097213 */ /* 0x000fe20000000000 */
[----:B---3--:R-:W-:-:S03]  /*49b0*/  IMAD.HI.U32 R0, R11, R17, R10 ;  /* 0x000000110b007227 */ /* 0x008fc600078e000a */
[----:B------:R-:W-:Y:S01]  /*49c0*/  ISETP.GT.U32.AND P1, PT, R6, R13, PT ;  /* 0x0000000d0600720c */ /* 0x000fe20003f24070 */
[----:B------:R-:W-:Y:S01]  /*49d0*/  IMAD.MOV R11, RZ, RZ, -R12 ;  /* 0x000000ffff0b7224 */ /* 0x000fe200078e0a0c */
[----:B------:R-:W-:Y:S01]  /*49e0*/  IABS R12, R20 ;  /* 0x00000014000c7213 */ /* 0x000fe20000000000 */
[----:B------:R-:W-:-:S04]  /*49f0*/  IMAD.HI.U32 R15, R3, R14, RZ ;  /* 0x0000000e030f7227 */ /* 0x000fc800078e00ff */
[----:B------:R-:W-:Y:S01]  /*4a00*/  IMAD R11, R6, R11, R8 ;  /* 0x0000000b060b7224 */ /* 0x000fe200078e0208 */
[----:B------:R-:W-:Y:S01]  /*4a10*/  IABS R8, R23 ;  /* 0x0000001700087213 */ /* 0x000fe20000000000 */
[----:B------:R-:W-:-:S03]  /*4a20*/  IMAD.HI.U32 R10, R3, R7, RZ ;  /* 0x00000007030a7227 */ /* 0x000fc600078e00ff */
[----:B------:R-:W-:Y:S01]  /*4a30*/  ISETP.GT.U32.AND P3, PT, R6, R11, PT ;  /* 0x0000000b0600720c */ /* 0x000fe20003f64070 */
[----:B------:R-:W-:Y:S02]  /*4a40*/  IMAD.MOV R15, RZ, RZ, -R15 ;  /* 0x000000ffff0f7224 */ /* 0x000fe400078e0a0f */
[----:B------:R-:W-:Y:S02]  /*4a50*/  IMAD.MOV R10, RZ, RZ, -R10 ;  /* 0x000000ffff0a7224 */ /* 0x000fe400078e0a0a */
[----:B------:R-:W-:-:S04]  /*4a60*/  IMAD.HI.U32 R16, R3, R9, RZ ;  /* 0x0000000903107227 */ /* 0x000fc800078e00ff */
[C---:B------:R-:W-:Y:S02]  /*4a70*/  IMAD R14, R6.reuse, R15, R14 ;  /* 0x0000000f060e7224 */ /* 0x040fe400078e020e */
[C---:B------:R-:W-:Y:S02]  /*4a80*/  IMAD R10, R6.reuse, R10, R7 ;  /* 0x0000000a060a7224 */ /* 0x040fe400078e0207 */
[----:B------:R-:W-:Y:S01]  /*4a90*/  IMAD.MOV R16, RZ, RZ, -R16 ;  /* 0x000000ffff107224 */ /* 0x000fe200078e0a10 */
[C---:B------:R-:W-:Y:S01]  /*4aa0*/  ISETP.GT.U32.AND P0, PT, R6.reuse, R14, PT ;  /* 0x0000000e0600720c */ /* 0x040fe20003f04070 */
[----:B------:R-:W-:Y:S01]  /*4ab0*/  @!P1 IMAD.IADD R13, R13, 0x1, -R6 ;  /* 0x000000010d0d9824 */ /* 0x000fe200078e0a06 */
[C---:B------:R-:W-:Y:S01]  /*4ac0*/  ISETP.GT.U32.AND P1, PT, R6.reuse, R10, PT ;  /* 0x0000000a0600720c */ /* 0x040fe20003f24070 */
[----:B------:R-:W-:Y:S02]  /*4ad0*/  IMAD.MOV.U32 R7, RZ, RZ, R12 ;  /* 0x000000ffff077224 */ /* 0x000fe400078e000c */
[----:B------:R-:W-:Y:S01]  /*4ae0*/  IMAD.HI.U32 R15, R3, R8, RZ ;  /* 0x00000008030f7227 */ /* 0x000fe200078e00ff */
[----:B------:R-:W-:-:S03]  /*4af0*/  ISETP.GT.U32.AND P2, PT, R6, R13, PT ;  /* 0x0000000d0600720c */ /* 0x000fc60003f44070 */
[----:B------:R-:W-:Y:S02]  /*4b00*/  IMAD R9, R6, R16, R9 ;  /* 0x0000001006097224 */ /* 0x000fe400078e0209 */
[----:B------:R-:W-:-:S04]  /*4b10*/  IMAD.HI.U32 R12, R3, R7, RZ ;  /* 0x00000007030c7227 */ /* 0x000fc800078e00ff */
[----:B------:R-:W-:Y:S02]  /*4b20*/  IMAD.MOV R15, RZ, RZ, -R15 ;  /* 0x000000ffff0f7224 */ /* 0x000fe400078e0a0f */
[----:B------:R-:W-:-:S04]  /*4b30*/  IMAD.HI.U32 R3, R3, R22, RZ ;  /* 0x0000001603037227 */ /* 0x000fc800078e00ff */
[----:B------:R-:W-:Y:S01]  /*4b40*/  @!P3 IMAD.IADD R11, R11, 0x1, -R6 ;  /* 0x000000010b0bb824 */ /* 0x000fe200078e0a06 */
[C---:B------:R-:W-:Y:S01]  /*4b50*/  ISETP.GT.U32.AND P3, PT, R6.reuse, R9, PT ;  /* 0x000000090600720c */ /* 0x040fe20003f64070 */
[C---:B------:R-:W-:Y:S02]  /*4b60*/  IMAD R8, R6.reuse, R15, R8 ;  /* 0x0000000f06087224 */ /* 0x040fe400078e0208 */
[----:B------:R-:W-:Y:S01]  /*4b70*/  IMAD.MOV R12, RZ, RZ, -R12 ;  /* 0x000000ffff0c7224 */ /* 0x000fe200078e0a0c */
[C---:B------:R-:W-:Y:S01]  /*4b80*/  ISETP.GT.U32.AND P4, PT, R6.reuse, R11, PT ;  /* 0x0000000b0600720c */ /* 0x040fe20003f84070 */
[----:B------:R-:W-:Y:S01]  /*4b90*/  IMAD.MOV R15, RZ, RZ, -R3 ;  /* 0x000000ffff0f7224 */ /* 0x000fe200078e0a03 */
[C---:B------:R-:W-:Y:S01]  /*4ba0*/  ISETP.GT.U32.AND P6, PT, R6.reuse, R8, PT ;  /* 0x000000080600720c */ /* 0x040fe20003fc4070 */
[----:B------:R-:W-:Y:S01]  /*4bb0*/  IMAD R7, R6, R12, R7 ;  /* 0x0000000c06077224 */ /* 0x000fe200078e0207 */
[----:B------:R-:W-:Y:S01]  /*4bc0*/  LEA.HI R3, R18, R19, RZ, 0x1b ;  /* 0x0000001312037211 */ /* 0x000fe200078fd8ff */
[----:B------:R-:W-:-:S02]  /*4bd0*/  IMAD R22, R6, R15, R22 ;  /* 0x0000000f06167224 */ /* 0x000fc400078e0216 */
[--C-:B------:R-:W-:Y:S01]  /*4be0*/  @!P2 IMAD.IADD R13, R13, 0x1, -R6.reuse ;  /* 0x000000010d0da824 */ /* 0x100fe200078e0a06 */
[----:B------:R-:W-:Y:S01]  /*4bf0*/  ISETP.GT.U32.AND P2, PT, R6, R7, PT ;  /* 0x000000070600720c */ /* 0x000fe20003f44070 */
[--C-:B------:R-:W-:Y:S01]  /*4c00*/  @!P1 IMAD.IADD R10, R10, 0x1, -R6.reuse ;  /* 0x000000010a0a9824 */ /* 0x100fe200078e0a06 */
[----:B------:R-:W-:Y:S01]  /*4c10*/  ISETP.GT.U32.AND P1, PT, R6, R22, PT ;  /* 0x000000160600720c */ /* 0x000fe20003f24070 */
[--C-:B------:R-:W-:Y:S02]  /*4c20*/  @!P3 IMAD.IADD R9, R9, 0x1, -R6.reuse ;  /* 0x000000010909b824 */ /* 0x100fe400078e0a06 */
[--C-:B------:R-:W-:Y:S01]  /*4c30*/  @!P0 IMAD.IADD R14, R14, 0x1, -R6.reuse ;  /* 0x000000010e0e8824 */ /* 0x100fe200078e0a06 */
[----:B------:R-:W-:Y:S01]  /*4c40*/  ISETP.GT.U32.AND P3, PT, R6, R10, PT ;  /* 0x0000000a0600720c */ /* 0x000fe20003f64070 */
[----:B------:R-:W-:Y:S01]  /*4c50*/  @!P6 IMAD.IADD R8, R8, 0x1, -R6 ;  /* 0x000000010808e824 */ /* 0x000fe200078e0a06 */
[C---:B------:R-:W-:Y:S01]  /*4c60*/  ISETP.GT.U32.AND P6, PT, R6.reuse, R9, PT ;  /* 0x000000090600720c */ /* 0x040fe20003fc4070 */
[C---:B0-----:R-:W-:Y:S01]  /*4c70*/  VIADD R19, R3.reuse, 0x7e ;  /* 0x0000007e03137836 */ /* 0x041fe20000000000 */
[----:B------:R-:W-:Y:S01]  /*4c80*/  ISETP.GT.U32.AND P0, PT, R6, R14, PT ;  /* 0x0000000e0600720c */ /* 0x000fe20003f04070 */
[----:B------:R-:W-:-:S02]  /*4c90*/  VIADD R17, R3, 0x7a ;  /* 0x0000007a03117836 */ /* 0x000fc40000000000 */
[--C-:B------:R-:W-:Y:S01]  /*4ca0*/  @!P2 IMAD.IADD R7, R7, 0x1, -R6.reuse ;  /* 0x000000010707a824 */ /* 0x100fe200078e0a06 */
[----:B------:R-:W-:Y:S01]  /*4cb0*/  ISETP.GE.AND P5, PT, R19, RZ, PT ;  /* 0x000000ff1300720c */ /* 0x000fe20003fa6270 */
[--C-:B------:R-:W-:Y:S01]  /*4cc0*/  @!P1 IMAD.IADD R22, R22, 0x1, -R6.reuse ;  /* 0x0000000116169824 */ /* 0x100fe200078e0a06 */
[----:B------:R-:W-:Y:S01]  /*4cd0*/  IABS R19, R19 ;  /* 0x0000001300137213 */ /* 0x000fe20000000000 */
[--C-:B------:R-:W-:Y:S01]  /*4ce0*/  @!P4 IMAD.IADD R11, R11, 0x1, -R6.reuse ;  /* 0x000000010b0bc824 */ /* 0x100fe200078e0a06 */
[----:B------:R-:W-:Y:S01]  /*4cf0*/  ISETP.GT.U32.AND P1, PT, R6, R7, PT ;  /* 0x000000070600720c */ /* 0x000fe20003f24070 */
[--C-:B------:R-:W-:Y:S01]  /*4d00*/  @!P3 IMAD.IADD R10, R10, 0x1, -R6.reuse ;  /* 0x000000010a0ab824 */ /* 0x100fe200078e0a06 */
[----:B------:R-:W-:Y:S01]  /*4d10*/  ISETP.GT.U32.AND P3, PT, R6, R22, PT ;  /* 0x000000160600720c */ /* 0x000fe20003f64070 */
[--C-:B------:R-:W-:Y:S01]  /*4d20*/  @!P6 IMAD.IADD R9, R9, 0x1, -R6.reuse ;  /* 0x000000010909e824 */ /* 0x100fe200078e0a06 */
[----:B------:R-:W-:Y:S01]  /*4d30*/  ISETP.GE.AND P6, PT, R28, RZ, PT ;  /* 0x000000ff1c00720c */ /* 0x000fe20003fc6270 */
[----:B------:R-:W-:Y:S01]  /*4d40*/  @!P0 IMAD.IADD R14, R14, 0x1, -R6 ;  /* 0x000000010e0e8824 */ /* 0x000fe200078e0a06 */
[----:B------:R-:W-:Y:S01]  /*4d50*/  ISETP.GT.U32.AND P2, PT, R6, R8, PT ;  /* 0x000000080600720c */ /* 0x000fe20003f44070 */
[----:B------:R-:W-:Y:S01]  /*4d60*/  IMAD.HI.U32 R16, R0, R19, RZ ;  /* 0x0000001300107227 */ /* 0x000fe200078e00ff */
[----:B------:R-:W-:-:S02]  /*4d70*/  ISETP.GE.AND P4, PT, R17, RZ, PT ;  /* 0x000000ff1100720c */ /* 0x000fc40003f86270 */
[----:B------:R-:W-:Y:S01]  /*4d80*/  IABS R17, R17 ;  /* 0x0000001100117213 */ /* 0x000fe20000000000 */
[----:B------:R-:W-:Y:S02]  /*4d90*/  VIADD R18, R3, 0x7c ;  /* 0x0000007c03127836 */ /* 0x000fe40000000000 */
[--C-:B------:R-:W-:Y:S01]  /*4da0*/  @!P1 IMAD.IADD R7, R7, 0x1, -R6.reuse ;  /* 0x0000000107079824 */ /* 0x100fe200078e0a06 */
[----:B------:R-:W-:Y:S01]  /*4db0*/  ISETP.GE.AND P1, PT, R26, RZ, PT ;  /* 0x000000ff1a00720c */ /* 0x000fe20003f26270 */
[----:B------:R-:W-:Y:S01]  /*4dc0*/  @!P3 IMAD.IADD R22, R22, 0x1, -R6 ;  /* 0x000000011616b824 */ /* 0x000fe200078e0a06 */
[----:B------:R-:W-:Y:S01]  /*4dd0*/  ISETP.GE.AND P3, PT, R25, RZ, PT ;  /* 0x000000ff1900720c */ /* 0x000fe20003f66270 */
[----:B------:R-:W-:Y:S01]  /*4de0*/  @!P6 IMAD.MOV R14, RZ, RZ, -R14 ;  /* 0x000000ffff0ee224 */ /* 0x000fe200078e0a0e */
[----:B------:R-:W-:Y:S01]  /*4df0*/  ISETP.GE.AND P6, PT, R24, RZ, PT ;  /* 0x000000ff1800720c */ /* 0x000fe20003fc6270 */
[----:B------:R-:W-:Y:S01]  /*4e00*/  IMAD.MOV R16, RZ, RZ, -R16 ;  /* 0x000000ffff107224 */ /* 0x000fe200078e0a10 */
[----:B------:R-:W-:Y:S01]  /*4e10*/  ISETP.GE.AND P0, PT, R18, RZ, PT ;  /* 0x000000ff1200720c */ /* 0x000fe20003f06270 */
[----:B------:R-:W-:Y:S01]  /*4e20*/  IMAD.HI.U32 R12, R0, R17, RZ ;  /* 0x00000011000c7227 */ /* 0x000fe200078e00ff */
[----:B------:R-:W-:-:S03]  /*4e30*/  IABS R18, R18 ;  /* 0x0000001200127213 */ /* 0x000fc60000000000 */
[----:B------:R-:W-:Y:S02]  /*4e40*/  IMAD R19, R2, R16, R19 ;  /* 0x0000001002137224 */ /* 0x000fe400078e0213 */
[----:B------:R-:W-:Y:S01]  /*4e50*/  @!P1 IMAD.MOV R11, RZ, RZ, -R11 ;  /* 0x000000ffff0b9224 */ /* 0x000fe200078e0a0b */
[----:B------:R-:W-:Y:S01]  /*4e60*/  ISETP.GE.AND P1, PT, R23, RZ, PT ;  /* 0x000000ff1700720c */ /* 0x000fe20003f26270 */
[----:B------:R-:W-:Y:S01]  /*4e70*/  @!P3 IMAD.MOV R10, RZ, RZ, -R10 ;  /* 0x000000ffff0ab224 */ /* 0x000fe200078e0a0a */
[----:B------:R-:W-:Y:S01]  /*4e80*/  ISETP.GE.AND P3, PT, R20, RZ, PT ;  /* 0x000000ff1400720c */ /* 0x000fe20003f66270 */
[----:B------:R-:W-:Y:S01]  /*4e90*/  @!P2 IMAD.IADD R8, R8, 0x1, -R6 ;  /* 0x000000010808a824 */ /* 0x000fe200078e0a06 */
[----:B------:R-:W-:Y:S01]  /*4ea0*/  ISETP.GE.AND P2, PT, R27, RZ, PT ;  /* 0x000000ff1b00720c */ /* 0x000fe20003f46270 */
[----:B------:R-:W-:Y:S02]  /*4eb0*/  IMAD.MOV R12, RZ, RZ, -R12 ;  /* 0x000000ffff0c7224 */ /* 0x000fe400078e0a0c */
[----:B------:R-:W-:Y:S01]  /*4ec0*/  @!P6 IMAD.MOV R9, RZ, RZ, -R9 ;  /* 0x000000ffff09e224 */ /* 0x000fe200078e0a09 */
[----:B------:R-:W-:Y:S01]  /*4ed0*/  ISETP.GT.U32.AND P6, PT, R2, R19, PT ;  /* 0x000000130200720c */ /* 0x000fe20003fc4070 */
[----:B------:R-:W-:-:S04]  /*4ee0*/  IMAD.HI.U32 R15, R0, R18, RZ ;  /* 0x00000012000f7227 */ /* 0x000fc800078e00ff */
[C---:B------:R-:W-:Y:S02]  /*4ef0*/  IMAD R17, R2.reuse, R12, R17 ;  /* 0x0000000c02117224 */ /* 0x040fe400078e0211 */
[----:B------:R-:W-:Y:S02]  /*4f00*/  IMAD.MOV R15, RZ, RZ, -R15 ;  /* 0x000000ffff0f7224 */ /* 0x000fe400078e0a0f */
[C---:B------:R-:W-:Y:S02]  /*4f10*/  VIADD R12, R3.reuse, 0x76 ;  /* 0x00000076030c7836 */ /* 0x040fe40000000000 */
[----:B------:R-:W-:Y:S02]  /*4f20*/  IMAD R18, R2, R15, R18 ;  /* 0x0000000f02127224 */ /* 0x000fe400078e0212 */
[----:B------:R-:W-:Y:S01]  /*4f30*/  VIADD R6, R3, 0x78 ;  /* 0x0000007803067836 */ /* 0x000fe20000000000 */
[----:B------:R-:W-:Y:S01]  /*4f40*/  IABS R15, R12 ;  /* 0x0000000c000f7213 */ /* 0x000fe20000000000 */
[----:B------:R-:W-:Y:S01]  /*4f50*/  @!P1 IMAD.MOV R8, RZ, RZ, -R8 ;  /* 0x000000ffff089224 */ /* 0x000fe200078e0a08 */
[----:B------:R-:W-:Y:S01]  /*4f60*/  ISETP.GE.AND P1, PT, R21, RZ, PT ;  /* 0x000000ff1500720c */ /* 0x000fe20003f26270 */
[----:B------:R-:W-:Y:S01]  /*4f70*/  @!P3 IMAD.MOV R7, RZ, RZ, -R7 ;  /* 0x000000ffff07b224 */ /* 0x000fe200078e0a07 */
[----:B------:R-:W-:Y:S01]  /*4f80*/  ISETP.NE.AND P3, PT, R4, RZ, PT ;  /* 0x000000ff0400720c */ /* 0x000fe20003f65270 */
[----:B------:R-:W-:Y:S01]  /*4f90*/  @!P2 IMAD.MOV R13, RZ, RZ, -R13 ;  /* 0x000000ffff0da224 */ /* 0x000fe200078e0a0d */
[----:B------:R-:W-:Y:S01]  /*4fa0*/  LOP3.LUT R4, RZ, R4, RZ, 0x33, !PT ;  /* 0x00000004ff047212 */ /* 0x000fe200078e33ff */
[----:B------:R-:W-:Y:S01]  /*4fb0*/  @!P6 IMAD.IADD R19, R19, 0x1, -R2 ;  /* 0x000000011313e824 */ /* 0x000fe200078e0a02 */
[----:B------:R-:W-:Y:S01]  /*4fc0*/  ISETP.GE.AND P2, PT, R6, RZ, PT ;  /* 0x000000ff0600720c */ /* 0x000fe20003f46270 */
[----:B------:R-:W-:Y:S01]  /*4fd0*/  VIADD R21, R3, 0x72 ;  /* 0x0000007203157836 */ /* 0x000fe20000000000 */
[----:B------:R-:W-:Y:S01]  /*4fe0*/  IABS R16, R6 ;  /* 0x0000000600107213 */ /* 0x000fe20000000000 */
[----:B------:R-:W-:Y:S01]  /*4ff0*/  IMAD.HI.U32 R6, R0, R15, RZ ;  /* 0x0000000f00067227 */ /* 0x000fe200078e00ff */
[----:B------:R-:W-:-:S02]  /*5000*/  SEL R5, R4, R14, !P3 ;  /* 0x0000000e04057207 */ /* 0x000fc40005800000 */
[----:B------:R-:W-:Y:S01]  /*5010*/  ISETP.GT.U32.AND P6, PT, R2, R19, PT ;  /* 0x000000130200720c */ /* 0x000fe20003fc4070 */
[----:B------:R-:W-:Y:S01]  /*5020*/  IMAD.MOV R6, RZ, RZ, -R6 ;  /* 0x000000ffff067224 */ /* 0x000fe200078e0a06 */
[----:B------:R-:W-:Y:S01]  /*5030*/  SEL R13, R4, R13, !P3 ;  /* 0x0000000d040d7207 */ /* 0x000fe20005800000 */
[----:B------:R-:W-:Y:S01]  /*5040*/  IMAD.HI.U32 R20, R0, R16, RZ ;  /* 0x0000001000147227 */ /* 0x000fe200078e00ff */
[C---:B------:R-:W-:Y:S01]  /*5050*/  SEL R11, R4.reuse, R11, !P3 ;  /* 0x0000000b040b7207 */ /* 0x040fe20005800000 */
[----:B------:R0:W-:Y:S01]  /*5060*/  STL [R1+0x140], R5 ;  /* 0x0001400501007387 */ /* 0x0001e20000100800 */
[----:B------:R-:W-:Y:S01]  /*5070*/  SEL R9, R4, R9, !P3 ;  /* 0x0000000904097207 */ /* 0x000fe20005800000 */
[----:B------:R-:W-:Y:S01]  /*5080*/  IMAD R15, R2, R6, R15 ;  /* 0x00000006020f7224 */ /* 0x000fe200078e020f */
[----:B------:R-:W-:Y:S01]  /*5090*/  SEL R8, R4, R8, !P3 ;  /* 0x0000000804087207 */ /* 0x000fe20005800000 */
[----:B------:R-:W-:Y:S01]  /*50a0*/  @!P1 IMAD.MOV R22, RZ, RZ, -R22 ;  /* 0x000000ffff169224 */ /* 0x000fe200078e0a16 */
[----:B------:R-:W-:Y:S01]  /*50b0*/  STL [R1+0x13c], R13 ;  /* 0x00013c0d01007387 */ /* 0x000fe20000100800 */
[----:B------:R-:W-:Y:S01]  /*50c0*/  IMAD.MOV R20, RZ, RZ, -R20 ;  /* 0x000000ffff147224 */ /* 0x000fe200078e0a14 */
[----:B------:R-:W-:Y:S01]  /*50d0*/  ISETP.GT.U32.AND P1, PT, R2, R18, PT ;  /* 0x000000120200720c */ /* 0x000fe20003f24070 */
[----:B------:R-:W-:Y:S01]  /*50e0*/  VIADD R6, R3, 0x74 ;  /* 0x0000007403067836 */ /* 0x000fe20000000000 */
[----:B------:R1:W-:Y:S01]  /*50f0*/  STL [R1+0x138], R11 ;  /* 0x0001380b01007387 */ /* 0x0003e20000100800 */
[----:B0-----:R-:W-:Y:S01]  /*5100*/  SEL R5, R4, R10, !P3 ;  /* 0x0000000a04057207 */ /* 0x001fe20005800000 */
[----:B------:R-:W-:-:S02]  /*5110*/  IMAD R16, R2, R20, R16 ;  /* 0x0000001402107224 */ /* 0x000fc400078e0210 */
[----:B------:R-:W-:Y:S01]  /*5120*/  IABS R20, R6 ;  /* 0x0000000600147213 */ /* 0x000fe20000000000 */
[--C-:B------:R-:W-:Y:S01]  /*5130*/  @!P6 IMAD.IADD R19, R19, 0x1, -R2.reuse ;  /* 0x000000011313e824 */ /* 0x100fe200078e0a02 */
[----:B------:R0:W-:Y:S01]  /*5140*/  STL [R1+0x134], R5 ;  /* 0x0001340501007387 */ /* 0x0001e20000100800 */
[----:B------:R-:W-:Y:S01]  /*5150*/  ISETP.GT.U32.AND P6, PT, R2, R16, PT ;  /* 0x000000100200720c */ /* 0x000fe20003fc4070 */
[C---:B------:R-:W-:Y:S02]  /*5160*/  VIADD R10, R3.reuse, 0x70 ;  /* 0x00000070030a7836 */ /* 0x040fe40000000000 */
[----:B-1----:R-:W-:Y:S01]  /*5170*/  IMAD.HI.U32 R11, R0, R20, RZ ;  /* 0x00000014000b7227 */ /* 0x002fe200078e00ff */
[----:B------:R1:W-:Y:S03]  /*5180*/  STL [R1+0x130], R9 ;  /* 0x0001300901007387 */ /* 0x0003e60000100800 */
[----:B------:R-:W-:Y:S01]  /*5190*/  IMAD.MOV R11, RZ, RZ, -R11 ;  /* 0x000000ffff0b7224 */ /* 0x000fe200078e0a0b */
[----:B------:R2:W-:Y:S01]  /*51a0*/  STL [R1+0x12c], R8 ;  /* 0x00012c0801007387 */ /* 0x0005e20000100800 */
[----:B0-----:R-:W-:Y:S01]  /*51b0*/  SEL R5, R4, R7, !P3 ;  /* 0x0000000704057207 */ /* 0x001fe20005800000 */
[----:B------:R-:W-:Y:S01]  /*51c0*/  @!P1 IMAD.IADD R18, R18, 0x1, -R2 ;  /* 0x0000000112129824 */ /* 0x000fe200078e0a02 */
[----:B------:R-:W-:Y:S01]  /*51d0*/  SEL R4, R4, R22, !P3 ;  /* 0x0000001604047207 */ /* 0x000fe20005800000 */
[C---:B------:R-:W-:Y:S01]  /*51e0*/  IMAD R20, R2.reuse, R11, R20 ;  /* 0x0000000b02147224 */ /* 0x040fe200078e0214 */
[----:B------:R-:W-:Y:S01]  /*51f0*/  ISETP.GT.U32.AND P3, PT, R2, R17, PT ;  /* 0x000000110200720c */ /* 0x000fe20003f64070 */
[----:B------:R-:W-:Y:S01]  /*5200*/  @!P6 IMAD.IADD R16, R16, 0x1, -R2 ;  /* 0x000000011010e824 */ /* 0x000fe200078e0a02 */
[C---:B------:R-:W-:Y:S01]  /*5210*/  ISETP.GT.U32.AND P1, PT, R2.reuse, R15, PT ;  /* 0x0000000f0200720c */ /* 0x040fe20003f24070 */
[----:B-1----:R-:W-:Y:S01]  /*5220*/  VIADD R9, R3, 0x6e ;  /* 0x0000006e03097836 */ /* 0x002fe20000000000 */
[----:B------:R-:W-:Y:S01]  /*5230*/  ISETP.GT.U32.AND P6, PT, R2, R20, PT ;  /* 0x000000140200720c */ /* 0x000fe20003fc4070 */
[----:B------:R0:W-:Y:S01]  /*5240*/  STL [R1+0x128], R5 ;  /* 0x0001280501007387 */ /* 0x0001e20000100800 */
[----:B--2---:R-:W-:-:S02]  /*5250*/  IABS R8, R21 ;  /* 0x0000001500087213 */ /* 0x004fc40000000000 */
[----:B------:R-:W-:Y:S01]  /*5260*/  IABS R7, R10 ;  /* 0x0000000a00077213 */ /* 0x000fe20000000000 */
[----:B------:R1:W-:Y:S02]  /*5270*/  STL [R1+0x124], R4 ;  /* 0x0001240401007387 */ /* 0x0003e40000100800 */
[----:B------:R-:W-:-:S04]  /*5280*/  IMAD.HI.U32 R14, R0, R8, RZ ;  /* 0x00000008000e7227 */ /* 0x000fc800078e00ff */
[--C-:B------:R-:W-:Y:S01]  /*5290*/  @!P3 IMAD.IADD R17, R17, 0x1, -R2.reuse ;  /* 0x000000011111b824 */ /* 0x100fe200078e0a02 */
[----:B------:R-:W-:Y:S01]  /*52a0*/  ISETP.GT.U32.AND P3, PT, R2, R18, PT ;  /* 0x000000120200720c */ /* 0x000fe20003f64070 */
[----:B0-----:R-:W-:Y:S02]  /*52b0*/  IMAD.MOV.U32 R5, RZ, RZ, R19 ;  /* 0x000000ffff057224 */ /* 0x001fe400078e0013 */
[----:B------:R-:W-:Y:S01]  /*52c0*/  @!P1 IMAD.IADD R15, R15, 0x1, -R2 ;  /* 0x000000010f0f9824 */ /* 0x000fe200078e0a02 */
[----:B-1----:R-:W-:Y:S01]  /*52d0*/  IABS R4, R9 ;  /* 0x0000000900047213 */ /* 0x002fe20000000000 */
[----:B------:R-:W-:Y:S01]  /*52e0*/  IMAD.HI.U32 R11, R0, R7, RZ ;  /* 0x00000007000b7227 */ /* 0x000fe200078e00ff */
[----:B------:R-:W-:-:S03]  /*52f0*/  ISETP.GT.U32.AND P1, PT, R2, R16, PT ;  /* 0x000000100200720c */ /* 0x000fc60003f24070 */
[----:B------:R-:W-:Y:S02]  /*5300*/  @!P5 IMAD.MOV R5, RZ, RZ, -R5 ;  /* 0x000000ffff05d224 */ /* 0x000fe400078e0a05 */
[--C-:B------:R-:W-:Y:S01]  /*5310*/  @!P6 IMAD.IADD R20, R20, 0x1, -R2.reuse ;  /* 0x000000011414e824 */ /* 0x100fe200078e0a02 */
[----:B------:R-:W-:Y:S01]  /*5320*/  ISETP.GT.U32.AND P6, PT, R2, R15, PT ;  /* 0x0000000f0200720c */ /* 0x000fe20003fc4070 */
[----:B------:R-:W-:Y:S01]  /*5330*/  @!P3 IMAD.IADD R18, R18, 0x1, -R2 ;  /* 0x000000011212b824 */ /* 0x000fe200078e0a02 */
[----:B------:R-:W-:Y:S01]  /*5340*/  ISETP.GT.U32.AND P3, PT, R2, R17, PT ;  /* 0x000000110200720c */ /* 0x000fe20003f64070 */
[----:B------:R-:W-:Y:S01]  /*5350*/  IMAD.MOV R14, RZ, RZ, -R14 ;  /* 0x000000ffff0e7224 */ /* 0x000fe200078e0a0e */
[----:B------:R0:W-:Y:S01]  /*5360*/  STL [R1+0xc4], R5 ;  /* 0x0000c40501007387 */ /* 0x0001e20000100800 */
[----:B------:R-:W-:Y:S01]  /*5370*/  IMAD.HI.U32 R13, R0, R4, RZ ;  /* 0x00000004000d7227 */ /* 0x000fe200078e00ff */
[----:B------:R-:W-:-:S03]  /*5380*/  ISETP.GT.U32.AND P5, PT, R2, R20, PT ;  /* 0x000000140200720c */ /* 0x000fc60003fa4070 */
[----:B------:R-:W-:Y:S02]  /*5390*/  IMAD.MOV R11, RZ, RZ, -R11 ;  /* 0x000000ffff0b7224 */ /* 0x000fe400078e0a0b */
[C---:B------:R-:W-:Y:S02]  /*53a0*/  IMAD R8, R2.reuse, R14, R8 ;  /* 0x0000000e02087224 */ /* 0x040fe400078e0208 */
[----:B------:R-:W-:Y:S02]  /*53b0*/  IMAD.MOV R13, RZ, RZ, -R13 ;  /* 0x000000ffff0d7224 */ /* 0x000fe400078e0a0d */
[----:B0-----:R-:W-:Y:S02]  /*53c0*/  IMAD.MOV.U32 R5, RZ, RZ, R18 ;  /* 0x000000ffff057224 */ /* 0x001fe400078e0012 */
[C---:B------:R-:W-:Y:S02]  /*53d0*/  IMAD R7, R2.reuse, R11, R7 ;  /* 0x0000000b02077224 */ /* 0x040fe400078e0207 */
[----:B------:R-:W-:Y:S01]  /*53e0*/  @!P0 IMAD.MOV R5, RZ, RZ, -R5 ;  /* 0x000000ffff058224 */ /* 0x000fe200078e0a05 */
[C---:B------:R-:W-:Y:S01]  /*53f0*/  ISETP.GT.U32.AND P0, PT, R2.reuse, R8, PT ;  /* 0x000000080200720c */ /* 0x040fe20003f04070 */
[----:B------:R-:W-:-:S02]  /*5400*/  IMAD R13, R2, R13, R4 ;  /* 0x0000000d020d7224 */ /* 0x000fc400078e0204 */
[--C-:B------:R-:W-:Y:S01]  /*5410*/  @!P3 IMAD.IADD R17, R17, 0x1, -R2.reuse ;  /* 0x000000011111b824 */ /* 0x100fe200078e0a02 */
[C---:B------:R-:W-:Y:S01]  /*5420*/  ISETP.GT.U32.AND P3, PT, R2.reuse, R7, PT ;  /* 0x000000070200720c */ /* 0x040fe20003f64070 */
[----:B------:R-:W-:Y:S01]  /*5430*/  VIADD R14, R3, 0x6c ;  /* 0x0000006c030e7836 */ /* 0x000fe20000000000 */
[----:B------:R0:W-:Y:S01]  /*5440*/  STL [R1+0xc0], R5 ;  /* 0x0000c00501007387 */ /* 0x0001e20000100800 */
[--C-:B------:R-:W-:Y:S01]  /*5450*/  @!P6 IMAD.IADD R15, R15, 0x1, -R2.reuse ;  /* 0x000000010f0fe824 */ /* 0x100fe200078e0a02 */
[----:B------:R-:W-:Y:S01]  /*5460*/  ISETP.GT.U32.AND P6, PT, R2, R13, PT ;  /* 0x0000000d0200720c */ /* 0x000fe20003fc4070 */
[--C-:B------:R-:W-:Y:S01]  /*5470*/  @!P1 IMAD.IADD R16, R16, 0x1, -R2.reuse ;  /* 0x0000000110109824 */ /* 0x100fe200078e0a02 */
[----:B------:R-:W-:Y:S01]  /*5480*/  IABS R4, R14 ;  /* 0x0000000e00047213 */ /* 0x000fe20000000000 */
[----:B------:R-:W-:Y:S01]  /*5490*/  IMAD.MOV.U32 R22, RZ, RZ, R17 ;  /* 0x000000ffff167224 */ /* 0x000fe200078e0011 */
[----:B------:R-:W-:Y:S01]  /*54a0*/  ISETP.GE.AND P1, PT, R12, RZ, PT ;  /* 0x000000ff0c00720c */ /* 0x000fe20003f26270 */
[----:B------:R-:W-:Y:S01]  /*54b0*/  @!P0 IMAD.IADD R8, R8, 0x1, -R2 ;  /* 0x0000000108088824 */ /* 0x000fe200078e0a02 */
[----:B------:R-:W-:Y:S01]  /*54c0*/  ISETP.GE.AND P0, PT, R21, RZ, PT ;  /* 0x000000ff1500720c */ /* 0x000fe20003f06270 */
[----:B------:R-:W-:-:S04]  /*54d0*/  IMAD.HI.U32 R12, R0, R4, RZ ;  /* 0x00000004000c7227 */ /* 0x000fc800078e00ff */
[----:B------:R-:W-:Y:S02]  /*54e0*/  VIADD R11, R3, 0x6a ;  /* 0x0000006a030b7836 */ /* 0x000fe40000000000 */
[----:B------:R-:W-:Y:S01]  /*54f0*/  @!P3 IMAD.IADD R7, R7, 0x1, -R2 ;  /* 0x000000010707b824 */ /* 0x000fe200078e0a02 */
[----:B------:R-:W-:Y:S01]  /*5500*/  ISETP.GE.AND P3, PT, R10, RZ, PT ;  /* 0x000000ff0a00720c */ /* 0x000fe20003f66270 */
[----:B0-----:R-:W-:Y:S01]  /*5510*/  IMAD.MOV.U32 R5, RZ, RZ, R16 ;  /* 0x000000ffff057224 */ /* 0x001fe200078e0010 */
[----:B------:R-:W-:Y:S01]  /*5520*/  IABS R19, R11 ;  /* 0x0000000b00137213 */ /* 0x000fe20000000000 */
[----:B------:R-:W-:Y:S01]  /*5530*/  @!P5 IMAD.IADD R20, R20, 0x1, -R2 ;  /* 0x000000011414d824 */ /* 0x000fe200078e0a02 */
[----:B------:R-:W-:Y:S01]  /*5540*/  ISETP.GE.AND P5, PT, R6, RZ, PT ;  /* 0x000000ff0600720c */ /* 0x000fe20003fa6270 */
[----:B------:R-:W-:Y:S02]  /*5550*/  IMAD.MOV R12, RZ, RZ, -R12 ;  /* 0x000000ffff0c7224 */ /* 0x000fe400078e0a0c */
[----:B------:R-:W-:Y:S01]  /*5560*/  @!P4 IMAD.MOV R22, RZ, RZ, -R22 ;  /* 0x000000ffff16c224 */ /* 0x000fe200078e0a16 */
[----:B------:R-:W-:Y:S01]  /*5570*/  ISETP.GT.U32.AND P4, PT, R2, R8, PT ;  /* 0x000000080200720c */ /* 0x000fe20003f84070 */
[----:B------:R-:W-:-:S02]  /*5580*/  @!P6 IMAD.IADD R13, R13, 0x1, -R2 ;  /* 0x000000010d0de824 */ /* 0x000fc400078e0a02 */
[----:B------:R-:W-:Y:S01]  /*5590*/  @!P2 IMAD.MOV R5, RZ, RZ, -R5 ;  /* 0x000000ffff05a224 */ /* 0x000fe200078e0a05 */
[C---:B------:R-:W-:Y:S01]  /*55a0*/  ISETP.GT.U32.AND P2, PT, R2.reuse, R7, PT ;  /* 0x000000070200720c */ /* 0x040fe20003f44070 */
[C---:B------:R-:W-:Y:S01]  /*55b0*/  IMAD R4, R2.reuse, R12, R4 ;  /* 0x0000000c02047224 */ /* 0x040fe200078e0204 */
[----:B------:R-:W-:Y:S01]  /*55c0*/  ISETP.GT.U32.AND P6, PT, R2, R13, PT ;  /* 0x0000000d0200720c */ /* 0x000fe20003fc4070 */
[----:B------:R-:W-:Y:S01]  /*55d0*/  IMAD.MOV.U32 R12, RZ, RZ, R15 ;  /* 0x000000ffff0c7224 */ /* 0x000fe200078e000f */
[----:B------:R-:W-:Y:S01]  /*55e0*/  STL [R1+0xbc], R22 ;  /* 0x0000bc1601007387 */ /* 0x000fe20000100800 */
[----:B------:R-:W-:-:S03]  /*55f0*/  IMAD.HI.U32 R18, R0, R19, RZ ;  /* 0x0000001300127227 */ /* 0x000fc600078e00ff */
[----:B------:R0:W-:Y:S01]  /*5600*/  STL [R1+0xb8], R5 ;  /* 0x0000b80501007387 */ /* 0x0001e20000100800 */
[----:B------:R-:W-:Y:S01]  /*5610*/  @!P1 IMAD.MOV R12, RZ, RZ, -R12 ;  /* 0x000000ffff0c9224 */ /* 0x000fe200078e0a0c */
[----:B------:R-:W-:Y:S01]  /*5620*/  ISETP.GT.U32.AND P1, PT, R2, R4, PT ;  /* 0x000000040200720c */ /* 0x000fe20003f24070 */
[----:B------:R-:W-:Y:S02]  /*5630*/  IMAD.MOV R18, RZ, RZ, -R18 ;  /* 0x000000ffff127224 */ /* 0x000fe400078e0a12 */
[C---:B------:R-:W-:Y:S01]  /*5640*/  VIADD R10, R3.reuse, 0x68 ;  /* 0x00000068030a7836 */ /* 0x040fe20000000000 */
[----:B------:R1:W-:Y:S01]  /*5650*/  STL [R1+0xb4], R12 ;  /* 0x0000b40c01007387 */ /* 0x0003e20000100800 */
[----:B------:R-:W-:Y:S02]  /*5660*/  VIADD R6, R3, 0x66 ;  /* 0x0000006603067836 */ /* 0x000fe40000000000 */
[----:B------:R-:W-:Y:S02]  /*5670*/  @!P4 IMAD.IADD R8, R8, 0x1, -R2 ;  /* 0x000000010808c824 */ /* 0x000fe400078e0a02 */
[----:B0-----:R-:W-:Y:S01]  /*5680*/  IMAD.MOV.U32 R5, RZ, RZ, R20 ;  /* 0x000000ffff057224 */ /* 0x001fe200078e0014 */
[----:B------:R-:W-:Y:S01]  /*5690*/  IABS R17, R6 ;  /* 0x0000000600117213 */ /* 0x000fe20000000000 */
[----:B------:R-:W-:-:S02]  /*56a0*/  IMAD R18, R2, R18, R19 ;  /* 0x0000001202127224 */ /* 0x000fc400078e0213 */
[----:B------:R-:W-:Y:S01]  /*56b0*/  @!P5 IMAD.MOV R5, RZ, RZ, -R5 ;  /* 0x000000ffff05d224 */ /* 0x000fe200078e0a05 */
[----:B------:R-:W-:Y:S01]  /*56c0*/  ISETP.GE.AND P5, PT, R9, RZ, PT ;  /* 0x000000ff0900720c */ /* 0x000fe20003fa6270 */
[----:B------:R-:W-:Y:S01]  /*56d0*/  @!P2 IMAD.IADD R7, R7, 0x1, -R2 ;  /* 0x000000010707a824 */ /* 0x000fe200078e0a02 */
[----:B------:R-:W-:Y:S01]  /*56e0*/  IABS R9, R10 ;  /* 0x0000000a00097213 */ /* 0x000fe20000000000 */
[----:B-1----:R-:W-:Y:S01]  /*56f0*/  IMAD.MOV.U32 R12, RZ, RZ, R8 ;  /* 0x000000ffff0c7224 */ /* 0x002fe200078e0008 */
[----:B------:R0:W-:Y:S01]  /*5700*/  STL [R1+0xb0], R5 ;  /* 0x0000b00501007387 */ /* 0x0001e20000100800 */
[--C-:B------:R-:W-:Y:S01]  /*5710*/  @!P6 IMAD.IADD R13, R13, 0x1, -R2.reuse ;  /* 0x000000010d0de824 */ /* 0x100fe200078e0a02 */
[----:B------:R-:W-:Y:S01]  /*5720*/  ISETP.GT.U32.AND P4, PT, R2, R18, PT ;  /* 0x000000120200720c */ /* 0x000fe20003f84070 */
[----:B------:R-:W-:Y:S01]  /*5730*/  @!P1 IMAD.IADD R4, R4, 0x1, -R2 ;  /* 0x0000000104049824 */ /* 0x000fe200078e0a02 */
[----:B------:R-:W-:Y:S01]  /*5740*/  ISETP.GE.AND P6, PT, R11, RZ, PT ;  /* 0x000000ff0b00720c */ /* 0x000fe20003fc6270 */
[----:B------:R-:W-:Y:S01]  /*5750*/  IMAD.HI.U32 R11, R0, R9, RZ ;  /* 0x00000009000b7227 */ /* 0x000fe200078e00ff */
[----:B------:R-:W-:-:S02]  /*5760*/  ISETP.GE.AND P1, PT, R10, RZ, PT ;  /* 0x000000ff0a00720c */ /* 0x000fc40003f26270 */
[----:B------:R-:W-:Y:S01]  /*5770*/  ISETP.GE.AND P2, PT, R14, RZ, PT ;  /* 0x000000ff0e00720c */ /* 0x000fe20003f46270 */
[----:B------:R-:W-:Y:S01]  /*5780*/  @!P0 IMAD.MOV R12, RZ, RZ, -R12 ;  /* 0x000000ffff0c8224 */ /* 0x000fe200078e0a0c */
[----:B------:R-:W-:Y:S01]  /*5790*/  ISETP.GT.U32.AND P0, PT, R2, R4, PT ;  /* 0x000000040200720c */ /* 0x000fe20003f04070 */
[----:B0-----:R-:W-:Y:S02]  /*57a0*/  IMAD.MOV.U32 R5, RZ, RZ, R7 ;  /* 0x000000ffff057224 */ /* 0x001fe400078e0007 */
[----:B------:R-:W-:Y:S01]  /*57b0*/  IMAD.HI.U32 R10, R0, R17, RZ ;  /* 0x00000011000a7227 */ /* 0x000fe200078e00ff */
[----:B------:R-:W-:Y:S03]  /*57c0*/  STL [R1+0xac], R12 ;  /* 0x0000ac0c01007387 */ /* 0x000fe60000100800 */
[----:B------:R-:W-:Y:S01]  /*57d0*/  @!P3 IMAD.MOV R5, RZ, RZ, -R5 ;  /* 0x000000ffff05b224 */ /* 0x000fe200078e0a05 */
[----:B------:R-:W-:Y:S01]  /*57e0*/  ISETP.GE.AND P3, PT, R6, RZ, PT ;  /* 0x000000ff0600720c */ /* 0x000fe20003f66270 */
[----:B------:R-:W-:-:S02]  /*57f0*/  IMAD.MOV R11, RZ, RZ, -R11 ;  /* 0x000000ffff0b7224 */ /* 0x000fc400078e0a0b */
[----:B------:R-:W-:Y:S01]  /*5800*/  IMAD.MOV R7, RZ, RZ, -R10 ;  /* 0x000000ffff077224 */ /* 0x000fe200078e0a0a */
[----:B------:R0:W-:Y:S01]  /*5810*/  STL [R1+0xa8], R5 ;  /* 0x0000a80501007387 */ /* 0x0001e20000100800 */
[----:B------:R-:W-:Y:S02]  /*5820*/  IMAD R10, R2, R11, R9 ;  /* 0x0000000b020a7224 */ /* 0x000fe400078e0209 */
[--C-:B------:R-:W-:Y:S02]  /*5830*/  @!P4 IMAD.IADD R18, R18, 0x1, -R2.reuse ;  /* 0x000000011212c824 */ /* 0x100fe400078e0a02 */
[----:B------:R-:W-:Y:S02]  /*5840*/  VIADD R15, R3, 0x64 ;  /* 0x00000064030f7836 */ /* 0x000fe40000000000 */
[----:B------:R-:W-:Y:S01]  /*5850*/  @!P0 IMAD.IADD R4, R4, 0x1, -R2 ;  /* 0x0000000104048824 */ /* 0x000fe200078e0a02 */
[C---:B------:R-:W-:Y:S01]  /*5860*/  ISETP.GT.U32.AND P4, PT, R2.reuse, R18, PT ;  /* 0x000000120200720c */ /* 0x040fe20003f84070 */
[----:B------:R-:W-:Y:S01]  /*5870*/  IMAD R17, R2, R7, R17 ;  /* 0x0000000702117224 */ /* 0x000fe200078e0211 */
[----:B------:R-:W-:Y:S01]  /*5880*/  ISETP.GE.AND P0, PT, R15, RZ, PT ;  /* 0x000000ff0f00720c */ /* 0x000fe20003f06270 */
[----:B0-----:R-:W-:Y:S01]  /*5890*/  IMAD.MOV.U32 R5, RZ, RZ, R13 ;  /* 0x000000ffff057224 */ /* 0x001fe200078e000d */
[----:B------:R-:W-:Y:S01]  /*58a0*/  IABS R15, R15 ;  /* 0x0000000f000f7213 */ /* 0x000fe20000000000 */
[----:B------:R-:W-:-:S02]  /*58b0*/  VIADD R7, R3, 0x60 ;  /* 0x0000006003077836 */ /* 0x000fc40000000000 */
[----:B------:R-:W-:Y:S01]  /*58c0*/  @!P5 IMAD.MOV R5, RZ, RZ, -R5 ;  /* 0x000000ffff05d224 */ /* 0x000fe200078e0a05 */
[----:B------:R-:W-:Y:S01]  /*58d0*/  ISETP.GT.U32.AND P5, PT, R2, R10, PT ;  /* 0x0000000a0200720c */ /* 0x000fe20003fa4070 */
[----:B------:R-:W-:Y:S01]  /*58e0*/  IMAD.HI.U32 R9, R0, R15, RZ ;  /* 0x0000000f00097227 */ /* 0x000fe200078e00ff */
[----:B------:R-:W-:Y:S02]  /*58f0*/  IABS R13, R7 ;  /* 0x00000007000d7213 */ /* 0x000fe40000000000 */
[----:B------:R0:W-:Y:S01]  /*5900*/  STL [R1+0xa4], R5 ;  /* 0x0000a40501007387 */ /* 0x0001e20000100800 */
[----:B------:R-:W-:Y:S01]  /*5910*/  @!P4 IMAD.IADD R18, R18, 0x1, -R2 ;  /* 0x000000011212c824 */ /* 0x000fe200078e0a02 */
[----:B------:R-:W-:Y:S01]  /*5920*/  ISETP.GT.U32.AND P4, PT, R2, R17, PT ;  /* 0x000000110200720c */ /* 0x000fe20003f84070 */
[----:B------:R-:W-:Y:S02]  /*5930*/  IMAD.MOV R9, RZ, RZ, -R9 ;  /* 0x000000ffff097224 */ /* 0x000fe400078e0a09 */
[----:B------:R-:W-:-:S02]  /*5940*/  VIADD R8, R3, 0x62 ;  /* 0x0000006203087836 */ /* 0x000fc40000000000 */
[----:B------:R-:W-:Y:S02]  /*5950*/  IMAD R15, R2, R9, R15 ;  /* 0x00000009020f7224 */ /* 0x000fe400078e020f */
[----:B------:R-:W-:Y:S01]  /*5960*/  @!P5 IMAD.IADD R10, R10, 0x1, -R2 ;  /* 0x000000010a0ad824 */ /* 0x000fe200078e0a02 */
[----:B------:R-:W-:Y:S01]  /*5970*/  IABS R6, R8 ;  /* 0x0000000800067213 */ /* 0x000fe20000000000 */
[----:B0-----:R-:W-:Y:S02]  /*5980*/  IMAD.MOV.U32 R5, RZ, RZ, R4 ;  /* 0x000000ffff057224 */ /* 0x001fe400078e0004 */
[----:B------:R-:W-:Y:S01]  /*5990*/  IMAD.HI.U32 R4, R0, R13, RZ ;  /* 0x0000000d00047227 */ /* 0x000fe200078e00ff */
[----:B------:R-:W-:-:S03]  /*59a0*/  ISETP.GT.U32.AND P5, PT, R2, R10, PT ;  /* 0x0000000a0200720c */ /* 0x000fc60003fa4070 */
[----:B------:R-:W-:Y:S01]  /*59b0*/  @!P2 IMAD.MOV R5, RZ, RZ, -R5 ;  /* 0x000000ffff05a224 */ /* 0x000fe200078e0a05 */
[----:B------:R-:W-:Y:S01]  /*59c0*/  ISETP.GE.AND P2, PT, R8, RZ, PT ;  /* 0x000000ff0800720c */ /* 0x000fe20003f46270 */
[----:B------:R-:W-:Y:S02]  /*59d0*/  @!P4 IMAD.IADD R17, R17, 0x1, -R2 ;  /* 0x000000011111c824 */ /* 0x000fe400078e0a02 */
[----:B------:R-:W-:Y:S01]  /*59e0*/  IMAD.HI.U32 R8, R0, R6, RZ ;  /* 0x0000000600087227 */ /* 0x000fe200078e00ff */
[----:B------:R0:W-:Y:S02]  /*59f0*/  STL [R1+0x30], R5 ;  /* 0x0000300501007387 */ /* 0x0001e40000100800 */
[----:B------:R-:W-:Y:S01]  /*5a00*/  ISETP.GT.U32.AND P4, PT, R2, R17, PT ;  /* 0x000000110200720c */ /* 0x000fe20003f84070 */
[----:B------:R-:W-:Y:S02]  /*5a10*/  IMAD.MOV R8, RZ, RZ, -R8 ;  /* 0x000000ffff087224 */ /* 0x000fe400078e0a08 */
[----:B------:R-:W-:Y:S01]  /*5a20*/  @!P5 IMAD.IADD R10, R10, 0x1, -R2 ;  /* 0x000000010a0ad824 */ /* 0x000fe200078e0a02 */
[C---:B------:R-:W-:Y:S01]  /*5a30*/  ISETP.GT.U32.AND P5, PT, R2.reuse, R15, PT ;  /* 0x0000000f0200720c */ /* 0x040fe20003fa4070 */
[----:B------:R-:W-:-:S02]  /*5a40*/  IMAD R6, R2, R8, R6 ;  /* 0x0000000802067224 */ /* 0x000fc400078e0206 */
[C---:B------:R-:W-:Y:S02]  /*5a50*/  VIADD R16, R3.reuse, 0x5c ;  /* 0x0000005c03107836 */ /* 0x040fe40000000000 */
[----:B0-----:R-:W-:Y:S02]  /*5a60*/  IMAD.MOV.U32 R5, RZ, RZ, R18 ;  /* 0x000000ffff057224 */ /* 0x001fe400078e0012 */
[----:B------:R-:W-:Y:S01]  /*5a70*/  VIADD R12, R3, 0x5a ;  /* 0x0000005a030c7836 */ /* 0x000fe20000000000 */
[----:B------:R-:W-:Y:S01]  /*5a80*/  IABS R14, R16 ;  /* 0x00000010000e7213 */ /* 0x000fe20000000000 */
[----:B------:R-:W-:Y:S01]  /*5a90*/  @!P6 IMAD.MOV R5, RZ, RZ, -R5 ;  /* 0x000000ffff05e224 */ /* 0x000fe200078e0a05 */
[----:B------:R-:W-:Y:S01]  /*5aa0*/  ISETP.GE.AND P6, PT, R7, RZ, PT ;  /* 0x000000ff0700720c */ /* 0x000fe20003fc6270 */
[----:B------:R-:W-:Y:S01]  /*5ab0*/  IMAD.MOV R7, RZ, RZ, -R4 ;  /* 0x000000ffff077224 */ /* 0x000fe200078e0a04 */
[----:B------:R-:W-:Y:S01]  /*5ac0*/  IABS R11, R12 ;  /* 0x0000000c000b7213 */ /* 0x000fe20000000000 */
[----:B------:R-:W-:Y:S01]  /*5ad0*/  @!P5 IMAD.IADD R15, R15, 0x1, -R2 ;  /* 0x000000010f0fd824 */ /* 0x000fe200078e0a02 */
[----:B------:R0:W-:Y:S01]  /*5ae0*/  STL [R1+0xa0], R5 ;  /* 0x0000a00501007387 */ /* 0x0001e20000100800 */
[----:B------:R-:W-:-:S02]  /*5af0*/  IMAD R13, R2, R7, R13 ;  /* 0x00000007020d7224 */ /* 0x000fc400078e020d */
[----:B------:R-:W-:Y:S02]  /*5b00*/  VIADD R4, R3, 0x5e ;  /* 0x0000005e03047836 */ /* 0x000fe40000000000 */
[----:B------:R-:W-:Y:S01]  /*5b10*/  @!P4 IMAD.IADD R17, R17, 0x1, -R2 ;  /* 0x000000011111c824 */ /* 0x000fe200078e0a02 */
[C---:B------:R-:W-:Y:S01]  /*5b20*/  ISETP.GT.U32.AND P5, PT, R2.reuse, R13, PT ;  /* 0x0000000d0200720c */ /* 0x040fe20003fa4070 */
[C---:B------:R-:W-:Y:S01]  /*5b30*/  VIADD R7, R3.reuse, 0x58 ;  /* 0x0000005803077836 */ /* 0x040fe20000000000 */
[----:B------:R-:W-:Y:S01]  /*5b40*/  ISETP.GT.U32.AND P4, PT, R2, R6, PT ;  /* 0x000000060200720c */ /* 0x000fe20003f84070 */
[----:B------:R-:W-:Y:S01]  /*5b50*/  VIADD R22, R3, 0x22 ;  /* 0x0000002203167836 */ /* 0x000fe20000000000 */
[----:B------:R-:W-:Y:S01]  /*5b60*/  IABS R8, R4 ;  /* 0x0000000400087213 */ /* 0x000fe20000000000 */
[----:B0-----:R-:W-:Y:S01]  /*5b70*/  IMAD.MOV.U32 R5, RZ, RZ, R10 ;  /* 0x000000ffff057224 */ /* 0x001fe200078e000a */
[----:B------:R-:W-:Y:S01]  /*5b80*/  IABS R9, R7 ;  /* 0x0000000700097213 */ /* 0x000fe20000000000 */
[----:B------:R-:W-:-:S02]  /*5b90*/  IMAD.MOV.U32 R10, RZ, RZ, R14 ;  /* 0x000000ffff0a7224 */ /* 0x000fc400078e000e */
[----:B------:R-:W-:Y:S01]  /*5ba0*/  @!P1 IMAD.MOV R5, RZ, RZ, -R5 ;  /* 0x000000ffff059224 */ /* 0x000fe200078e0a05 */
[----:B------:R-:W-:Y:S01]  /*5bb0*/  ISETP.GT.U32.AND P1, PT, R2, R15, PT ;  /* 0x0000000f0200720c */ /* 0x000fe20003f24070 */
[----:B------:R-:W-:-:S03]  /*5bc0*/  IMAD.HI.U32 R14, R0, R8, RZ ;  /* 0x00000008000e7227 */ /* 0x000fc600078e00ff */
[----:B------:R0:W-:Y:S01]  /*5bd0*/  STL [R1+0x40], R5 ;  /* 0x0000400501007387 */ /* 0x0001e20000100800 */
[--C-:B------:R-:W-:Y:S02]  /*5be0*/  @!P5 IMAD.IADD R13, R13, 0x1, -R2.reuse ;  /* 0x000000010d0dd824 */ /* 0x100fe400078e0a02 */
[----:B------:R-:W-:Y:S02]  /*5bf0*/  @!P4 IMAD.IADD R6, R6, 0x1, -R2 ;  /* 0x000000010606c824 */ /* 0x000fe400078e0a02 */
[----:B------:R-:W-:Y:S01]  /*5c00*/  IMAD.MOV R14, RZ, RZ, -R14 ;  /* 0x000000ffff0e7224 */ /* 0x000fe200078e0a0e */
[C---:B------:R-:W-:Y:S01]  /*5c10*/  ISETP.GT.U32.AND P5, PT, R2.reuse, R13, PT ;  /* 0x0000000d0200720c */ /* 0x040fe20003fa4070 */
[----:B------:R-:W-:Y:S01]  /*5c20*/  VIADD R20, R3, 0x1c ;  /* 0x0000001c03147836 */ /* 0x000fe20000000000 */
[----:B------:R-:W-:Y:S01]  /*5c30*/  ISETP.GT.U32.AND P4, PT, R2, R6, PT ;  /* 0x000000060200720c */ /* 0x000fe20003f84070 */
[----:B------:R-:W-:Y:S02]  /*5c40*/  @!P1 IMAD.IADD R15, R15, 0x1, -R2 ;  /* 0x000000010f0f9824 */ /* 0x000fe400078e0a02 */
[----:B0-----:R-:W-:-:S02]  /*5c50*/  IMAD.MOV.U32 R5, RZ, RZ, R17 ;  /* 0x000000ffff057224 */ /* 0x001fc400078e0011 */
[----:B------:R-:W-:-:S04]  /*5c60*/  IMAD.HI.U32 R17, R0, R10, RZ ;  /* 0x0000000a00117227 */ /* 0x000fc800078e00ff */
[----:B------:R-:W-:Y:S01]  /*5c70*/  @!P3 IMAD.MOV R5, RZ, RZ, -R5 ;  /* 0x000000ffff05b224 */ /* 0x000fe200078e0a05 */
[----:B------:R-:W-:Y:S01]  /*5c80*/  ISETP.GE.AND P3, PT, R4, RZ, PT ;  /* 0x000000ff0400720c */ /* 0x000fe20003f66270 */
[----:B------:R-:W-:Y:S02]  /*5c90*/  IMAD R4, R2, R14, R8 ;  /* 0x0000000e02047224 */ /* 0x000fe400078e0208 */
[----:B------:R-:W-:Y:S01]  /*5ca0*/  IMAD.HI.U32 R8, R0, R11, RZ ;  /* 0x0000000b00087227 */ /* 0x000fe200078e00ff */
[----:B------:R0:W-:Y:S02]  /*5cb0*/  STL [R1+0x9c], R5 ;  /* 0x00009c0501007387 */ /* 0x0001e40000100800 */
[----:B------:R-:W-:Y:S01]  /*5cc0*/  ISETP.GT.U32.AND P1, PT, R2, R4, PT ;  /* 0x000000040200720c */ /* 0x000fe20003f24070 */
[----:B------:R-:W-:-:S04]  /*5cd0*/  IMAD.HI.U32 R14, R0, R9, RZ ;  /* 0x00000009000e7227 */ /* 0x000fc800078e00ff */
[----:B------:R-:W-:Y:S02]  /*5ce0*/  IMAD.MOV R8, RZ, RZ, -R8 ;  /* 0x000000ffff087224 */ /* 0x000fe400078e0a08 */
[----:B------:R-:W-:Y:S02]  /*5cf0*/  IMAD.MOV R17, RZ, RZ, -R17 ;  /* 0x000000ffff117224 */ /* 0x000fe400078e0a11 */
[----:B0-----:R-:W-:Y:S02]  /*5d00*/  IMAD.MOV.U32 R5, RZ, RZ, R15 ;  /* 0x000000ffff057224 */ /* 0x001fe400078e000f */
[----:B------:R-:W-:Y:S02]  /*5d10*/  IMAD.MOV R14, RZ, RZ, -R14 ;  /* 0x000000ffff0e7224 */ /* 0x000fe400078e0a0e */
[----:B------:R-:W-:Y:S02]  /*5d20*/  @!P0 IMAD.MOV R5, RZ, RZ, -R5 ;  /* 0x000000ffff058224 */ /* 0x000fe400078e0a05 */
[----:B------:R-:W-:-:S02]  /*5d30*/  IMAD R11, R2, R8, R11 ;  /* 0x00000008020b7224 */ /* 0x000fc400078e020b */
[--C-:B------:R-:W-:Y:S01]  /*5d40*/  @!P5 IMAD.IADD R13, R13, 0x1, -R2.reuse ;  /* 0x000000010d0dd824 */ /* 0x100fe200078e0a02 */
[----:B------:R0:W-:Y:S01]  /*5d50*/  STL [R1+0x48], R5 ;  /* 0x0000480501007387 */ /* 0x0001e20000100800 */
[----:B------:R-:W-:Y:S01]  /*5d60*/  VIADD R8, R3, 0x56 ;  /* 0x0000005603087836 */ /* 0x000fe20000000000 */
[----:B------:R-:W-:Y:S01]  /*5d70*/  ISETP.GT.U32.AND P5, PT, R2, R11, PT ;  /* 0x0000000b0200720c */ /* 0x000fe20003fa4070 */
[----:B------:R-:W-:Y:S01]  /*5d80*/  @!P4 IMAD.IADD R6, R6, 0x1, -R2 ;  /* 0x000000010606c824 */ /* 0x000fe200078e0a02 */
[----:B------:R-:W-:Y:S01]  /*5d90*/  ISETP.GE.AND P4, PT, R16, RZ, PT ;  /* 0x000000ff1000720c */ /* 0x000fe20003f86270 */
[C---:B------:R-:W-:Y:S02]  /*5da0*/  IMAD R10, R2.reuse, R17, R10 ;  /* 0x00000011020a7224 */ /* 0x040fe400078e020a */
[----:B------:R-:W-:Y:S01]  /*5db0*/  IMAD R9, R2, R14, R9 ;  /* 0x0000000e02097224 */ /* 0x000fe200078e0209 */
[----:B------:R-:W-:Y:S01]  /*5dc0*/  IABS R14, R8 ;  /* 0x00000008000e7213 */ /* 0x000fe20000000000 */
[----:B------:R-:W-:Y:S01]  /*5dd0*/  @!P1 IMAD.IADD R4, R4, 0x1, -R2 ;  /* 0x0000000104049824 */ /* 0x000fe200078e0a02 */
[----:B------:R-:W-:Y:S01]  /*5de0*/  ISETP.GT.U32.AND P1, PT, R2, R10, PT ;  /* 0x0000000a0200720c */ /* 0x000fe20003f24070 */
[----:B0-----:R-:W-:-:S02]  /*5df0*/  IMAD.MOV.U32 R5, RZ, RZ, R13 ;  /* 0x000000ffff057224 */ /* 0x001fc400078e000d */
[----:B------:R-:W-:Y:S01]  /*5e00*/  IMAD.MOV.U32 R15, RZ, RZ, R6 ;  /* 0x000000ffff0f7224 */ /* 0x000fe200078e0006 */
[C---:B------:R-:W-:Y:S01]  /*5e10*/  ISETP.GT.U32.AND P0, PT, R2.reuse, R4, PT ;  /* 0x000000040200720c */ /* 0x040fe20003f04070 */
[----:B------:R-:W-:Y:S01]  /*5e20*/  @!P6 IMAD.MOV R5, RZ, RZ, -R5 ;  /* 0x000000ffff05e224 */ /* 0x000fe200078e0a05 */
[----:B------:R-:W-:Y:S01]  /*5e30*/  ISETP.GT.U32.AND P6, PT, R2, R9, PT ;  /* 0x000000090200720c */ /* 0x000fe20003fc4070 */
[----:B------:R-:W-:Y:S02]  /*5e40*/  IMAD.MOV.U32 R6, RZ, RZ, R14 ;  /* 0x000000ffff067224 */ /* 0x000fe400078e000e */
[----:B------:R-:W-:Y:S01]  /*5e50*/  @!P2 IMAD.MOV R15, RZ, RZ, -R15 ;  /* 0x000000ffff0fa224 */ /* 0x000fe200078e0a0f */
[----:B------:R-:W-:Y:S01]  /*5e60*/  ISETP.GE.AND P2, PT, R12, RZ, PT ;  /* 0x000000ff0c00720c */ /* 0x000fe20003f46270 */
[----:B------:R-:W-:Y:S02]  /*5e70*/  VIADD R12, R3, 0x54 ;  /* 0x00000054030c7836 */ /* 0x000fe40000000000 */
[----:B------:R-:W-:Y:S01]  /*5e80*/  IMAD.HI.U32 R13, R0, R6, RZ ;  /* 0x00000006000d7227 */ /* 0x000fe200078e00ff */
[----:B------:R0:W-:Y:S03]  /*5e90*/  STL [R1+0x50], R15 ;  /* 0x0000500f01007387 */ /* 0x0001e60000100800 */
[----:B------:R-:W-:Y:S01]  /*5ea0*/  @!P5 IMAD.IADD R11, R11, 0x1, -R2 ;  /* 0x000000010b0bd824 */ /* 0x000fe200078e0a02 */
[----:B------:R1:W-:Y:S01]  /*5eb0*/  STL [R1+0x5c], R5 ;  /* 0x00005c0501007387 */ /* 0x0003e20000100800 */
[----:B------:R-:W-:-:S02]  /*5ec0*/  IMAD.MOV R13, RZ, RZ, -R13 ;  /* 0x000000ffff0d7224 */ /* 0x000fc400078e0a0d */
[--C-:B------:R-:W-:Y:S01]  /*5ed0*/  @!P1 IMAD.IADD R10, R10, 0x1, -R2.reuse ;  /* 0x000000010a0a9824 */ /* 0x100fe200078e0a02 */
[----:B------:R-:W-:Y:S01]  /*5ee0*/  ISETP.GE.AND P1, PT, R8, RZ, PT ;  /* 0x000000ff0800720c */ /* 0x000fe20003f26270 */
[----:B------:R-:W-:Y:S01]  /*5ef0*/  @!P6 IMAD.IADD R9, R9, 0x1, -R2 ;  /* 0x000000010909e824 */ /* 0x000fe200078e0a02 */
[----:B0-----:R-:W-:Y:S01]  /*5f00*/  IABS R15, R12 ;  /* 0x0000000c000f7213 */ /* 0x001fe20000000000 */
[C---:B------:R-:W-:Y:S01]  /*5f10*/  IMAD R6, R2.reuse, R13, R6 ;  /* 0x0000000d02067224 */ /* 0x040fe200078e0206 */
[----:B------:R-:W-:Y:S01]  /*5f20*/  ISETP.GT.U32.AND P6, PT, R2, R11, PT ;  /* 0x0000000b0200720c */ /* 0x000fe20003fc4070 */
[----:B------:R-:W-:Y:S01]  /*5f30*/  @!P0 IMAD.IADD R4, R4, 0x1, -R2 ;  /* 0x0000000104048824 */ /* 0x000fe200078e0a02 */
[----:B------:R-:W-:Y:S01]  /*5f40*/  ISETP.GT.U32.AND P5, PT, R2, R10, PT ;  /* 0x0000000a0200720c */ /* 0x000fe20003fa4070 */
[----:B------:R-:W-:Y:S01]  /*5f50*/  IMAD.HI.U32 R13, R0, R15, RZ ;  /* 0x0000000f000d7227 */ /* 0x000fe200078e00ff */
[----:B------:R-:W-:-:S03]  /*5f60*/  ISETP.GE.AND P0, PT, R7, RZ, PT ;  /* 0x000000ff0700720c */ /* 0x000fc60003f06270 */
[----:B------:R-:W-:Y:S02]  /*5f70*/  IMAD.MOV R13, RZ, RZ, -R13 ;  /* 0x000000ffff0d7224 */ /* 0x000fe400078e0a0d */
[----:B-1----:R-:W-:Y:S02]  /*5f80*/  IMAD.MOV.U32 R5, RZ, RZ, R4 ;  /* 0x000000ffff057224 */ /* 0x002fe400078e0004 */
[C---:B------:R-:W-:Y:S02]  /*5f90*/  IMAD R15, R2.reuse, R13, R15 ;  /* 0x0000000d020f7224 */ /* 0x040fe400078e020f */
[----:B------:R-:W-:Y:S01]  /*5fa0*/  @!P3 IMAD.MOV R5, RZ, RZ, -R5 ;  /* 0x000000ffff05b224 */ /* 0x000fe200078e0a05 */
[C---:B------:R-:W-:Y:S01]  /*5fb0*/  ISETP.GT.U32.AND P3, PT, R2.reuse, R9, PT ;  /* 0x000000090200720c */ /* 0x040fe20003f64070 */
[--C-:B------:R-:W-:Y:S01]  /*5fc0*/  @!P6 IMAD.IADD R11, R11, 0x1, -R2.reuse ;  /* 0x000000010b0be824 */ /* 0x100fe200078e0a02 */
[----:B------:R-:W-:Y:S01]  /*5fd0*/  ISETP.GT.U32.AND P6, PT, R2, R15, PT ;  /* 0x0000000f0200720c */ /* 0x000fe20003fc4070 */
[----:B------:R-:W-:Y:S01]  /*5fe0*/  @!P5 IMAD.IADD R10, R10, 0x1, -R2 ;  /* 0x000000010a0ad824 */ /* 0x000fe200078e0a02 */
[----:B------:R-:W-:Y:S01]  /*5ff0*/  ISETP.GT.U32.AND P5, PT, R2, R6, PT ;  /* 0x000000060200720c */ /* 0x000fe20003fa4070 */
[C---:B------:R-:W-:Y:S01]  /*6000*/  VIADD R4, R3.reuse, 0x50 ;  /* 0x0000005003047836 */ /* 0x040fe20000000000 */
[----:B------:R0:W-:Y:S01]  /*6010*/  STL [R1+0x68], R5 ;  /* 0x0000680501007387 */ /* 0x0001e20000100800 */
[----:B------:R-:W-:-:S02]  /*6020*/  VIADD R7, R3, 0x4e ;  /* 0x0000004e03077836 */ /* 0x000fc40000000000 */
[----:B------:R-:W-:Y:S01]  /*6030*/  VIADD R8, R3, 0x52 ;  /* 0x0000005203087836 */ /* 0x000fe20000000000 */
[----:B------:R-:W-:Y:S01]  /*6040*/  IABS R13, R4 ;  /* 0x00000004000d7213 */ /* 0x000fe20000000000 */
[----:B------:R-:W-:Y:S01]  /*6050*/  @!P2 IMAD.MOV R11, RZ, RZ, -R11 ;  /* 0x000000ffff0ba224 */ /* 0x000fe200078e0a0b */
[----:B------:R-:W-:Y:S01]  /*6060*/  IABS R16, R7 ;  /* 0x0000000700107213 */ /* 0x000fe20000000000 */
[--C-:B------:R-:W-:Y:S01]  /*6070*/  @!P3 IMAD.IADD R9, R9, 0x1, -R2.reuse ;  /* 0x000000010909b824 */ /* 0x100fe200078e0a02 */
[----:B------:R-:W-:Y:S01]  /*6080*/  IABS R14, R8 ;  /* 0x00000008000e7213 */ /* 0x000fe20000000000 */
[----:B------:R-:W-:Y:S01]  /*6090*/  @!P6 IMAD.IADD R15, R15, 0x1, -R2 ;  /* 0x000000010f0fe824 */ /* 0x000fe200078e0a02 */
[----:B------:R-:W-:Y:S01]  /*60a0*/  ISETP.GE.AND P3, PT, R12, RZ, PT ;  /* 0x000000ff0c00720c */ /* 0x000fe20003f66270 */
[----:B0-----:R-:W-:Y:S02]  /*60b0*/  IMAD.MOV.U32 R5, RZ, RZ, R10 ;  /* 0x000000ffff057224 */ /* 0x001fe400078e000a */
[----:B------:R-:W-:Y:S01]  /*60c0*/  IMAD.MOV.U32 R12, RZ, RZ, R16 ;  /* 0x000000ffff0c7224 */ /* 0x000fe200078e0010 */
[----:B------:R-:W-:Y:S01]  /*60d0*/  ISETP.GT.U32.AND P6, PT, R2, R15, PT ;  /* 0x0000000f0200720c */ /* 0x000fe20003fc4070 */
[----:B------:R-:W-:-:S04]  /*60e0*/  IMAD.HI.U32 R17, R0, R13, RZ ;  /* 0x0000000d00117227 */ /* 0x000fc800078e00ff */
[----:B------:R-:W-:-:S04]  /*60f0*/  IMAD.HI.U32 R16, R0, R14, RZ ;  /* 0x0000000e00107227 */ /* 0x000fc800078e00ff */
[----:B------:R-:W-:Y:S01]  /*6100*/  @!P5 IMAD.IADD R6, R6, 0x1, -R2 ;  /* 0x000000010606d824 */ /* 0x000fe200078e0a02 */
[----:B------:R-:W-:Y:S01]  /*6110*/  ISETP.GE.AND P5, PT, R8, RZ, PT ;  /* 0x000000ff0800720c */ /* 0x000fe20003fa6270 */
[----:B------:R-:W-:Y:S02]  /*6120*/  @!P4 IMAD.MOV R5, RZ, RZ, -R5 ;  /* 0x000000ffff05c224 */ /* 0x000fe400078e0a05 */
[----:B------:R-:W-:Y:S01]  /*6130*/  IMAD.HI.U32 R8, R0, R12, RZ ;  /* 0x0000000c00087227 */ /* 0x000fe200078e00ff */
[----:B------:R-:W-:Y:S02]  /*6140*/  ISETP.GT.U32.AND P4, PT, R2, R6, PT ;  /* 0x000000060200720c */ /* 0x000fe40003f84070 */
[----:B------:R0:W-:Y:S01]  /*6150*/  STL [R1+0x70], R5 ;  /* 0x0000700501007387 */ /* 0x0001e20000100800 */
[----:B------:R-:W-:Y:S02]  /*6160*/  IMAD.MOV R10, RZ, RZ, -R17 ;  /* 0x000000ffff0a7224 */ /* 0x000fe400078e0a11 */
[----:B------:R-:W-:Y:S01]  /*6170*/  IMAD.MOV R16, RZ, RZ, -R16 ;  /* 0x000000ffff107224 */ /* 0x000fe200078e0a10 */
[----:B------:R1:W-:Y:S01]  /*6180*/  STL [R1+0x78], R11 ;  /* 0x0000780b01007387 */ /* 0x0003e20000100800 */
[----:B------:R-:W-:-:S02]  /*6190*/  IMAD.MOV R8, RZ, RZ, -R8 ;  /* 0x000000ffff087224 */ /* 0x000fc400078e0a08 */
[C---:B------:R-:W-:Y:S02]  /*61a0*/  IMAD R13, R2.reuse, R10, R13 ;  /* 0x0000000a020d7224 */ /* 0x040fe400078e020d */
[C---:B------:R-:W-:Y:S02]  /*61b0*/  IMAD R14, R2.reuse, R16, R14 ;  /* 0x00000010020e7224 */ /* 0x040fe400078e020e */
[----:B0-----:R-:W-:Y:S02]  /*61c0*/  IMAD.MOV.U32 R5, RZ, RZ, R9 ;  /* 0x000000ffff057224 */ /* 0x001fe400078e0009 */
[C---:B------:R-:W-:Y:S01]  /*61d0*/  IMAD R12, R2.reuse, R8, R12 ;  /* 0x00000008020c7224 */ /* 0x040fe200078e020c */
[C---:B------:R-:W-:Y:S01]  /*61e0*/  ISETP.GT.U32.AND P2, PT, R2.reuse, R14, PT ;  /* 0x0000000e0200720c */ /* 0x040fe20003f44070 */
[----:B------:R-:W-:Y:S01]  /*61f0*/  @!P0 IMAD.MOV R5, RZ, RZ, -R5 ;  /* 0x000000ffff058224 */ /* 0x000fe200078e0a05 */
[C---:B------:R-:W-:Y:S01]  /*6200*/  ISETP.GT.U32.AND P0, PT, R2.reuse, R13, PT ;  /* 0x0000000d0200720c */ /* 0x040fe20003f04070 */
[--C-:B------:R-:W-:Y:S01]  /*6210*/  @!P6 IMAD.IADD R15, R15, 0x1, -R2.reuse ;  /* 0x000000010f0fe824 */ /* 0x100fe200078e0a02 */
[----:B------:R-:W-:Y:S01]  /*6220*/  ISETP.GT.U32.AND P6, PT, R2, R12, PT ;  /* 0x0000000c0200720c */ /* 0x000fe20003fc4070 */
[----:B------:R-:W-:Y:S01]  /*6230*/  @!P4 IMAD.IADD R6, R6, 0x1, -R2 ;  /* 0x000000010606c824 */ /* 0x000fe200078e0a02 */
[----:B------:R-:W-:Y:S01]  /*6240*/  ISETP.GE.AND P4, PT, R4, RZ, PT ;  /* 0x000000ff0400720c */ /* 0x000fe20003f86270 */
[C---:B------:R-:W-:Y:S01]  /*6250*/  VIADD R4, R3.reuse, 0x4a ;  /* 0x0000004a03047836 */ /* 0x040fe20000000000 */
[----:B------:R0:W-:Y:S01]  /*6260*/  STL [R1+0x84], R5 ;  /* 0x0000840501007387 */ /* 0x0001e20000100800 */
[----:B------:R-:W-:-:S02]  /*6270*/  VIADD R16, R3, 0x4c ;  /* 0x0000004c03107836 */ /* 0x000fc40000000000 */
[----:B------:R-:W-:Y:S01]  /*6280*/  VIADD R9, R3, 0x48 ;  /* 0x0000004803097836 */ /* 0x000fe20000000000 */
[----:B------:R-:W-:Y:S01]  /*6290*/  IABS R10, R4 ;  /* 0x00000004000a7213 */ /* 0x000fe20000000000 */
[--C-:B------:R-:W-:Y:S01]  /*62a0*/  @!P2 IMAD.IADD R14, R14, 0x1, -R2.reuse ;  /* 0x000000010e0ea824 */ /* 0x100fe200078e0a02 */
[----:B-1----:R-:W-:Y:S01]  /*62b0*/  IABS R11, R16 ;  /* 0x00000010000b7213 */ /* 0x002fe20000000000 */
[--C-:B------:R-:W-:Y:S01]  /*62c0*/  @!P0 IMAD.IADD R13, R13, 0x1, -R2.reuse ;  /* 0x000000010d0d8824 */ /* 0x100fe200078e0a02 */
[----:B------:R-:W-:Y:S01]  /*62d0*/  ISETP.GE.AND P2, PT, R7, RZ, PT ;  /* 0x000000ff0700720c */ /* 0x000fe20003f46270 */
[----:B------:R-:W-:Y:S01]  /*62e0*/  @!P6 IMAD.IADD R12, R12, 0x1, -R2 ;  /* 0x000000010c0ce824 */ /* 0x000fe200078e0a02 */
[C---:B------:R-:W-:Y:S01]  /*62f0*/  ISETP.GT.U32.AND P0, PT, R2.reuse, R14, PT ;  /* 0x0000000e0200720c */ /* 0x040fe20003f04070 */
[----:B0-----:R-:W-:Y:S01]  /*6300*/  IMAD.MOV.U32 R5, RZ, RZ, R6 ;  /* 0x000000ffff057224 */ /* 0x001fe200078e0006 */
[----:B------:R-:W-:Y:S01]  /*6310*/  ISETP.GT.U32.AND P6, PT, R2, R13, PT ;  /* 0x0000000d0200720c */ /* 0x000fe20003fc4070 */
[----:B------:R-:W-:Y:S01]  /*6320*/  IMAD.HI.U32 R6, R0, R10, RZ ;  /* 0x0000000a00067227 */ /* 0x000fe200078e00ff */
[----:B------:R-:W-:-:S03]  /*6330*/  IABS R18, R9 ;  /* 0x0000000900127213 */ /* 0x000fc60000000000 */
[----:B------:R-:W-:-:S04]  /*6340*/  IMAD.HI.U32 R7, R0, R11, RZ ;  /* 0x0000000b00077227 */ /* 0x000fc800078e00ff */
[----:B------:R-:W-:Y:S02]  /*6350*/  IMAD.MOV R6, RZ, RZ, -R6 ;  /* 0x000000ffff067224 */ /* 0x000fe400078e0a06 */
[----:B------:R-:W-:Y:S02]  /*6360*/  IMAD.MOV R7, RZ, RZ, -R7 ;  /* 0x000000ffff077224 */ /* 0x000fe400078e0a07 */
[C---:B------:R-:W-:Y:S02]  /*6370*/  IMAD R10, R2.reuse, R6, R10 ;  /* 0x00000006020a7224 */ /* 0x040fe400078e020a */
[C---:B------:R-:W-:Y:S02]  /*6380*/  IMAD R11, R2.reuse, R7, R11 ;  /* 0x00000007020b7224 */ /* 0x040fe400078e020b */
[--C-:B------:R-:W-:Y:S01]  /*6390*/  @!P6 IMAD.IADD R13, R13, 0x1, -R2.reuse ;  /* 0x000000010d0de824 */ /* 0x100fe200078e0a02 */
[----:B------:R-:W-:Y:S01]  /*63a0*/  ISETP.GT.U32.AND P6, PT, R2, R10, PT ;  /* 0x0000000a0200720c */ /* 0x000fe20003fc4070 */
[----:B------:R-:W-:Y:S01]  /*63b0*/  @!P0 IMAD.IADD R14, R14, 0x1, -R2 ;  /* 0x000000010e0e8824 */ /* 0x000fe200078e0a02 */
[C---:B------:R-:W-:Y:S01]  /*63c0*/  ISETP.GT.U32.AND P0, PT, R2.reuse, R11, PT ;  /* 0x0000000b0200720c */ /* 0x040fe20003f04070 */
[----:B------:R-:W-:Y:S01]  /*63d0*/  @!P1 IMAD.MOV R5, RZ, RZ, -R5 ;  /* 0x000000ffff059224 */ /* 0x000fe200078e0a05 */
[----:B------:R-:W-:Y:S01]  /*63e0*/  ISETP.GT.U32.AND P1, PT, R2, R12, PT ;  /* 0x0000000c0200720c */ /* 0x000fe20003f24070 */
[----:B------:R-:W-:-:S02]  /*63f0*/  VIADD R8, R3, 0x46 ;  /* 0x0000004603087836 */ /* 0x000fc40000000000 */
[----:B------:R-:W-:Y:S01]  /*6400*/  IMAD.HI.U32 R19, R0, R18, RZ ;  /* 0x0000001200137227 */ /* 0x000fe200078e00ff */
[----:B------:R0:W-:Y:S02]  /*6410*/  STL [R1+0x98], R5 ;  /* 0x0000980501007387 */ /* 0x0001e40000100800 */
[----:B------:R-:W-:Y:S01]  /*6420*/  IABS R6, R8 ;  /* 0x0000000800067213 */ /* 0x000fe20000000000 */
[----:B------:R-:W-:Y:S02]  /*6430*/  IMAD.MOV R19, RZ, RZ, -R19 ;  /* 0x000000ffff137224 */ /* 0x000fe400078e0a13 */
[--C-:B------:R-:W-:Y:S02]  /*6440*/  @!P6 IMAD.IADD R10, R10, 0x1, -R2.reuse ;  /* 0x000000010a0ae824 */ /* 0x100fe400078e0a02 */
[--C-:B------:R-:W-:Y:S01]  /*6450*/  @!P0 IMAD.IADD R11, R11, 0x1, -R2.reuse ;  /* 0x000000010b0b8824 */ /* 0x100fe200078e0a02 */
[----:B------:R-:W-:Y:S01]  /*6460*/  ISETP.GE.AND P0, PT, R4, RZ, PT ;  /* 0x000000ff0400720c */ /* 0x000fe20003f06270 */
[----:B------:R-:W-:Y:S01]  /*6470*/  @!P1 IMAD.IADD R12, R12, 0x1, -R2 ;  /* 0x000000010c0c9824 */ /* 0x000fe200078e0a02 */
[----:B------:R-:W-:Y:S01]  /*6480*/  ISETP.GT.U32.AND P6, PT, R2, R10, PT ;  /* 0x0000000a0200720c */ /* 0x000fe20003fc4070 */
[----:B0-----:R-:W-:Y:S01]  /*6490*/  IMAD.MOV.U32 R5, RZ, RZ, R15 ;  /* 0x000000ffff057224 */ /* 0x001fe200078e000f */
[----:B------:R-:W-:Y:S01]  /*64a0*/  ISETP.GE.AND P1, PT, R16, RZ, PT ;  /* 0x000000ff1000720c */ /* 0x000fe20003f26270 */
[----:B------:R-:W-:-:S02]  /*64b0*/  IMAD R4, R2, R19, R18 ;  /* 0x0000001302047224 */ /* 0x000fc400078e0212 */
[----:B------:R-:W-:Y:S01]  /*64c0*/  @!P3 IMAD.MOV R5, RZ, RZ, -R5 ;  /* 0x000000ffff05b224 */ /* 0x000fe200078e0a05 */
[----:B------:R-:W-:Y:S01]  /*64d0*/  ISETP.GT.U32.AND P3, PT, R2, R11, PT ;  /* 0x0000000b0200720c */ /* 0x000fe20003f64070 */
[----:B------:R-:W-:Y:S02]  /*64e0*/  VIADD R7, R3, 0x44 ;  /* 0x0000004403077836 */ /* 0x000fe40000000000 */
[----:B------:R-:W-:Y:S01]  /*64f0*/  IMAD.HI.U32 R17, R0, R6, RZ ;  /* 0x0000000600117227 */ /* 0x000fe200078e00ff */
[----:B------:R0:W-:Y:S02]  /*6500*/  STL [R1+0x94], R5 ;  /* 0x0000940501007387 */ /* 0x0001e40000100800 */
[----:B------:R-:W-:Y:S01]  /*6510*/  IABS R16, R7 ;  /* 0x0000000700107213 */ /* 0x000fe20000000000 */
[----:B------:R-:W-:Y:S01]  /*6520*/  @!P5 IMAD.MOV R14, RZ, RZ, -R14 ;  /* 0x000000ffff0ed224 */ /* 0x000fe200078e0a0e */
[----:B------:R-:W-:Y:S01]  /*6530*/  ISETP.GT.U32.AND P5, PT, R2, R4, PT ;  /* 0x000000040200720c */ /* 0x000fe20003fa4070 */
[----:B------:R-:W-:-:S02]  /*6540*/  IMAD.MOV R17, RZ, RZ, -R17 ;  /* 0x000000ffff117224 */ /* 0x000fc400078e0a11 */
[----:B------:R-:W-:Y:S01]  /*6550*/  @!P4 IMAD.MOV R13, RZ, RZ, -R13 ;  /* 0x000000ffff0dc224 */ /* 0x000fe200078e0a0d */
[----:B------:R-:W-:Y:S01]  /*6560*/  STL [R1+0x90], R14 ;  /* 0x0000900e01007387 */ /* 0x000fe20000100800 */
[----:B------:R-:W-:Y:S01]  /*6570*/  @!P6 IMAD.IADD R10, R10, 0x1, -R2 ;  /* 0x000000010a0ae824 */ /* 0x000fe200078e0a02 */
[----:B------:R-:W-:Y:S01]  /*6580*/  ISETP.GE.AND P4, PT, R9, RZ, PT ;  /* 0x000000ff0900720c */ /* 0x000fe20003f86270 */
[----:B0-----:R-:W-:Y:S01]  /*6590*/  IMAD.MOV.U32 R5, RZ, RZ, R12 ;  /* 0x000000ffff057224 */ /* 0x001fe200078e000c */
[----:B------:R0:W-:Y:S01]  /*65a0*/  STL [R1+0x8c], R13 ;  /* 0x00008c0d01007387 */ /* 0x0001e20000100800 */
[----:B------:R-:W-:-:S04]  /*65b0*/  IMAD.HI.U32 R12, R0, R16, RZ ;  /* 0x00000010000c7227 */ /* 0x000fc800078e00ff */
[----:B------:R-:W-:Y:S01]  /*65c0*/  @!P2 IMAD.MOV R5, RZ, RZ, -R5 ;  /* 0x000000ffff05a224 */ /* 0x000fe200078e0a05 */
[----:B------:R-:W-:Y:S01]  /*65d0*/  ISETP.GE.AND P2, PT, R8, RZ, PT ;  /* 0x000000ff0800720c */ /* 0x000fe20003f46270 */
[----:B------:R-:W-:Y:S02]  /*65e0*/  IMAD R8, R2, R17, R6 ;  /* 0x0000001102087224 */ /* 0x000fe400078e0206 */
[----:B------:R-:W-:Y:S01]  /*65f0*/  IMAD.MOV R12, RZ, RZ, -R12 ;  /* 0x000000ffff0c7224 */ /* 0x000fe200078e0a0c */
[----:B------:R1:W-:Y:S01]  /*6600*/  STL [R1+0x88], R5 ;  /* 0x0000880501007387 */ /* 0x0003e20000100800 */
[----:B------:R-:W-:Y:S01]  /*6610*/  @!P5 IMAD.IADD R4, R4, 0x1, -R2 ;  /* 0x000000010404d824 */ /* 0x000fe200078e0a02 */
[C---:B------:R-:W-:Y:S01]  /*6620*/  ISETP.GT.U32.AND P6, PT, R2.reuse, R8, PT ;  /* 0x000000080200720c */ /* 0x040fe20003fc4070 */
[C---:B------:R-:W-:Y:S02]  /*6630*/  IMAD R6, R2.reuse, R12, R16 ;  /* 0x0000000c02067224 */ /* 0x040fe400078e0210 */
[----:B------:R-:W-:Y:S01]  /*6640*/  @!P3 IMAD.IADD R11, R11, 0x1, -R2 ;  /* 0x000000010b0bb824 */ /* 0x000fe200078e0a02 */
[----:B------:R-:W-:Y:S01]  /*6650*/  ISETP.GT.U32.AND P5, PT, R2, R4, PT ;  /* 0x000000040200720c */ /* 0x000fe20003fa4070 */
[----:B------:R-:W-:Y:S01]  /*6660*/  VIADD R9, R3, 0x42 ;  /* 0x0000004203097836 */ /* 0x000fe20000000000 */
[----:B------:R-:W-:Y:S01]  /*6670*/  ISETP.GE.AND P3, PT, R7, RZ, PT ;  /* 0x000000ff0700720c */ /* 0x000fe20003f66270 */
[----:B0-----:R-:W-:-:S02]  /*6680*/  IMAD.MOV.U32 R13, RZ, RZ, R11 ;  /* 0x000000ffff0d7224 */ /* 0x001fc400078e000b */
[----:B-1----:R-:W-:Y:S01]  /*6690*/  IMAD.MOV.U32 R5, RZ, RZ, R10 ;  /* 0x000000ffff057224 */ /* 0x002fe200078e000a */
[----:B------:R-:W-:Y:S01]  /*66a0*/  IABS R7, R9 ;  /* 0x0000000900077213 */ /* 0x000fe20000000000 */
[----:B------:R-:W-:Y:S01]  /*66b0*/  @!P1 IMAD.MOV R13, RZ, RZ, -R13 ;  /* 0x000000ffff0d9224 */ /* 0x000fe200078e0a0d */
[----:B------:R-:W-:Y:S01]  /*66c0*/  ISETP.GE.AND P1, PT, R9, RZ, PT ;  /* 0x000000ff0900720c */ /* 0x000fe20003f26270 */
[----:B------:R-:W-:Y:S01]  /*66d0*/  @!P0 IMAD.MOV R5, RZ, RZ, -R5 ;  /* 0x000000ffff058224 */ /* 0x000fe200078e0a05 */
[----:B------:R-:W-:Y:S01]  /*66e0*/  ISETP.GT.U32.AND P0, PT, R2, R6, PT ;  /* 0x000000060200720c */ /* 0x000fe20003f04070 */
[--C-:B------:R-:W-:Y:S01]  /*66f0*/  @!P6 IMAD.IADD R8, R8, 0x1, -R2.reuse ;  /* 0x000000010808e824 */ /* 0x100fe200078e0a02 */
[----:B------:R0:W-:Y:S01]  /*6700*/  STL [R1+0x80], R13 ;  /* 0x0000800d01007387 */ /* 0x0001e20000100800 */
[----:B------:R-:W-:Y:S02]  /*6710*/  @!P5 IMAD.IADD R4, R4, 0x1, -R2 ;  /* 0x000000010404d824 */ /* 0x000fe400078e0a02 */
[C---:B------:R-:W-:Y:S01]  /*6720*/  VIADD R9, R3.reuse, 0x40 ;  /* 0x0000004003097836 */ /* 0x040fe20000000000 */
[----:B------:R-:W-:Y:S01]  /*6730*/  ISETP.GT.U32.AND P6, PT, R2, R8, PT ;  /* 0x000000080200720c */ /* 0x000fe20003fc4070 */
[----:B------:R-:W-:Y:S01]  /*6740*/  VIADD R14, R3, 0x3e ;  /* 0x0000003e030e7836 */ /* 0x000fe20000000000 */
[----:B------:R1:W-:Y:S01]  /*6750*/  STL [R1+0x7c], R5 ;  /* 0x00007c0501007387 */ /* 0x0003e20000100800 */
[----:B------:R-:W-:Y:S01]  /*6760*/  IMAD.HI.U32 R10, R0, R7, RZ ;  /* 0x00000007000a7227 */ /* 0x000fe200078e00ff */
[----:B------:R-:W-:-:S02]  /*6770*/  IABS R11, R9 ;  /* 0x00000009000b7213 */ /* 0x000fc40000000000 */
[----:B------:R-:W-:Y:S01]  /*6780*/  IABS R12, R14 ;  /* 0x0000000e000c7213 */ /* 0x000fe20000000000 */
[----:B------:R-:W-:Y:S01]  /*6790*/  @!P0 IMAD.IADD R6, R6, 0x1, -R2 ;  /* 0x0000000106068824 */ /* 0x000fe200078e0a02 */
[----:B------:R-:W-:Y:S01]  /*67a0*/  ISETP.GE.AND P5, PT, R9, RZ, PT ;  /* 0x000000ff0900720c */ /* 0x000fe20003fa6270 */
[----:B------:R-:W-:Y:S02]  /*67b0*/  IMAD.MOV R10, RZ, RZ, -R10 ;  /* 0x000000ffff0a7224 */ /* 0x000fe400078e0a0a */
[----:B0-----:R-:W-:Y:S01]  /*67c0*/  IMAD.HI.U32 R13, R0, R11, RZ ;  /* 0x0000000b000d7227 */ /* 0x001fe200078e00ff */
[----:B------:R-:W-:-:S03]  /*67d0*/  ISETP.GT.U32.AND P0, PT, R2, R6, PT ;  /* 0x000000060200720c */ /* 0x000fc60003f04070 */
[----:B-1----:R-:W-:Y:S02]  /*67e0*/  IMAD.MOV.U32 R5, RZ, RZ, R4 ;  /* 0x000000ffff057224 */ /* 0x002fe400078e0004 */
[----:B------:R-:W-:Y:S02]  /*67f0*/  @!P6 IMAD.IADD R8, R8, 0x1, -R2 ;  /* 0x000000010808e824 */ /* 0x000fe400078e0a02 */
[----:B------:R-:W-:Y:S01]  /*6800*/  @!P4 IMAD.MOV R5, RZ, RZ, -R5 ;  /* 0x000000ffff05c224 */ /* 0x000fe200078e0a05 */
[----:B------:R-:W-:Y:S01]  /*6810*/  ISETP.GE.AND P4, PT, R14, RZ, PT ;  /* 0x000000ff0e00720c */ /* 0x000fe20003f86270 */
[C---:B------:R-:W-:Y:S02]  /*6820*/  IMAD R10, R2.reuse, R10, R7 ;  /* 0x0000000a020a7224 */ /* 0x040fe400078e0207 */
[----:B------:R-:W-:Y:S01]  /*6830*/  IMAD.MOV.U32 R7, RZ, RZ, R12 ;  /* 0x000000ffff077224 */ /* 0x000fe200078e000c */
[----:B------:R0:W-:Y:S01]  /*6840*/  STL [R1+0x74], R5 ;  /* 0x0000740501007387 */ /* 0x0001e20000100800 */
[----:B------:R-:W-:Y:S01]  /*6850*/  IMAD.MOV R13, RZ, RZ, -R13 ;  /* 0x000000ffff0d7224 */ /* 0x000fe200078e0a0d */
[----:B------:R-:W-:Y:S01]  /*6860*/  ISETP.GT.U32.AND P6, PT, R2, R10, PT ;  /* 0x0000000a0200720c */ /* 0x000fe20003fc4070 */
[----:B------:R-:W-:-:S04]  /*6870*/  IMAD.HI.U32 R4, R0, R7, RZ ;  /* 0x0000000700047227 */ /* 0x000fc800078e00ff */
[----:B------:R-:W-:Y:S02]  /*6880*/  IMAD.MOV R14, RZ, RZ, -R4 ;  /* 0x000000ffff0e7224 */ /* 0x000fe400078e0a04 */
[----:B------:R-:W-:Y:S02]  /*6890*/  @!P0 IMAD.IADD R6, R6, 0x1, -R2 ;  /* 0x0000000106068824 */ /* 0x000fe400078e0a02 */
[----:B0-----:R-:W-:Y:S02]  /*68a0*/  IMAD.MOV.U32 R5, RZ, RZ, R8 ;  /* 0x000000ffff057224 */ /* 0x001fe400078e0008 */
[C---:B------:R-:W-:Y:S02]  /*68b0*/  IMAD R8, R2.reuse, R13, R11 ;  /* 0x0000000d02087224 */ /* 0x040fe400078e020b */
[----:B------:R-:W-:Y:S02]  /*68c0*/  @!P2 IMAD.MOV R5, RZ, RZ, -R5 ;  /* 0x000000ffff05a224 */ /* 0x000fe400078e0a05 */
[C---:B------:R-:W-:Y:S01]  /*68d0*/  VIADD R9, R3.reuse, 0x3c ;  /* 0x0000003c03097836 */ /* 0x040fe20000000000 */
[C---:B------:R-:W-:Y:S01]  /*68e0*/  ISETP.GT.U32.AND P0, PT, R2.reuse, R8, PT ;  /* 0x000000080200720c */ /* 0x040fe20003f04070 */
[----:B------:R-:W-:Y:S01]  /*68f0*/  IMAD R7, R2, R14, R7 ;  /* 0x0000000e02077224 */ /* 0x000fe200078e0207 */
[----:B------:R0:W-:Y:S01]  /*6900*/  STL [R1+0x6c], R5 ;  /* 0x00006c0501007387 */ /* 0x0001e20000100800 */
[----:B------:R-:W-:Y:S01]  /*6910*/  @!P6 IMAD.IADD R10, R10, 0x1, -R2 ;  /* 0x000000010a0ae824 */ /* 0x000fe200078e0a02 */
[----:B------:R-:W-:Y:S01]  /*6920*/  IABS R12, R9 ;  /* 0x00000009000c7213 */ /* 0x000fe20000000000 */
[----:B------:R-:W-:Y:S01]  /*6930*/  VIADD R18, R3, 0x24 ;  /* 0x0000002403127836 */ /* 0x000fe20000000000 */
[----:B------:R-:W-:-:S02]  /*6940*/  ISETP.GE.AND P2, PT, R9, RZ, PT ;  /* 0x000000ff0900720c */ /* 0x000fc40003f46270 */
[----:B------:R-:W-:Y:S01]  /*6950*/  ISETP.GT.U32.AND P6, PT, R2, R10, PT ;  /* 0x0000000a0200720c */ /* 0x000fe20003fc4070 */
[----:B------:R-:W-:Y:S02]  /*6960*/  IMAD.MOV.U32 R4, RZ, RZ, R12 ;  /* 0x000000ffff047224 */ /* 0x000fe400078e000c */
[----:B------:R-:W-:Y:S02]  /*6970*/  VIADD R12, R3, 0x3a ;  /* 0x0000003a030c7836 */ /* 0x000fe40000000000 */
[----:B0-----:R-:W-:Y:S02]  /*6980*/  IMAD.MOV.U32 R5, RZ, RZ, R6 ;  /* 0x000000ffff057224 */ /* 0x001fe400078e0006 */
[----:B------:R-:W-:Y:S01]  /*6990*/  IMAD.HI.U32 R9, R0, R4, RZ ;  /* 0x0000000400097227 */ /* 0x000fe200078e00ff */
[----:B------:R-:W-:-:S03]  /*69a0*/  IABS R16, R12 ;  /* 0x0000000c00107213 */ /* 0x000fc60000000000 */
[----:B------:R-:W-:Y:S01]  /*69b0*/  @!P3 IMAD.MOV R5, RZ, RZ, -R5 ;  /* 0x000000ffff05b224 */ /* 0x000fe200078e0a05 */
[----:B------:R-:W-:Y:S01]  /*69c0*/  ISETP.GT.U32.AND P3, PT, R2, R7, PT ;  /* 0x000000070200720c */ /* 0x000fe20003f64070 */
[----:B------:R-:W-:Y:S02]  /*69d0*/  @!P0 IMAD.IADD R8, R8, 0x1, -R2 ;  /* 0x0000000108088824 */ /* 0x000fe400078e0a02 */
[----:B------:R-:W-:Y:S01]  /*69e0*/  IMAD.MOV R6, RZ, RZ, -R9 ;  /* 0x000000ffff067224 */ /* 0x000fe200078e0a09 */
[----:B------:R0:W-:Y:S01]  /*69f0*/  STL [R1+0x64], R5 ;  /* 0x0000640501007387 */ /* 0x0001e20000100800 */
[----:B------:R-:W-:Y:S01]  /*6a00*/  VIADD R9, R3, 0x38 ;  /* 0x0000003803097836 */ /* 0x000fe20000000000 */
[C---:B------:R-:W-:Y:S01]  /*6a10*/  ISETP.GT.U32.AND P0, PT, R2.reuse, R8, PT ;  /* 0x000000080200720c */ /* 0x040fe20003f04070 */
[----:B------:R-:W-:Y:S02]  /*6a20*/  IMAD R4, R2, R6, R4 ;  /* 0x0000000602047224 */ /* 0x000fe400078e0204 */
[----:B------:R-:W-:Y:S01]  /*6a30*/  @!P6 IMAD.IADD R10, R10, 0x1, -R2 ;  /* 0x000000010a0ae824 */ /* 0x000fe200078e0a02 */
[----:B------:R-:W-:Y:S01]  /*6a40*/  IABS R15, R9 ;  /* 0x00000009000f7213 */ /* 0x000fe20000000000 */
[----:B------:R-:W-:Y:S01]  /*6a50*/  IMAD.HI.U32 R11, R0, R16, RZ ;  /* 0x00000010000b7227 */ /* 0x000fe200078e00ff */
[----:B------:R-:W-:-:S03]  /*6a60*/  ISETP.GT.U32.AND P6, PT, R2, R4, PT ;  /* 0x000000040200720c */ /* 0x000fc60003fc4070 */
[----:B------:R-:W-:Y:S02]  /*6a70*/  @!P3 IMAD.IADD R7, R7, 0x1, -R2 ;  /* 0x000000010707b824 */ /* 0x000fe400078e0a02 */
[----:B0-----:R-:W-:Y:S02]  /*6a80*/  IMAD.MOV.U32 R5, RZ, RZ, R10 ;  /* 0x000000ffff057224 */ /* 0x001fe400078e000a */
[----:B------:R-:W-:Y:S01]  /*6a90*/  IMAD.HI.U32 R10, R0, R15, RZ ;  /* 0x0000000f000a7227 */ /* 0x000fe200078e00ff */
[----:B------:R-:W-:-:S03]  /*6aa0*/  ISETP.GT.U32.AND P3, PT, R2, R7, PT ;  /* 0x000000070200720c */ /* 0x000fc60003f64070 */
[----:B------:R-:W-:Y:S02]  /*6ab0*/  IMAD.MOV R11, RZ, RZ, -R11 ;  /* 0x000000ffff0b7224 */ /* 0x000fe400078e0a0b */
[----:B------:R-:W-:Y:S02]  /*6ac0*/  IMAD.MOV R10, RZ, RZ, -R10 ;  /* 0x000000ffff0a7224 */ /* 0x000fe400078e0a0a */
[----:B------:R-:W-:Y:S01]  /*6ad0*/  @!P0 IMAD.IADD R8, R8, 0x1, -R2 ;  /* 0x0000000108088824 */ /* 0x000fe200078e0a02 */
[----:B------:R-:W-:Y:S01]  /*6ae0*/  ISETP.GE.AND P0, PT, R9, RZ, PT ;  /* 0x000000ff0900720c */ /* 0x000fe20003f06270 */
[C---:B------:R-:W-:Y:S02]  /*6af0*/  IMAD R16, R2.reuse, R11, R16 ;  /* 0x0000000b02107224 */ /* 0x040fe400078e0210 */
[----:B------:R-:W-:Y:S02]  /*6b00*/  VIADD R6, R3, 0x36 ;  /* 0x0000003603067836 */ /* 0x000fe40000000000 */
[----:B------:R-:W-:-:S02]  /*6b10*/  IMAD R15, R2, R10, R15 ;  /* 0x0000000a020f7224 */ /* 0x000fc400078e020f */
[----:B------:R-:W-:Y:S01]  /*6b20*/  @!P3 IMAD.IADD R7, R7, 0x1, -R2 ;  /* 0x000000010707b824 */ /* 0x000fe200078e0a02 */
[----:B------:R-:W-:Y:S01]  /*6b30*/  ISETP.GT.U32.AND P3, PT, R2, R16, PT ;  /* 0x000000100200720c */ /* 0x000fe20003f64070 */
[----:B------:R-:W-:Y:S01]  /*6b40*/  IMAD.MOV.U32 R13, RZ, RZ, R8 ;  /* 0x000000ffff0d7224 */ /* 0x000fe200078e0008 */
[----:B------:R-:W-:Y:S01]  /*6b50*/  IABS R14, R6 ;  /* 0x00000006000e7213 */ /* 0x000fe20000000000 */
[----:B------:R-:W-:Y:S02]  /*6b60*/  @!P6 IMAD.IADD R4, R4, 0x1, -R2 ;  /* 0x000000010404e824 */ /* 0x000fe400078e0a02 */
[----:B------:R-:W-:Y:S01]  /*6b70*/  @!P1 IMAD.MOV R5, RZ, RZ, -R5 ;  /* 0x000000ffff059224 */ /* 0x000fe200078e0a05 */
[----:B------:R-:W-:Y:S01]  /*6b80*/  ISETP.GE.AND P1, PT, R12, RZ, PT ;  /* 0x000000ff0c00720c */ /* 0x000fe20003f26270 */
[----:B------:R-:W-:Y:S01]  /*6b90*/  @!P5 IMAD.MOV R13, RZ, RZ, -R13 ;  /* 0x000000ffff0dd224 */ /* 0x000fe200078e0a0d */
[----:B------:R-:W-:Y:S01]  /*6ba0*/  ISETP.GT.U32.AND P5, PT, R2, R15, PT ;  /* 0x0000000f0200720c */ /* 0x000fe20003fa4070 */
[----:B------:R-:W-:Y:S01]  /*6bb0*/  IMAD.HI.U32 R12, R0, R14, RZ ;  /* 0x0000000e000c7227 */ /* 0x000fe200078e00ff */
[----:B------:R-:W-:Y:S01]  /*6bc0*/  ISETP.GT.U32.AND P6, PT, R2, R4, PT ;  /* 0x000000040200720c */ /* 0x000fe20003fc4070 */
[----:B------:R0:W-:Y:S02]  /*6bd0*/  STL [R1+0x60], R5 ;  /* 0x0000600501007387 */ /* 0x0001e40000100800 */
[----:B------:R-:W-:-:S02]  /*6be0*/  IMAD.MOV R9, RZ, RZ, -R12 ;  /* 0x000000ffff097224 */ /* 0x000fc400078e0a0c */
[----:B------:R-:W-:Y:S01]  /*6bf0*/  @!P3 IMAD.IADD R16, R16, 0x1, -R2 ;  /* 0x000000011010b824 */ /* 0x000fe200078e0a02 */
[----:B------:R1:W-:Y:S01]  /*6c00*/  STL [R1+0x58], R13 ;  /* 0x0000580d01007387 */ /* 0x0003e20000100800 */
[C---:B------:R-:W-:Y:S02]  /*6c10*/  IMAD R14, R2.reuse, R9, R14 ;  /* 0x00000009020e7224 */ /* 0x040fe400078e020e */
[C---:B------:R-:W-:Y:S02]  /*6c20*/  VIADD R9, R3.reuse, 0x30 ;  /* 0x0000003003097836 */ /* 0x040fe40000000000 */
[----:B0-----:R-:W-:Y:S02]  /*6c30*/  IMAD.MOV.U32 R5, RZ, RZ, R7 ;  /* 0x000000ffff057224 */ /* 0x001fe400078e0007 */
[----:B------:R-:W-:Y:S02]  /*6c40*/  VIADD R7, R3, 0x34 ;  /* 0x0000003403077836 */ /* 0x000fe40000000000 */
[--C-:B------:R-:W-:Y:S01]  /*6c50*/  @!P5 IMAD.IADD R15, R15, 0x1, -R2.reuse ;  /* 0x000000010f0fd824 */ /* 0x100fe200078e0a02 */
[----:B------:R-:W-:Y:S01]  /*6c60*/  ISETP.GT.U32.AND P5, PT, R2, R16, PT ;  /* 0x000000100200720c */ /* 0x000fe20003fa4070 */
[----:B------:R-:W-:Y:S01]  /*6c70*/  @!P6 IMAD.IADD R4, R4, 0x1, -R2 ;  /* 0x000000010404e824 */ /* 0x000fe200078e0a02 */
[----:B------:R-:W-:Y:S01]  /*6c80*/  IABS R10, R7 ;  /* 0x00000007000a7213 */ /* 0x000fe20000000000 */
[----:B-1----:R-:W-:Y:S01]  /*6c90*/  VIADD R13, R3, 0x32 ;  /* 0x00000032030d7836 */ /* 0x002fe20000000000 */
[----:B------:R-:W-:Y:S01]  /*6ca0*/  ISETP.GT.U32.AND P6, PT, R2, R14, PT ;  /* 0x0000000e0200720c */ /* 0x000fe20003fc4070 */
[----:B------:R-:W-:Y:S01]  /*6cb0*/  @!P4 IMAD.MOV R5, RZ, RZ, -R5 ;  /* 0x000000ffff05c224 */ /* 0x000fe200078e0a05 */
[----:B------:R-:W-:Y:S01]  /*6cc0*/  ISETP.GE.AND P4, PT, R6, RZ, PT ;  /* 0x000000ff0600720c */ /* 0x000fe20003f86270 */
[----:B------:R-:W-:Y:S01]  /*6cd0*/  IMAD.HI.U32 R8, R0, R10, RZ ;  /* 0x0000000a00087227 */ /* 0x000fe200078e00ff */
[----:B------:R-:W-:-:S02]  /*6ce0*/  IABS R6, R13 ;  /* 0x0000000d00067213 */ /* 0x000fc40000000000 */
[----:B------:R0:W-:Y:S01]  /*6cf0*/  STL [R1+0x4c], R5 ;  /* 0x00004c0501007387 */ /* 0x0001e20000100800 */
[----:B------:R-:W-:Y:S01]  /*6d00*/  IMAD.MOV R8, RZ, RZ, -R8 ;  /* 0x000000ffff087224 */ /* 0x000fe200078e0a08 */
[----:B------:R-:W-:Y:S01]  /*6d10*/  ISETP.GE.AND P3, PT, R7, RZ, PT ;  /* 0x000000ff0700720c */ /* 0x000fe20003f66270 */
[----:B------:R-:W-:Y:S01]  /*6d20*/  @!P5 IMAD.IADD R16, R16, 0x1, -R2 ;  /* 0x000000011010d824 */ /* 0x000fe200078e0a02 */
[----:B------:R-:W-:Y:S01]  /*6d30*/  IABS R7, R9 ;  /* 0x0000000900077213 */ /* 0x000fe20000000000 */
[----:B------:R-:W-:Y:S02]  /*6d40*/  IMAD R10, R2, R8, R10 ;  /* 0x00000008020a7224 */ /* 0x000fe400078e020a */
[----:B------:R-:W-:Y:S01]  /*6d50*/  @!P6 IMAD.IADD R14, R14, 0x1, -R2 ;  /* 0x000000010e0ee824 */ /* 0x000fe200078e0a02 */
[C---:B------:R-:W-:Y:S01]  /*6d60*/  ISETP.GT.U32.AND P6, PT, R2.reuse, R15, PT ;  /* 0x0000000f0200720c */ /* 0x040fe20003fc4070 */
[----:B------:R-:W-:Y:S01]  /*6d70*/  VIADD R12, R3, 0x2c ;  /* 0x0000002c030c7836 */ /* 0x000fe20000000000 */
[----:B------:R-:W-:Y:S01]  /*6d80*/  ISETP.GT.U32.AND P5, PT, R2, R10, PT ;  /* 0x0000000a0200720c */ /* 0x000fe20003fa4070 */
[----:B0-----:R-:W-:-:S02]  /*6d90*/  IMAD.MOV.U32 R5, RZ, RZ, R4 ;  /* 0x000000ffff057224 */ /* 0x001fc400078e0004 */
[----:B------:R-:W-:-:S04]  /*6da0*/  IMAD.HI.U32 R4, R0, R6, RZ ;  /* 0x0000000600047227 */ /* 0x000fc800078e00ff */
[----:B------:R-:W-:Y:S01]  /*6db0*/  @!P2 IMAD.MOV R5, RZ, RZ, -R5 ;  /* 0x000000ffff05a224 */ /* 0x000fe200078e0a05 */
[C---:B------:R-:W-:Y:S01]  /*6dc0*/  ISETP.GT.U32.AND P2, PT, R2.reuse, R14, PT ;  /* 0x0000000e0200720c */ /* 0x040fe20003f44070 */
[----:B------:R-:W-:Y:S02]  /*6dd0*/  IMAD.MOV R4, RZ, RZ, -R4 ;  /* 0x000000ffff047224 */ /* 0x000fe400078e0a04 */
[----:B------:R-:W-:Y:S01]  /*6de0*/  VIADD R8, R3, 0x2e ;  /* 0x0000002e03087836 */ /* 0x000fe20000000000 */
[----:B------:R0:W-:Y:S01]  /*6df0*/  STL [R1+0x44], R5 ;  /* 0x0000440501007387 */ /* 0x0001e20000100800 */
[----:B------:R-:W-:Y:S02]  /*6e00*/  IMAD R6, R2, R4, R6 ;  /* 0x0000000402067224 */ /* 0x000fe400078e0206 */
[----:B------:R-:W-:Y:S01]  /*6e10*/  IMAD.HI.U32 R4, R0, R7, RZ ;  /* 0x0000000700047227 */ /* 0x000fe200078e00ff */
[----:B------:R-:W-:-:S03]  /*6e20*/  IABS R11, R8 ;  /* 0x00000008000b7213 */ /* 0x000fc60000000000 */
[----:B------:R-:W-:Y:S01]  /*6e30*/  @!P5 IMAD.IADD R10, R10, 0x1, -R2 ;  /* 0x000000010a0ad824 */ /* 0x000fe200078e0a02 */
[----:B------:R-:W-:Y:S01]  /*6e40*/  ISETP.GE.AND P5, PT, R9, RZ, PT ;  /* 0x000000ff0900720c */ /* 0x000fe20003fa6270 */
[----:B------:R-:W-:Y:S02]  /*6e50*/  IMAD.MOV R4, RZ, RZ, -R4 ;  /* 0x000000ffff047224 */ /* 0x000fe400078e0a04 */
[----:B0-----:R-:W-:Y:S02]  /*6e60*/  IMAD.MOV.U32 R5, RZ, RZ, R16 ;  /* 0x000000ffff057224 */ /* 0x001fe400078e0010 */
[--C-:B------:R-:W-:Y:S01]  /*6e70*/  @!P2 IMAD.IADD R14, R14, 0x1, -R2.reuse ;  /* 0x000000010e0ea824 */ /* 0x100fe200078e0a02 */
[----:B------:R-:W-:Y:S01]  /*6e80*/  ISETP.GE.AND P2, PT, R13, RZ, PT ;  /* 0x000000ff0d00720c */ /* 0x000fe20003f46270 */
[----:B------:R-:W-:Y:S01]  /*6e90*/  @!P1 IMAD.MOV R5, RZ, RZ, -R5 ;  /* 0x000000ffff059224 */ /* 0x000fe200078e0a05 */
[C---:B------:R-:W-:Y:S01]  /*6ea0*/  ISETP.GT.U32.AND P1, PT, R2.reuse, R10, PT ;  /* 0x0000000a0200720c */ /* 0x040fe20003f24070 */
[----:B------:R-:W-:Y:S01]  /*6eb0*/  @!P6 IMAD.IADD R15, R15, 0x1, -R2 ;  /* 0x000000010f0fe824 */ /* 0x000fe200078e0a02 */
[----:B------:R-:W-:Y:S01]  /*6ec0*/  IABS R13, R12 ;  /* 0x0000000c000d7213 */ /* 0x000fe20000000000 */
[C---:B------:R-:W-:Y:S01]  /*6ed0*/  IMAD R7, R2.reuse, R4, R7 ;  /* 0x0000000402077224 */ /* 0x040fe200078e0207 */
[----:B------:R0:W-:Y:S01]  /*6ee0*/  STL [R1+0x3c], R5 ;  /* 0x00003c0501007387 */ /* 0x0001e20000100800 */
[----:B------:R-:W-:Y:S01]  /*6ef0*/  ISETP.GT.U32.AND P6, PT, R2, R6, PT ;  /* 0x000000060200720c */ /* 0x000fe20003fc4070 */
[----:B------:R-:W-:-:S02]  /*6f00*/  @!P0 IMAD.MOV R15, RZ, RZ, -R15 ;  /* 0x000000ffff0f8224 */ /* 0x000fc400078e0a0f */
[----:B------:R-:W-:Y:S01]  /*6f10*/  IMAD.MOV.U32 R9, RZ, RZ, R13 ;  /* 0x000000ffff097224 */ /* 0x000fe200078e000d */
[----:B------:R-:W-:Y:S01]  /*6f20*/  ISETP.GT.U32.AND P0, PT, R2, R7, PT ;  /* 0x000000070200720c */ /* 0x000fe20003f04070 */
[----:B------:R-:W-:Y:S01]  /*6f30*/  IMAD.HI.U32 R13, R0, R11, RZ ;  /* 0x0000000b000d7227 */ /* 0x000fe200078e00ff */
[----:B------:R-:W-:Y:S03]  /*6f40*/  STL [R1+0x34], R15 ;  /* 0x0000340f01007387 */ /* 0x000fe60000100800 */
[----:B0-----:R-:W-:Y:S02]  /*6f50*/  IMAD.MOV.U32 R5, RZ, RZ, R14 ;  /* 0x000000ffff057224 */ /* 0x001fe400078e000e */
[----:B------:R-:W-:Y:S02]  /*6f60*/  IMAD.MOV R13, RZ, RZ, -R13 ;  /* 0x000000ffff0d7224 */ /* 0x000fe400078e0a0d */
[----:B------:R-:W-:Y:S01]  /*6f70*/  @!P4 IMAD.MOV R5, RZ, RZ, -R5 ;  /* 0x000000ffff05c224 */ /* 0x000fe200078e0a05 */
[----:B------:R-:W-:Y:S01]  /*6f80*/  ISETP.GE.AND P4, PT, R8, RZ, PT ;  /* 0x000000ff0800720c */ /* 0x000fe20003f86270 */
[--C-:B------:R-:W-:Y:S01]  /*6f90*/  @!P1 IMAD.IADD R10, R10, 0x1, -R2.reuse ;  /* 0x000000010a0a9824 */ /* 0x100fe200078e0a02 */
[----:B------:R-:W-:Y:S01]  /*6fa0*/  ISETP.GE.AND P1, PT, R12, RZ, PT ;  /* 0x000000ff0c00720c */ /* 0x000fe20003f26270 */
[----:B------:R-:W-:Y:S01]  /*6fb0*/  IMAD R8, R2, R13, R11 ;  /* 0x0000000d02087224 */ /* 0x000fe200078e020b */
[----:B------:R0:W-:Y:S01]  /*6fc0*/  STL [R1+0x2c], R5 ;  /* 0x00002c0501007387 */ /* 0x0001e20000100800 */
[--C-:B------:R-:W-:Y:S01]  /*6fd0*/  @!P6 IMAD.IADD R6, R6, 0x1, -R2.reuse ;  /* 0x000000010606e824 */ /* 0x100fe200078e0a02 */
[----:B------:R-:W-:Y:S01]  /*6fe0*/  IABS R13, R18 ;  /* 0x00000012000d7213 */ /* 0x000fe20000000000 */
[----:B------:R-:W-:-:S02]  /*6ff0*/  @!P0 IMAD.IADD R7, R7, 0x1, -R2 ;  /* 0x0000000107078824 */ /* 0x000fc400078e0a02 */
[----:B------:R-:W-:Y:S01]  /*7000*/  IMAD.HI.U32 R4, R0, R9, RZ ;  /* 0x0000000900047227 */ /* 0x000fe200078e00ff */
[C---:B------:R-:W-:Y:S02]  /*7010*/  ISETP.GT.U32.AND P6, PT, R2.reuse, R6, PT ;  /* 0x000000060200720c */ /* 0x040fe40003fc4070 */
[C---:B------:R-:W-:Y:S01]  /*7020*/  ISETP.GT.U32.AND P0, PT, R2.reuse, R7, PT ;  /* 0x000000070200720c */ /* 0x040fe20003f04070 */
[----:B------:R-:W-:Y:S02]  /*7030*/  IMAD.MOV R4, RZ, RZ, -R4 ;  /* 0x000000ffff047224 */ /* 0x000fe400078e0a04 */
[----:B0-----:R-:W-:Y:S02]  /*7040*/  IMAD.MOV.U32 R5, RZ, RZ, R10 ;  /* 0x000000ffff057224 */ /* 0x001fe400078e000a */
[C---:B------:R-:W-:Y:S02]  /*7050*/  IMAD R9, R2.reuse, R4, R9 ;  /* 0x0000000402097224 */ /* 0x040fe400078e0209 */
[----:B------:R-:W-:Y:S01]  /*7060*/  @!P3 IMAD.MOV R5, RZ, RZ, -R5 ;  /* 0x000000ffff05b224 */ /* 0x000fe200078e0a05 */
[----:B------:R-:W-:Y:S01]  /*7070*/  ISETP.GT.U32.AND P3, PT, R2, R8, PT ;  /* 0x000000080200720c */ /* 0x000fe20003f64070 */
[----:B------:R-:W-:-:S02]  /*7080*/  VIADD R12, R3, 0x2a ;  /* 0x0000002a030c7836 */ /* 0x000fc40000000000 */
[----:B------:R-:W-:Y:S02]  /*7090*/  VIADD R4, R3, 0x26 ;  /* 0x0000002603047836 */ /* 0x000fe40000000000 */
[--C-:B------:R-:W-:Y:S01]  /*70a0*/  @!P6 IMAD.IADD R6, R6, 0x1, -R2.reuse ;  /* 0x000000010606e824 */ /* 0x100fe200078e0a02 */
[----:B------:R-:W-:Y:S01]  /*70b0*/  ISETP.GE.AND P6, PT, R12, RZ, PT ;  /* 0x000000ff0c00720c */ /* 0x000fe20003fc6270 */
[----:B------:R-:W-:Y:S01]  /*70c0*/  @!P0 IMAD.IADD R7, R7, 0x1, -R2 ;  /* 0x0000000107078824 */ /* 0x000fe200078e0a02 */
[----:B------:R-:W-:Y:S01]  /*70d0*/  IABS R10, R12 ;  /* 0x0000000c000a7213 */ /* 0x000fe20000000000 */
[----:B------:R-:W-:Y:S01]  /*70e0*/  VIADD R11, R3, 0x28 ;  /* 0x00000028030b7836 */ /* 0x000fe20000000000 */
[----:B------:R-:W-:Y:S01]  /*70f0*/  IABS R12, R4 ;  /* 0x00000004000c7213 */ /* 0x000fe20000000000 */
[----:B------:R-:W-:Y:S01]  /*7100*/  @!P2 IMAD.MOV R6, RZ, RZ, -R6 ;  /* 0x000000ffff06a224 */ /* 0x000fe200078e0a06 */
[----:B------:R-:W-:Y:S01]  /*7110*/  ISETP.GT.U32.AND P0, PT, R2, R9, PT ;  /* 0x000000090200720c */ /* 0x000fe20003f04070 */
[----:B------:R-:W-:Y:S01]  /*7120*/  @!P3 IMAD.IADD R8, R8, 0x1, -R2 ;  /* 0x000000010808b824 */ /* 0x000fe200078e0a02 */
[----:B------:R-:W-:Y:S01]  /*7130*/  ISETP.GE.AND P2, PT, R11, RZ, PT ;  /* 0x000000ff0b00720c */ /* 0x000fe20003f46270 */
[----:B------:R-:W-:Y:S01]  /*7140*/  IMAD.HI.U32 R14, R0, R10, RZ ;  /* 0x0000000a000e7227 */ /* 0x000fe200078e00ff */
[----:B------:R-:W-:Y:S01]  /*7150*/  IABS R11, R11 ;  /* 0x0000000b000b7213 */ /* 0x000fe20000000000 */
[----:B------:R-:W-:Y:S01]  /*7160*/  STL [R1+0x2484], R6 ;  /* 0x0024840601007387 */ /* 0x000fe20000100800 */
[----:B------:R-:W-:Y:S01]  /*7170*/  ISETP.GT.U32.AND P3, PT, R2, R8, PT ;  /* 0x000000080200720c */ /* 0x000fe20003f64070 */
[----:B------:R-:W-:-:S02]  /*7180*/  IMAD.HI.U32 R16, R0, R12, RZ ;  /* 0x0000000c00107227 */ /* 0x000fc400078e00ff */
[----:B------:R-:W-:Y:S02]  /*7190*/  STL [R1+0x24], R5 ;  /* 0x0000240501007387 */ /* 0x000fe40000100800 */
[----:B------:R-:W-:Y:S02]  /*71a0*/  IMAD.MOV R14, RZ, RZ, -R14 ;  /* 0x000000ffff0e7224 */ /* 0x000fe400078e0a0e */
[----:B------:R-:W-:Y:S02]  /*71b0*/  IMAD.MOV R16, RZ, RZ, -R16 ;  /* 0x000000ffff107224 */ /* 0x000fe400078e0a10 */
[----:B------:R-:W-:-:S04]  /*71c0*/  IMAD.HI.U32 R17, R0, R11, RZ ;  /* 0x0000000b00117227 */ /* 0x000fc800078e00ff */
[C---:B------:R-:W-:Y:S01]  /*71d0*/  IMAD R10, R2.reuse, R14, R10 ;  /* 0x0000000e020a7224 */ /* 0x040fe200078e020a */
[----:B------:R-:W-:Y:S01]  /*71e0*/  IABS R14, R22 ;  /* 0x00000016000e7213 */ /* 0x000fe20000000000 */
[----:B------:R-:W-:Y:S02]  /*71f0*/  @!P0 IMAD.IADD R9, R9, 0x1, -R2 ;  /* 0x0000000109098824 */ /* 0x000fe400078e0a02 */
[----:B------:R-:W-:Y:S02]  /*7200*/  IMAD R12, R2, R16, R12 ;  /* 0x00000010020c7224 */ /* 0x000fe400078e020c */
[----:B------:R-:W-:Y:S01]  /*7210*/  @!P3 IMAD.IADD R8, R8, 0x1, -R2 ;  /* 0x000000010808b824 */ /* 0x000fe200078e0a02 */
[C---:B------:R-:W-:Y:S01]  /*7220*/  ISETP.GT.U32.AND P3, PT, R2.reuse, R10, PT ;  /* 0x0000000a0200720c */ /* 0x040fe20003f64070 */
[----:B------:R-:W-:Y:S01]  /*7230*/  IMAD.MOV R17, RZ, RZ, -R17 ;  /* 0x000000ffff117224 */ /* 0x000fe200078e0a11 */
[C---:B------:R-:W-:Y:S01]  /*7240*/  ISETP.GT.U32.AND P0, PT, R2.reuse, R9, PT ;  /* 0x000000090200720c */ /* 0x040fe20003f04070 */
[----:B------:R-:W-:Y:S01]  /*7250*/  @!P4 IMAD.MOV R8, RZ, RZ, -R8 ;  /* 0x000000ffff08c224 */ /* 0x000fe200078e0a08 */
[----:B------:R-:W-:Y:S01]  /*7260*/  ISETP.GT.U32.AND P4, PT, R2, R12, PT ;  /* 0x0000000c0200720c */ /* 0x000fe20003f84070 */
[----:B------:R-:W-:-:S04]  /*7270*/  IMAD.HI.U32 R15, R0, R13, RZ ;  /* 0x0000000d000f7227 */ /* 0x000fc800078e00ff */
[----:B------:R-:W-:Y:S02]  /*7280*/  IMAD R11, R2, R17, R11 ;  /* 0x00000011020b7224 */ /* 0x000fe400078e020b */
[----:B------:R-:W-:Y:S02]  /*7290*/  IMAD.MOV R16, RZ, RZ, -R15 ;  /* 0x000000ffff107224 */ /* 0x000fe400078e0a0f */
[----:B------:R-:W-:-:S04]  /*72a0*/  IMAD.HI.U32 R15, R0, R14, RZ ;  /* 0x0000000e000f7227 */ /* 0x000fc800078e00ff */
[----:B------:R-:W-:Y:S01]  /*72b0*/  @!P5 IMAD.MOV R7, RZ, RZ, -R7 ;  /* 0x000000ffff07d224 */ /* 0x000fe200078e0a07 */
[C---:B------:R-:W-:Y:S01]  /*72c0*/  ISETP.GT.U32.AND P5, PT, R2.reuse, R11, PT ;  /* 0x0000000b0200720c */ /* 0x040fe20003fa4070 */
[----:B------:R-:W-:Y:S02]  /*72d0*/  IMAD R13, R2, R16, R13 ;  /* 0x00000010020d7224 */ /* 0x000fe400078e020d */
[----:B------:R-:W-:Y:S01]  /*72e0*/  IMAD.MOV R15, RZ, RZ, -R15 ;  /* 0x000000ffff0f7224 */ /* 0x000fe200078e0a0f */
[----:B------:R-:W-:Y:S01]  /*72f0*/  STL [R1+0x2488], R7 ;  /* 0x0024880701007387 */ /* 0x000fe20000100800 */
[----:B------:R-:W-:Y:S02]  /*7300*/  VIADD R16, R3, 0x20 ;  /* 0x0000002003107836 */ /* 0x000fe40000000000 */
[--C-:B------:R-:W-:Y:S01]  /*7310*/  @!P3 IMAD.IADD R10, R10, 0x1, -R2.reuse ;  /* 0x000000010a0ab824 */ /* 0x100fe200078e0a02 */
[----:B------:R-:W-:Y:S01]  /*7320*/  ISETP.GT.U32.AND P3, PT, R2, R13, PT ;  /* 0x0000000d0200720c */ /* 0x000fe20003f64070 */
[----:B------:R-:W-:Y:S01]  /*7330*/  @!P0 IMAD.IADD R9, R9, 0x1, -R2 ;  /* 0x0000000109098824 */ /* 0x000fe200078e0a02 */
[----:B------:R-:W-:Y:S01]  /*7340*/  ISETP.GE.AND P0, PT, R4, RZ, PT ;  /* 0x000000ff0400720c */ /* 0x000fe20003f06270 */
[----:B------:R-:W-:Y:S01]  /*7350*/  IMAD R14, R2, R15, R14 ;  /* 0x0000000f020e7224 */ /* 0x000fe200078e020e */
[----:B------:R-:W-:Y:S01]  /*7360*/  IABS R15, R16 ;  /* 0x00000010000f7213 */ /* 0x000fe20000000000 */
[----:B------:R-:W-:Y:S01]  /*7370*/  @!P4 IMAD.IADD R12, R12, 0x1, -R2 ;  /* 0x000000010c0cc824 */ /* 0x000fe200078e0a02 */
[----:B------:R0:W-:Y:S01]  /*7380*/  STL [R1+0x248c], R8 ;  /* 0x00248c0801007387 */ /* 0x0001e20000100800 */
[----:B------:R-:W-:-:S02]  /*7390*/  @!P1 IMAD.MOV R9, RZ, RZ, -R9 ;  /* 0x000000ffff099224 */ /* 0x000fc400078e0a09 */
[----:B------:R-:W-:Y:S01]  /*73a0*/  IMAD.HI.U32 R21, R0, R15, RZ ;  /* 0x0000000f00157227 */ /* 0x000fe200078e00ff */
[C---:B------:R-:W-:Y:S02]  /*73b0*/  ISETP.GT.U32.AND P1, PT, R2.reuse, R12, PT ;  /* 0x0000000c0200720c */ /* 0x040fe40003f24070 */
[----:B------:R-:W-:Y:S01]  /*73c0*/  STL [R1+0x2490], R9 ;  /* 0x0024900901007387 */ /* 0x000fe20000100800 */
[--C-:B------:R-:W-:Y:S01]  /*73d0*/  @!P5 IMAD.IADD R11, R11, 0x1, -R2.reuse ;  /* 0x000000010b0bd824 */ /* 0x100fe200078e0a02 */
[C---:B------:R-:W-:Y:S01]  /*73e0*/  ISETP.GT.U32.AND P5, PT, R2.reuse, R10, PT ;  /* 0x0000000a0200720c */ /* 0x040fe20003fa4070 */
[----:B------:R-:W-:Y:S02]  /*73f0*/  IMAD.MOV R21, RZ, RZ, -R21 ;  /* 0x000000ffff157224 */ /* 0x000fe400078e0a15 */
[--C-:B------:R-:W-:Y:S01]  /*7400*/  @!P3 IMAD.IADD R13, R13, 0x1, -R2.reuse ;  /* 0x000000010d0db824 */ /* 0x100fe200078e0a02 */
[C---:B------:R-:W-:Y:S01]  /*7410*/  ISETP.GT.U32.AND P4, PT, R2.reuse, R11, PT ;  /* 0x0000000b0200720c */ /* 0x040fe20003f84070 */
[C---:B------:R-:W-:Y:S01]  /*7420*/  IMAD R15, R2.reuse, R21, R15 ;  /* 0x00000015020f7224 */ /* 0x040fe200078e020f */
[----:B------:R-:W-:Y:S01]  /*7430*/  IABS R21, R20 ;  /* 0x0000001400157213 */ /* 0x000fe20000000000 */
[C---:B------:R-:W-:Y:S01]  /*7440*/  VIADD R17, R3.reuse, 0x1e ;  /* 0x0000001e03117836 */ /* 0x040fe20000000000 */
[----:B------:R-:W-:Y:S01]  /*7450*/  ISETP.GT.U32.AND P3, PT, R2, R13, PT ;  /* 0x0000000d0200720c */ /* 0x000fe20003f64070 */
[--C-:B------:R-:W-:Y:S01]  /*7460*/  @!P1 IMAD.IADD R12, R12, 0x1, -R2.reuse ;  /* 0x000000010c0c9824 */ /* 0x100fe200078e0a02 */
[----:B------:R-:W-:Y:S01]  /*7470*/  ISETP.GT.U32.AND P1, PT, R2, R15, PT ;  /* 0x0000000f0200720c */ /* 0x000fe20003f24070 */
[----:B------:R-:W-:Y:S01]  /*7480*/  VIADD R4, R3, 0x1a ;  /* 0x0000001a03047836 */ /* 0x000fe20000000000 */
[----:B------:R-:W-:Y:S01]  /*7490*/  IABS R19, R17 ;  /* 0x0000001100137213 */ /* 0x000fe20000000000 */
[----:B------:R-:W-:Y:S01]  /*74a0*/  @!P5 IMAD.IADD R10, R10, 0x1, -R2 ;  /* 0x000000010a0ad824 */ /* 0x000fe200078e0a02 */
[----:B------:R-:W-:Y:S01]  /*74b0*/  ISETP.GT.U32.AND P5, PT, R2, R14, PT ;  /* 0x0000000e0200720c */ /* 0x000fe20003fa4070 */
[----:B------:R-:W-:Y:S01]  /*74c0*/  @!P0 IMAD.MOV R12, RZ, RZ, -R12 ;  /* 0x000000ffff0c8224 */ /* 0x000fe200078e0a0c */
[----:B------:R-:W-:Y:S01]  /*74d0*/  ISETP.GE.AND P0, PT, R17, RZ, PT ;  /* 0x000000ff1100720c */ /* 0x000fe20003f06270 */
[----:B------:R-:W-:-:S04]  /*74e0*/  IMAD.HI.U32 R23, R0, R19, RZ ;  /* 0x0000001300177227 */ /* 0x000fc800078e00ff */
[--C-:B------:R-:W-:Y:S01]  /*74f0*/  @!P3 IMAD.IADD R13, R13, 0x1, -R2.reuse ;  /* 0x000000010d0db824 */ /* 0x100fe200078e0a02 */
[----:B------:R-:W-:Y:S01]  /*7500*/  ISETP.GE.AND P3, PT, R22, RZ, PT ;  /* 0x000000ff1600720c */ /* 0x000fe20003f66270 */
[--C-:B------:R-:W-:Y:S02]  /*7510*/  @!P1 IMAD.IADD R15, R15, 0x1, -R2.reuse ;  /* 0x000000010f0f9824 */ /* 0x100fe400078e0a02 */
[----:B------:R-:W-:Y:S02]  /*7520*/  IMAD.MOV R22, RZ, RZ, -R23 ;  /* 0x000000ffff167224 */ /* 0x000fe400078e0a17 */
[----:B------:R-:W-:Y:S01]  /*7530*/  @!P5 IMAD.IADD R14, R14, 0x1, -R2 ;  /* 0x000000010e0ed824 */ /* 0x000fe200078e0a02 */
[----:B------:R-:W-:Y:S01]  /*7540*/  ISETP.GE.AND P5, PT, R16, RZ, PT ;  /* 0x000000ff1000720c */ /* 0x000fe20003fa6270 */
[----:B------:R-:W-:Y:S01]  /*7550*/  @!P6 IMAD.MOV R10, RZ, RZ, -R10 ;  /* 0x000000ffff0ae224 */ /* 0x000fe200078e0a0a */
[C---:B------:R-:W-:Y:S01]  /*7560*/  ISETP.GT.U32.AND P6, PT, R2.reuse, R15, PT ;  /* 0x0000000f0200720c */ /* 0x040fe20003fc4070 */
[C---:B------:R-:W-:Y:S01]  /*7570*/  IMAD R16, R2.reuse, R22, R19 ;  /* 0x0000001602107224 */ /* 0x040fe200078e0213 */
[----:B------:R-:W-:Y:S01]  /*7580*/  ISETP.GT.U32.AND P1, PT, R2, R14, PT ;  /* 0x0000000e0200720c */ /* 0x000fe20003f24070 */
[----:B------:R-:W-:Y:S01]  /*7590*/  IMAD.HI.U32 R22, R0, R21, RZ ;  /* 0x0000001500167227 */ /* 0x000fe200078e00ff */
[----:B------:R-:W-:Y:S03]  /*75a0*/  STL [R1+0x2494], R10 ;  /* 0x0024940a01007387 */ /* 0x000fe60000100800 */
[----:B------:R-:W-:-:S02]  /*75b0*/  IMAD.MOV R22, RZ, RZ, -R22 ;  /* 0x000000ffff167224 */ /* 0x000fc400078e0a16 */
[--C-:B------:R-:W-:Y:S01]  /*75c0*/  @!P4 IMAD.IADD R11, R11, 0x1, -R2.reuse ;  /* 0x000000010b0bc824 */ /* 0x100fe200078e0a02 */
[----:B------:R-:W-:Y:S01]  /*75d0*/  ISETP.GE.AND P4, PT, R18, RZ, PT ;  /* 0x000000ff1200720c */ /* 0x000fe20003f86270 */
[----:B------:R-:W-:Y:S01]  /*75e0*/  IMAD R17, R2, R22, R21 ;  /* 0x0000001602117224 */ /* 0x000fe200078e0215 */
[----:B------:R-:W-:Y:S01]  /*75f0*/  IABS R18, R4 ;  /* 0x0000000400127213 */ /* 0x000fe20000000000 */
[--C-:B------:R-:W-:Y:S02]  /*7600*/  @!P6 IMAD.IADD R15, R15, 0x1, -R2.reuse ;  /* 0x000000010f0fe824 */ /* 0x100fe400078e0a02 */
[----:B------:R-:W-:Y:S01]  /*7610*/  @!P1 IMAD.IADD R14, R14, 0x1, -R2 ;  /* 0x000000010e0e9824 */ /* 0x000fe200078e0a02 */
[----:B------:R-:W-:Y:S01]  /*7620*/  ISETP.GT.U32.AND P6, PT, R2, R17, PT ;  /* 0x000000110200720c */ /* 0x000fe20003fc4070 */
[----:B------:R-:W-:Y:S01]  /*7630*/  IMAD.HI.U32 R19, R0, R18, RZ ;  /* 0x0000001200137227 */ /* 0x000fe200078e00ff */
[----:B------:R-:W-:-:S03]  /*7640*/  ISETP.GE.AND P1, PT, R4, RZ, PT ;  /* 0x000000ff0400720c */ /* 0x000fc60003f26270 */
[----:B------:R-:W-:Y:S02]  /*7650*/  IMAD.MOV R19, RZ, RZ, -R19 ;  /* 0x000000ffff137224 */ /* 0x000fe400078e0a13 */
[----:B------:R-:W-:Y:S02]  /*7660*/  VIADD R4, R3, 0x18 ;  /* 0x0000001803047836 */ /* 0x000fe40000000000 */
[----:B------:R-:W-:Y:S02]  /*7670*/  IMAD R18, R2, R19, R18 ;  /* 0x0000001302127224 */ /* 0x000fe400078e0212 */
[----:B------:R-:W-:Y:S01]  /*7680*/  @!P3 IMAD.MOV R14, RZ, RZ, -R14 ;  /* 0x000000ffff0eb224 */ /* 0x000fe200078e0a0e */
[----:B------:R-:W-:Y:S01]  /*7690*/  ISETP.GE.AND P3, PT, R4, RZ, PT ;  /* 0x000000ff0400720c */ /* 0x000fe20003f66270 */
[----:B------:R-:W-:Y:S01]  /*76a0*/  @!P6 IMAD.IADD R17, R17, 0x1, -R2 ;  /* 0x000000011111e824 */ /* 0x000fe200078e0a02 */
[----:B------:R-:W-:Y:S01]  /*76b0*/  IABS R4, R4 ;  /* 0x0000000400047213 */ /* 0x000fe20000000000 */
[----:B------:R-:W-:-:S02]  /*76c0*/  VIADD R19, R3, 0x16 ;  /* 0x0000001603137836 */ /* 0x000fc40000000000 */
[----:B------:R-:W-:Y:S01]  /*76d0*/  @!P4 IMAD.MOV R13, RZ, RZ, -R13 ;  /* 0x000000ffff0dc224 */ /* 0x000fe200078e0a0d */
[----:B------:R-:W-:Y:S01]  /*76e0*/  ISETP.GT.U32.AND P6, PT, R2, R17, PT ;  /* 0x000000110200720c */ /* 0x000fe20003fc4070 */
[----:B------:R-:W-:Y:S01]  /*76f0*/  @!P2 IMAD.MOV R11, RZ, RZ, -R11 ;  /* 0x000000ffff0ba224 */ /* 0x000fe200078e0a0b */
[----:B------:R-:W-:Y:S01]  /*7700*/  ISETP.GE.AND P4, PT, R20, RZ, PT ;  /* 0x000000ff1400720c */ /* 0x000fe20003f86270 */
[----:B------:R-:W-:Y:S01]  /*7710*/  @!P5 IMAD.MOV R15, RZ, RZ, -R15 ;  /* 0x000000ffff0fd224 */ /* 0x000fe200078e0a0f */
[C---:B------:R-:W-:Y:S01]  /*7720*/  ISETP.GT.U32.AND P2, PT, R2.reuse, R16, PT ;  /* 0x000000100200720c */ /* 0x040fe20003f44070 */
[----:B------:R-:W-:Y:S01]  /*7730*/  VIADD R21, R3, 0x14 ;  /* 0x0000001403157836 */ /* 0x000fe20000000000 */
[----:B------:R-:W-:Y:S01]  /*7740*/  ISETP.GE.AND P5, PT, R19, RZ, PT ;  /* 0x000000ff1300720c */ /* 0x000fe20003fa6270 */
[C---:B0-----:R-:W-:Y:S01]  /*7750*/  VIADD R8, R3.reuse, 0x12 ;  /* 0x0000001203087836 */ /* 0x041fe20000000000 */
[----:B------:R-:W-:Y:S01]  /*7760*/  IABS R20, R19 ;  /* 0x0000001300147213 */ /* 0x000fe20000000000 */
[----:B------:R-:W-:Y:S01]  /*7770*/  IMAD.MOV.U32 R19, RZ, RZ, R4 ;  /* 0x000000ffff137224 */ /* 0x000fe200078e0004 */
[----:B------:R-:W-:Y:S01]  /*7780*/  STL [R1+0x2498], R11 ;  /* 0x0024980b01007387 */ /* 0x000fe20000100800 */
[----:B------:R-:W-:Y:S01]  /*7790*/  VIADD R5, R3, 0xe ;  /* 0x0000000e03057836 */ /* 0x000fe20000000000 */
[----:B------:R-:W-:Y:S01]  /*77a0*/  IABS R22, R8 ;  /* 0x0000000800167213 */ /* 0x000fe20000000000 */
[----:B------:R-:W-:Y:S01]  /*77b0*/  @!P6 IMAD.IADD R17, R17, 0x1, -R2 ;  /* 0x000000011111e824 */ /* 0x000fe200078e0a02 */
[----:B------:R-:W-:Y:S01]  /*77c0*/  ISETP.GT.U32.AND P6, PT, R2, R18, PT ;  /* 0x000000120200720c */ /* 0x000fe20003fc4070 */
[----:B------:R-:W-:Y:S01]  /*77d0*/  IMAD.HI.U32 R4, R0, R19, RZ ;  /* 0x0000001300047227 */ /* 0x000fe200078e00ff */
[----:B------:R-:W-:Y:S03]  /*77e0*/  STL [R1+0x249c], R12 ;  /* 0x00249c0c01007387 */ /* 0x000fe60000100800 */
[----:B------:R-:W-:Y:S01]  /*77f0*/  IMAD.MOV R4, RZ, RZ, -R4 ;  /* 0x000000ffff047224 */ /* 0x000fe200078e0a04 */
[----:B------:R-:W-:Y:S01]  /*7800*/  STL [R1+0x24a0], R13 ;  /* 0x0024a00d01007387 */ /* 0x000fe20000100800 */
[----:B------:R-:W-:-:S02]  /*7810*/  @!P2 IMAD.IADD R16, R16, 0x1, -R2 ;  /* 0x000000011010a824 */ /* 0x000fc400078e0a02 */
[----:B------:R-:W-:Y:S01]  /*7820*/  IMAD R19, R2, R4, R19 ;  /* 0x0000000402137224 */ /* 0x000fe200078e0213 */
[----:B------:R-:W-:Y:S01]  /*7830*/  STL [R1+0x24a4], R14 ;  /* 0x0024a40e01007387 */ /* 0x000fe20000100800 */
[----:B------:R-:W-:Y:S01]  /*7840*/  IMAD.HI.U32 R26, R0, R20, RZ ;  /* 0x00000014001a7227 */ /* 0x000fe200078e00ff */
[----:B------:R-:W-:Y:S02]  /*7850*/  ISETP.GT.U32.AND P2, PT, R2, R16, PT ;  /* 0x000000100200720c */ /* 0x000fe40003f44070 */
[----:B------:R0:W-:Y:S01]  /*7860*/  STL [R1+0x24a8], R15 ;  /* 0x0024a80f01007387 */ /* 0x0001e20000100800 */
[----:B------:R-:W-:Y:S01]  /*7870*/  @!P6 IMAD.IADD R18, R18, 0x1, -R2 ;  /* 0x000000011212e824 */ /* 0x000fe200078e0a02 */
[----:B------:R-:W-:Y:S01]  /*7880*/  ISETP.GT.U32.AND P6, PT, R2, R19, PT ;  /* 0x000000130200720c */ /* 0x000fe20003fc4070 */
[----:B------:R-:W-:-:S04]  /*7890*/  IMAD.HI.U32 R24, R0, R22, RZ ;  /* 0x0000001600187227 */ /* 0x000fc800078e00ff */
[----:B------:R-:W-:Y:S02]  /*78a0*/  IMAD.MOV R26, RZ, RZ, -R26 ;  /* 0x000000ffff1a7224 */ /* 0x000fe400078e0a1a */
[----:B------:R-:W-:Y:S02]  /*78b0*/  IMAD.MOV R24, RZ, RZ, -R24 ;  /* 0x000000ffff187224 */ /* 0x000fe400078e0a18 */
[----:B------:R-:W-:Y:S01]  /*78c0*/  @!P2 IMAD.IADD R16, R16, 0x1, -R2 ;  /* 0x000000011010a824 */ /* 0x000fe200078e0a02 */
[----:B------:R-:W-:Y:S01]  /*78d0*/  ISETP.GE.AND P2, PT, R21, RZ, PT ;  /* 0x000000ff1500720c */ /* 0x000fe20003f46270 */
[C---:B------:R-:W-:Y:S01]  /*78e0*/  IMAD R20, R2.reuse, R26, R20 ;  /* 0x0000001a02147224 */ /* 0x040fe200078e0214 */
[----:B------:R-:W-:Y:S01]  /*78f0*/  IABS R21, R21 ;  /* 0x0000001500157213 */ /* 0x000fe20000000000 */
[----:B------:R-:W-:Y:S01]  /*7900*/  @!P6 IMAD.IADD R19, R19, 0x1, -R2 ;  /* 0x000000011313e824 */ /* 0x000fe200078e0a02 */
[----:B------:R-:W-:Y:S01]  /*7910*/  ISETP.GT.U32.AND P6, PT, R2, R18, PT ;  /* 0x000000120200720c */ /* 0x000fe20003fc4070 */
[----:B------:R-:W-:-:S02]  /*7920*/  @!P0 IMAD.MOV R16, RZ, RZ, -R16 ;  /* 0x000000ffff108224 */ /* 0x000fc400078e0a10 */
[----:B------:R-:W-:Y:S01]  /*7930*/  IMAD.HI.U32 R25, R0, R21, RZ ;  /* 0x0000001500197227 */ /* 0x000fe200078e00ff */
[C---:B------:R-:W-:Y:S02]  /*7940*/  ISETP.GT.U32.AND P0, PT, R2.reuse, R19, PT ;  /* 0x000000130200720c */ /* 0x040fe40003f04070 */
[----:B------:R1:W-:Y:S01]  /*7950*/  STL [R1+0x24ac], R16 ;  /* 0x0024ac1001007387 */ /* 0x0003e20000100800 */
[----:B------:R-:W-:Y:S02]  /*7960*/  IMAD.MOV R25, RZ, RZ, -R25 ;  /* 0x000000ffff197224 */ /* 0x000fe400078e0a19 */
[----:B0-----:R-:W-:Y:S02]  /*7970*/  VIADD R15, R3, 0x10 ;  /* 0x00000010030f7836 */ /* 0x001fe40000000000 */
[C---:B------:R-:W-:Y:S01]  /*7980*/  IMAD R22, R2.reuse, R24, R22 ;  /* 0x0000001802167224 */ /* 0x040fe200078e0216 */
[----:B------:R-:W-:Y:S01]  /*7990*/  IABS R24, R5 ;  /* 0x0000000500187213 */ /* 0x000fe20000000000 */
[C---:B------:R-:W-:Y:S01]  /*79a0*/  IMAD R21, R2.reuse, R25, R21 ;  /* 0x0000001902157224 */ /* 0x040fe200078e0215 */
[----:B------:R-:W-:Y:S01]  /*79b0*/  IABS R23, R15 ;  /* 0x0000000f00177213 */ /* 0x000fe20000000000 */
[----:B------:R-:W-:Y:S01]  /*79c0*/  @!P4 IMAD.MOV R17, RZ, RZ, -R17 ;  /* 0x000000ffff11c224 */ /* 0x000fe200078e0a11 */
[C---:B------:R-:W-:Y:S01]  /*79d0*/  ISETP.GT.U32.AND P4, PT, R2.reuse, R20, PT ;  /* 0x000000140200720c */ /* 0x040fe20003f84070 */
[--C-:B------:R-:W-:Y:S01]  /*79e0*/  @!P0 IMAD.IADD R19, R19, 0x1, -R2.reuse ;  /* 0x0000000113138824 */ /* 0x100fe200078e0a02 */
[----:B------:R-:W-:Y:S01]  /*79f0*/  ISETP.GT.U32.AND P0, PT, R2, R22, PT ;  /* 0x000000160200720c */ /* 0x000fe20003f04070 */
[----:B------:R-:W-:Y:S01]  /*7a00*/  @!P6 IMAD.IADD R18, R18, 0x1, -R2 ;  /* 0x000000011212e824 */ /* 0x000fe200078e0a02 */
[----:B------:R-:W-:Y:S01]  /*7a10*/  ISETP.GT.U32.AND P6, PT, R2, R21, PT ;  /* 0x000000150200720c */ /* 0x000fe20003fc4070 */
[----:B------:R-:W-:Y:S01]  /*7a20*/  IMAD.HI.U32 R4, R0, R23, RZ ;  /* 0x0000001700047227 */ /* 0x000fe200078e00ff */
[----:B-1----:R-:W-:Y:S01]  /*7a30*/  IABS R16, R3 ;  /* 0x0000000300107213 */ /* 0x002fe20000000000 */
[----:B------:R-:W-:Y:S02]  /*7a40*/  STL [R1+0x24b0], R17 ;  /* 0x0024b01101007387 */ /* 0x000fe40000100800 */
[----:B------:R-:W-:-:S02]  /*7a50*/  VIADD R14, R3, 0xc ;  /* 0x0000000c030e7836 */ /* 0x000fc40000000000 */
[----:B------:R-:W-:Y:S02]  /*7a60*/  IMAD.MOV R4, RZ, RZ, -R4 ;  /* 0x000000ffff047224 */ /* 0x000fe400078e0a04 */
[C---:B------:R-:W-:Y:S01]  /*7a70*/  VIADD R13, R3.reuse, 0xa ;  /* 0x0000000a030d7836 */ /* 0x040fe20000000000 */
[----:B------:R-:W-:Y:S01]  /*7a80*/  IABS R25, R14 ;  /* 0x0000000e00197213 */ /* 0x000fe20000000000 */
[----:B------:R-:W-:Y:S02]  /*7a90*/  VIADD R10, R3, 0x8 ;  /* 0x00000008030a7836 */ /* 0x000fe40000000000 */
[----:B------:R-:W-:-:S03]  /*7aa0*/  IMAD.HI.U32 R27, R0, R24, RZ ;  /* 0x00000018001b7227 */ /* 0x000fc600078e00ff */
[----:B------:R-:W-:Y:S01]  /*7ab0*/  IABS R26, R10 ;  /* 0x0000000a001a7213 */ /* 0x000fe20000000000 */
[--C-:B------:R-:W-:Y:S02]  /*7ac0*/  @!P4 IMAD.IADD R20, R20, 0x1, -R2.reuse ;  /* 0x000000011414c824 */ /* 0x100fe400078e0a02 */
[----:B------:R-:W-:Y:S01]  /*7ad0*/  IMAD R23, R2, R4, R23 ;  /* 0x0000000402177224 */ /* 0x000fe200078e0217 */
[----:B------:R-:W-:Y:S01]  /*7ae0*/  IABS R4, R13 ;  /* 0x0000000d00047213 */ /* 0x000fe20000000000 */
[--C-:B------:R-:W-:Y:S02]  /*7af0*/  @!P0 IMAD.IADD R22, R22, 0x1, -R2.reuse ;  /* 0x0000000116168824 */ /* 0x100fe400078e0a02 */
[----:B------:R-:W-:Y:S01]  /*7b00*/  IMAD.MOV R27, RZ, RZ, -R27 ;  /* 0x000000ffff1b7224 */ /* 0x000fe200078e0a1b */
[C---:B------:R-:W-:Y:S01]  /*7b10*/  ISETP.GT.U32.AND P4, PT, R2.reuse, R23, PT ;  /* 0x000000170200720c */ /* 0x040fe20003f84070 */
[----:B------:R-:W-:Y:S01]  /*7b20*/  @!P6 IMAD.IADD R21, R21, 0x1, -R2 ;  /* 0x000000011515e824 */ /* 0x000fe200078e0a02 */
[C---:B------:R-:W-:Y:S01]  /*7b30*/  ISETP.GT.U32.AND P6, PT, R2.reuse, R20, PT ;  /* 0x000000140200720c */ /* 0x040fe20003fc4070 */
[----:B------:R-:W-:Y:S01]  /*7b40*/  @!P1 IMAD.MOV R18, RZ, RZ, -R18 ;  /* 0x000000ffff129224 */ /* 0x000fe200078e0a12 */
[C---:B------:R-:W-:Y:S01]  /*7b50*/  ISETP.GT.U32.AND P1, PT, R2.reuse, R22, PT ;  /* 0x000000160200720c */ /* 0x040fe20003f24070 */
[C---:B------:R-:W-:Y:S01]  /*7b60*/  IMAD R24, R2.reuse, R27, R24 ;  /* 0x0000001b02187224 */ /* 0x040fe200078e0218 */
[----:B------:R-:W-:Y:S01]  /*7b70*/  ISETP.GT.U32.AND P0, PT, R2, R21, PT ;  /* 0x000000150200720c */ /* 0x000fe20003f04070 */
[C---:B------:R-:W-:Y:S01]  /*7b80*/  IMAD.HI.U32 R29, R0.reuse, R25, RZ ;  /* 0x00000019001d7227 */ /* 0x040fe200078e00ff */
[----:B------:R-:W-:Y:S03]  /*7b90*/  STL [R1+0x24b4], R18 ;  /* 0x0024b41201007387 */ /* 0x000fe60000100800 */
[----:B------:R-:W-:-:S04]  /*7ba0*/  IMAD.HI.U32 R28, R0, R4, RZ ;  /* 0x00000004001c7227 */ /* 0x000fc800078e00ff */
[----:B------:R-:W-:-:S04]  /*7bb0*/  IMAD.HI.U32 R27, R0, R26, RZ ;  /* 0x0000001a001b7227 */ /* 0x000fc800078e00ff */
[----:B------:R-:W-:Y:S02]  /*7bc0*/  IMAD.MOV R29, RZ, RZ, -R29 ;  /* 0x000000ffff1d7224 */ /* 0x000fe400078e0a1d */
[C---:B------:R-:W-:Y:S02]  /*7bd0*/  VIADD R11, R3.reuse, 0x2 ;  /* 0x00000002030b7836 */ /* 0x040fe40000000000 */
[----:B------:R-:W-:Y:S02]  /*7be0*/  IMAD.MOV R28, RZ, RZ, -R28 ;  /* 0x000000ffff1c7224 */ /* 0x000fe400078e0a1c */
[----:B------:R-:W-:Y:S02]  /*7bf0*/  IMAD.MOV R27, RZ, RZ, -R27 ;  /* 0x000000ffff1b7224 */ /* 0x000fe400078e0a1b */
[----:B------:R-:W-:Y:S02]  /*7c00*/  VIADD R6, R3, 0x6 ;  /* 0x0000000603067836 */ /* 0x000fe40000000000 */
[C---:B------:R-:W-:Y:S01]  /*7c10*/  IMAD R25, R2.reuse, R29, R25 ;  /* 0x0000001d02197224 */ /* 0x040fe200078e0219 */
[----:B------:R-:W-:Y:S01]  /*7c20*/  IABS R29, R11 ;  /* 0x0000000b001d7213 */ /* 0x000fe20000000000 */
[----:B------:R-:W-:-:S02]  /*7c30*/  IMAD R4, R2, R28, R4 ;  /* 0x0000001c02047224 */ /* 0x000fc400078e0204 */
[----:B------:R-:W-:Y:S01]  /*7c40*/  IMAD R26, R2, R27, R26 ;  /* 0x0000001b021a7224 */ /* 0x000fe200078e021a */
[----:B------:R-:W-:Y:S01]  /*7c50*/  IABS R27, R6 ;  /* 0x00000006001b7213 */ /* 0x000fe20000000000 */
[--C-:B------:R-:W-:Y:S01]  /*7c60*/  @!P6 IMAD.IADD R20, R20, 0x1, -R2.reuse ;  /* 0x000000011414e824 */ /* 0x100fe200078e0a02 */
[----:B------:R-:W-:Y:S01]  /*7c70*/  ISETP.GT.U32.AND P6, PT, R2, R24, PT ;  /* 0x000000180200720c */ /* 0x000fe20003fc4070 */
[----:B------:R-:W-:Y:S02]  /*7c80*/  VIADD R12, R3, 0x4 ;  /* 0x00000004030c7836 */ /* 0x000fe40000000000 */
[----:B------:R-:W-:Y:S01]  /*7c90*/  @!P1 IMAD.IADD R22, R22, 0x1, -R2 ;  /* 0x0000000116169824 */ /* 0x000fe200078e0a02 */
[----:B------:R-:W-:Y:S01]  /*7ca0*/  ISETP.GT.U32.AND P1, PT, R2, R4, PT ;  /* 0x000000040200720c */ /* 0x000fe20003f24070 */
[----:B------:R-:W-:Y:S01]  /*7cb0*/  IMAD.MOV.U32 R9, RZ, RZ, R29 ;  /* 0x000000ffff097224 */ /* 0x000fe200078e001d */
[----:B------:R-:W-:Y:S01]  /*7cc0*/  IABS R28, R12 ;  /* 0x0000000c001c7213 */ /* 0x000fe20000000000 */
[----:B------:R-:W-:-:S04]  /*7cd0*/  IMAD.HI.U32 R29, R0, R27, RZ ;  /* 0x0000001b001d7227 */ /* 0x000fc800078e00ff */
[----:B------:R-:W-:Y:S02]  /*7ce0*/  @!P4 IMAD.IADD R23, R23, 0x1, -R2 ;  /* 0x000000011717c824 */ /* 0x000fe400078e0a02 */
[----:B------:R-:W-:Y:S02]  /*7cf0*/  IMAD.MOV R29, RZ, RZ, -R29 ;  /* 0x000000ffff1d7224 */ /* 0x000fe400078e0a1d */
[----:B------:R-:W-:Y:S01]  /*7d00*/  IMAD.HI.U32 R7, R0, R28, RZ ;  /* 0x0000001c00077227 */ /* 0x000fe200078e00ff */
[----:B------:R-:W-:-:S03]  /*7d10*/  ISETP.GT.U32.AND P4, PT, R2, R23, PT ;  /* 0x000000170200720c */ /* 0x000fc60003f84070 */
[----:B------:R-:W-:Y:S02]  /*7d20*/  IMAD R27, R2, R29, R27 ;  /* 0x0000001d021b7224 */ /* 0x000fe400078e021b */
[--C-:B------:R-:W-:Y:S01]  /*7d30*/  @!P6 IMAD.IADD R24, R24, 0x1, -R2.reuse ;  /* 0x000000011818e824 */ /* 0x100fe200078e0a02 */
[----:B------:R-:W-:Y:S01]  /*7d40*/  ISETP.GE.AND P6, PT, R8, RZ, PT ;  /* 0x000000ff0800720c */ /* 0x000fe20003fc6270 */
[----:B------:R-:W-:Y:S01]  /*7d50*/  @!P0 IMAD.IADD R21, R21, 0x1, -R2 ;  /* 0x0000000115158824 */ /* 0x000fe200078e0a02 */
[----:B------:R-:W-:Y:S01]  /*7d60*/  ISETP.GT.U32.AND P0, PT, R2, R25, PT ;  /* 0x000000190200720c */ /* 0x000fe20003f04070 */
[----:B------:R-:W-:Y:S02]  /*7d70*/  IMAD.MOV R8, RZ, RZ, -R7 ;  /* 0x000000ffff087224 */ /* 0x000fe400078e0a07 */
[----:B------:R-:W-:-:S04]  /*7d80*/  IMAD.HI.U32 R7, R0, R9, RZ ;  /* 0x0000000900077227 */ /* 0x000fc800078e00ff */
[----:B------:R-:W-:Y:S01]  /*7d90*/  @!P1 IMAD.IADD R4, R4, 0x1, -R2 ;  /* 0x0000000104049824 */ /* 0x000fe200078e0a02 */
[C---:B------:R-:W-:Y:S01]  /*7da0*/  ISETP.GT.U32.AND P1, PT, R2.reuse, R27, PT ;  /* 0x0000001b0200720c */ /* 0x040fe20003f24070 */
[----:B------:R-:W-:Y:S02]  /*7db0*/  IMAD.MOV R29, RZ, RZ, -R7 ;  /* 0x000000ffff1d7224 */ /* 0x000fe400078e0a07 */
[C---:B------:R-:W-:Y:S01]  /*7dc0*/  IMAD R28, R2.reuse, R8, R28 ;  /* 0x00000008021c7224 */ /* 0x040fe200078e021c */
[----:B------:R-:W0:Y:S01]  /*7dd0*/  S2R R7, SR_TID.X ;  /* 0x0000000000077919 */ /* 0x000e220000002100 */
[--C-:B------:R-:W-:Y:S01]  /*7de0*/  @!P4 IMAD.IADD R23, R23, 0x1, -R2.reuse ;  /* 0x000000011717c824 */ /* 0x100fe200078e0a02 */
[----:B------:R-:W-:Y:S01]  /*7df0*/  ISETP.GT.U32.AND P4, PT, R2, R26, PT ;  /* 0x0000001a0200720c */ /* 0x000fe20003f84070 */
[----:B------:R-:W-:Y:S01]  /*7e00*/  @!P0 IMAD.IADD R25, R25, 0x1, -R2 ;  /* 0x0000000119198824 */ /* 0x000fe200078e0a02 */
[----:B------:R-:W1:Y:S01]  /*7e10*/  S2R R8, SR_TID.X ;  /* 0x0000000000087919 */ /* 0x000e620000002100 */
[----:B------:R-:W-:Y:S01]  /*7e20*/  ISETP.GE.AND P0, PT, R15, RZ, PT ;  /* 0x000000ff0f00720c */ /* 0x000fe20003f06270 */
[----:B------:R-:W-:-:S02]  /*7e30*/  @!P3 IMAD.MOV R19, RZ, RZ, -R19 ;  /* 0x000000ffff13b224 */ /* 0x000fc400078e0a13 */
[----:B------:R-:W-:Y:S01]  /*7e40*/  @!P2 IMAD.MOV R21, RZ, RZ, -R21 ;  /* 0x000000ffff15a224 */ /* 0x000fe200078e0a15 */
[C---:B------:R-:W-:Y:S01]  /*7e50*/  ISETP.GT.U32.AND P3, PT, R2.reuse, R25, PT ;  /* 0x000000190200720c */ /* 0x040fe20003f64070 */
[----:B------:R-:W-:Y:S01]  /*7e60*/  @!P1 IMAD.IADD R27, R27, 0x1, -R2 ;  /* 0x000000011b1b9824 */ /* 0x000fe200078e0a02 */
[C---:B------:R-:W-:Y:S01]  /*7e70*/  ISETP.GT.U32.AND P1, PT, R2.reuse, R24, PT ;  /* 0x000000180200720c */ /* 0x040fe20003f24070 */
[----:B------:R-:W-:Y:S01]  /*7e80*/  @!P5 IMAD.MOV R20, RZ, RZ, -R20 ;  /* 0x000000ffff14d224 */ /* 0x000fe200078e0a14 */
[----:B------:R-:W-:Y:S01]  /*7e90*/  ISETP.GT.U32.AND P2, PT, R2, R4, PT ;  /* 0x000000040200720c */ /* 0x000fe20003f44070 */
[----:B------:R-:W-:Y:S01]  /*7ea0*/  @!P6 IMAD.MOV R22, RZ, RZ, -R22 ;  /* 0x000000ffff16e224 */ /* 0x000fe200078e0a16 */
[----:B------:R-:W-:Y:S01]  /*7eb0*/  STL [R1+0x24b8], R19 ;  /* 0x0024b81301007387 */ /* 0x000fe20000100800 */
[----:B------:R-:W-:Y:S01]  /*7ec0*/  @!P4 IMAD.IADD R26, R26, 0x1, -R2 ;  /* 0x000000011a1ac824 */ /* 0x000fe200078e0a02 */
[----:B------:R-:W-:Y:S01]  /*7ed0*/  ISETP.GE.AND P4, PT, R3, RZ, PT ;  /* 0x000000ff0300720c */ /* 0x000fe20003f86270 */
[C---:B------:R-:W-:Y:S01]  /*7ee0*/  IMAD R3, R2.reuse, R29, R9 ;  /* 0x0000001d02037224 */ /* 0x040fe200078e0209 */
[----:B------:R-:W-:Y:S01]  /*7ef0*/  STL [R1+0x24bc], R20 ;  /* 0x0024bc1401007387 */ /* 0x000fe20000100800 */
[----:B------:R-:W-:Y:S01]  /*7f00*/  @!P0 IMAD.MOV R23, RZ, RZ, -R23 ;  /* 0x000000ffff178224 */ /* 0x000fe200078e0a17 */
[----:B------:R-:W-:Y:S01]  /*7f10*/  ISETP.GT.U32.AND P0, PT, R2, R28, PT ;  /* 0x0000001c0200720c */ /* 0x000fe20003f04070 */
[----:B------:R-:W-:Y:S01]  /*7f20*/  IMAD.MOV.U32 R29, RZ, RZ, R16 ;  /* 0x000000ffff1d7224 */ /* 0x000fe200078e0010 */
[----:B------:R-:W-:Y:S01]  /*7f30*/  STL [R1+0x24c0], R21 ;  /* 0x0024c01501007387 */ /* 0x000fe20000100800 */
[----:B------:R-:W-:Y:S01]  /*7f40*/  @!P1 IMAD.IADD R24, R24, 0x1, -R2 ;  /* 0x0000000118189824 */ /* 0x000fe200078e0a02 */
[----:B------:R-:W-:Y:S01]  /*7f50*/  ISETP.GT.U32.AND P1, PT, R2, R3, PT ;  /* 0x000000030200720c */ /* 0x000fe20003f24070 */
[----:B------:R-:W-:Y:S01]  /*7f60*/  IMAD.HI.U32 R0, R0, R29, RZ ;  /* 0x0000001d00007227 */ /* 0x000fe200078e00ff */
[----:B------:R-:W-:Y:S01]  /*7f70*/  STL [R1+0x24c4], R22 ;  /* 0x0024c41601007387 */ /* 0x000fe20000100800 */
[----:B------:R-:W-:-:S02]  /*7f80*/  ISETP.GT.U32.AND P6, PT, R2, R27, PT ;  /* 0x0000001b0200720c */ /* 0x000fc40003fc4070 */
[--C-:B------:R-:W-:Y:S01]  /*7f90*/  @!P3 IMAD.IADD R25, R25, 0x1, -R2.reuse ;  /* 0x000000011919b824 */ /* 0x100fe200078e0a02 */
[----:B------:R-:W-:Y:S01]  /*7fa0*/  ISETP.GE.AND P3, PT, R5, RZ, PT ;  /* 0x000000ff0500720c */ /* 0x000fe20003f66270 */
[----:B------:R-:W-:Y:S01]  /*7fb0*/  @!P2 IMAD.IADD R4, R4, 0x1, -R2 ;  /* 0x000000010404a824 */ /* 0x000fe200078e0a02 */
[----:B------:R-:W-:Y:S01]  /*7fc0*/  ISETP.GE.AND P2, PT, R14, RZ, PT ;  /* 0x000000ff0e00720c */ /* 0x000fe20003f46270 */
[----:B------:R-:W-:Y:S01]  /*7fd0*/  IMAD.MOV R0, RZ, RZ, -R0 ;  /* 0x000000ffff007224 */ /* 0x000fe200078e0a00 */
[----:B0-----:R-:W-:Y:S01]  /*7fe0*/  LOP3.LUT R9, R7, 0x20, RZ, 0xc0, !PT ;  /* 0x0000002007097812 */ /* 0x001fe200078ec0ff */
[----:B------:R-:W-:Y:S01]  /*7ff0*/  @!P0 IMAD.IADD R28, R28, 0x1, -R2 ;  /* 0x000000011c1c8824 */ /* 0x000fe200078e0a02 */
[----:B-1----:R-:W-:Y:S01]  /*8000*/  LOP3.LUT R7, R8, 0x3, RZ, 0xc0, !PT ;  /* 0x0000000308077812 */ /* 0x002fe200078ec0ff */
[----:B------:R-:W-:Y:S01]  /*8010*/  IMAD R29, R2, R0, R29 ;  /* 0x00000000021d7224 */ /* 0x000fe200078e021d */
[----:B------:R-:W-:Y:S01]  /*8020*/  SHF.R.U32.HI R15, RZ, 0x2, R8 ;  /* 0x00000002ff0f7819 */ /* 0x000fe20000011608 */
[----:B------:R-:W-:Y:S01]  /*8030*/  @!P1 IMAD.IADD R3, R3, 0x1, -R2 ;  /* 0x0000000103039824 */ /* 0x000fe200078e0a02 */
[----:B------:R-:W-:Y:S01]  /*8040*/  SHF.R.S32.HI R0, RZ, 0x2, R8 ;  /* 0x00000002ff007819 */ /* 0x000fe20000011408 */
[----:B------:R-:W-:Y:S01]  /*8050*/  STL [R1+0x24c8], R23 ;  /* 0x0024c81701007387 */ /* 0x000fe20000100800 */
[----:B------:R-:W-:Y:S01]  /*8060*/  ISETP.GE.AND P0, PT, R10, RZ, PT ;  /* 0x000000ff0a00720c */ /* 0x000fe20003f06270 */
[----:B------:R-:W-:Y:S01]  /*8070*/  IMAD.SHL.U32 R10, R7, 0x20, RZ ;  /* 0x00000020070a7824 */ /* 0x000fe200078e00ff */
[----:B------:R-:W-:Y:S01]  /*8080*/  SGXT.U32 R16, R15, 0x3 ;  /* 0x000000030f10781a */ /* 0x000fe20000000000 */
[----:B------:R-:W-:Y:S01]  /*8090*/  IMAD.SHL.U32 R15, R7, 0x800, RZ ;  /* 0x00000800070f7824 */ /* 0x000fe200078e00ff */
[----:B------:R-:W-:Y:S01]  /*80a0*/  SGXT R0, R0, 0x1 ;  /* 0x000000010000781a */ /* 0x000fe20000000200 */
[----:B------:R-:W-:Y:S01]  /*80b0*/  @!P3 IMAD.MOV R24, RZ, RZ, -R24 ;  /* 0x000000ffff18b224 */ /* 0x000fe200078e0a18 */
[----:B------:R-:W-:Y:S01]  /*80c0*/  SHF.R.U32.HI R9, RZ, 0x1, R9 ;  /* 0x00000001ff097819 */ /* 0x000fe20000011609 */
[----:B------:R-:W-:Y:S01]  /*80d0*/  @!P2 IMAD.MOV R25, RZ, RZ, -R25 ;  /* 0x000000ffff19a224 */ /* 0x000fe200078e0a19 */
[C---:B------:R-:W-:Y:S01]  /*80e0*/  ISETP.GT.U32.AND P1, PT, R2.reuse, R28, PT ;  /* 0x0000001c0200720c */ /* 0x040fe20003f24070 */
[----:B------:R-:W2:Y:S01]  /*80f0*/  LDL.LU R5, [R1+0x24f8] ;  /* 0x0024f80001057983 */ /* 0x000ea20000300800 */
[----:B------:R-:W-:-:S02]  /*8100*/  ISETP.GT.U32.AND P3, PT, R2, R3, PT ;  /* 0x000000030200720c */ /* 0x000fc40003f64070 */
[----:B------:R-:W-:Y:S01]  /*8110*/  ISETP.GE.AND P2, PT, R6, RZ, PT ;  /* 0x000000ff0600720c */ /* 0x000fe20003f46270 */
[----:B------:R-:W-:Y:S01]  /*8120*/  IMAD.SHL.U32 R6, R8, 0x2, RZ ;  /* 0x0000000208067824 */ /* 0x000fe200078e00ff */
[----:B------:R-:W-:Y:S01]  /*8130*/  LOP3.LUT R0, R10, 0x90, R0, 0xf8, !PT ;  /* 0x000000900a007812 */ /* 0x000fe200078ef800 */
[----:B------:R-:W-:Y:S01]  /*8140*/  IMAD.SHL.U32 R7, R8, 0x10, RZ ;  /* 0x0000001008077824 */ /* 0x000fe200078e00ff */
[----:B------:R-:W-:Y:S01]  /*8150*/  LOP3.LUT R9, R9, R15, R16, 0xfe, !PT ;  /* 0x0000000f09097212 */ /* 0x000fe200078efe10 */
[----:B------:R-:W-:Y:S01]  /*8160*/  STL [R1+0x24cc], R24 ;  /* 0x0024cc1801007387 */ /* 0x000fe20000100800 */
[----:B------:R-:W-:Y:S02]  /*8170*/  LOP3.LUT R6, R0, 0x10, R6, 0x78, !PT ;  /* 0x0000001000067812 */ /* 0x000fe400078e7806 */
[----:B------:R-:W-:Y:S01]  /*8180*/  LOP3.LUT R0, R9, R10, RZ, 0xfc, !PT ;  /* 0x0000000a09007212 */ /* 0x000fe200078efcff */
[----:B------:R-:W-:Y:S01]  /*8190*/  STL [R1+0x24d0], R25 ;  /* 0x0024d01901007387 */ /* 0x000fe20000100800 */
[----:B------:R-:W-:-:S03]  /*81a0*/  ISETP.GT.U32.AND P5, PT, R2, R26, PT ;  /* 0x0000001a0200720c */ /* 0x000fc60003fa4070 */
[----:B------:R0:W-:Y:S01]  /*81b0*/  STL [R1+0x1f0c], R7 ;  /* 0x001f0c0701007387 */ /* 0x0001e20000100800 */
[--C-:B------:R-:W-:Y:S01]  /*81c0*/  @!P1 IMAD.IADD R28, R28, 0x1, -R2.reuse ;  /* 0x000000011c1c9824 */ /* 0x100fe200078e0a02 */
[----:B------:R-:W-:Y:S01]  /*81d0*/  ISETP.GE.AND P1, PT, R12, RZ, PT ;  /* 0x000000ff0c00720c */ /* 0x000fe20003f26270 */
[----:B------:R-:W-:Y:S01]  /*81e0*/  @!P3 IMAD.IADD R3, R3, 0x1, -R2 ;  /* 0x000000010303b824 */ /* 0x000fe200078e0a02 */
[----:B------:R1:W-:Y:S01]  /*81f0*/  STL [R1+0x2428], R0 ;  /* 0x0024280001007387 */ /* 0x0003e20000100800 */
[----:B------:R-:W-:-:S03]  /*8200*/  ISETP.GE.AND P3, PT, R11, RZ, PT ;  /* 0x000000ff0b00720c */ /* 0x000fc60003f66270 */
[----:B------:R-:W3:Y:S01]  /*8210*/  LDL.LU R12, [R1+0xc4] ;  /* 0x0000c400010c7983 */ /* 0x000ee20000300800 */
[----:B0-----:R-:W-:-:S03]  /*8220*/  LOP3.LUT R7, R7, 0x100, RZ, 0xc0, !PT ;  /* 0x0000010007077812 */ /* 0x001fc600078ec0ff */
[----:B------:R-:W4:Y:S01]  /*8230*/  LDL.LU R11, [R1+0xc0] ;  /* 0x0000c000010b7983 */ /* 0x000f220000300800 */
[----:B-1----:R-:W-:Y:S01]  /*8240*/  IADD3 R0, R6, UR4, R7 ;  /* 0x0000000406007c10 */ /* 0x002fe2000fffe007 */
[----:B------:R-:W-:Y:S01]  /*8250*/  @!P6 IMAD.IADD R27, R27, 0x1, -R2 ;  /* 0x000000011b1be824 */ /* 0x000fe200078e0a02 */
[----:B------:R-:W-:-:S03]  /*8260*/  ISETP.GE.AND P6, PT, R13, RZ, PT ;  /* 0x000000ff0d00720c */ /* 0x000fc60003fc6270 */
[----:B------:R0:W-:Y:S01]  /*8270*/  STL [R1+0x54], R0 ;  /* 0x0000540001007387 */ /* 0x0001e20000100800 */
[----:B------:R-:W-:-:S03]  /*8280*/  LOP3.LUT R13, R8, 0x1f, RZ, 0xc0, !PT ;  /* 0x0000001f080d7812 */ /* 0x000fc600078ec0ff */
[----:B------:R-:W5:Y:S04]  /*8290*/  LDL.LU R10, [R1+0xbc] ;  /* 0x0000bc00010a7983 */ /* 0x000f680000300800 */
[----:B------:R-:W5:Y:S04]  /*82a0*/  LDL.LU R9, [R1+0xb8] ;  /* 0x0000b80001097983 */ /* 0x000f680000300800 */
[----:B------:R-:W5:Y:S01]  /*82b0*/  LDL.LU R8, [R1+0xb4] ;  /* 0x0000b40001087983 */ /* 0x000f620000300800 */
[----:B------:R-:W-:Y:S01]  /*82c0*/  @!P5 IMAD.IADD R26, R26, 0x1, -R2 ;  /* 0x000000011a1ad824 */ /* 0x000fe200078e0a02 */
[----:B------:R-:W-:Y:S01]  /*82d0*/  ISETP.GT.U32.AND P5, PT, R2, R29, PT ;  /* 0x0000001d0200720c */ /* 0x000fe20003fa4070 */
[----:B0-----:R-:W-:Y:S01]  /*82e0*/  IMAD R0, R13, UR5, RZ ;  /* 0x000000050d007c24 */ /* 0x001fe2000f8e02ff */
[----:B------:R-:W5:Y:S01]  /*82f0*/  LDL.LU R7, [R1+0xb0] ;  /* 0x0000b00001077983 */ /* 0x000f620000300800 */
[----:B------:R-:W-:-:S02]  /*8300*/  @!P6 IMAD.MOV R4, RZ, RZ, -R4 ;  /* 0x000000ffff04e224 */ /* 0x000fc400078e0a04 */
[----:B------:R-:W-:Y:S01]  /*8310*/  @!P0 IMAD.MOV R26, RZ, RZ, -R26 ;  /* 0x000000ffff1a8224 */ /* 0x000fe200078e0a1a */
[----:B------:R-:W5:Y:S07]  /*8320*/  LDL.LU R6, [R1+0xac] ;  /* 0x0000ac0001067983 */ /* 0x000f6e0000300800 */
[----:B------:R-:W-:-:S05]  /*8330*/  @!P5 IMAD.IADD R29, R29, 0x1, -R2 ;  /* 0x000000011d1dd824 */ /* 0x000fca00078e0a02 */
[----:B------:R-:W-:Y:S01]  /*8340*/  ISETP.GT.U32.AND P5, PT, R2, R29, PT ;  /* 0x0000001d0200720c */ /* 0x000fe20003fa4070 */
[----:B------:R-:W-:Y:S01]  /*8350*/  @!P2 IMAD.MOV R27, RZ, RZ, -R27 ;  /* 0x000000ffff1ba224 */ /* 0x000fe200078e0a1b */
[----:B------:R-:W-:Y:S01]  /*8360*/  STL [R1+0x24d4], R4 ;  /* 0x0024d40401007387 */ /* 0x000fe20000100800 */
[----:B------:R-:W-:Y:S02]  /*8370*/  @!P1 IMAD.MOV R28, RZ, RZ, -R28 ;  /* 0x000000ffff1c9224 */ /* 0x000fe400078e0a1c */
[----:B------:R-:W-:Y:S01]  /*8380*/  @!P3 IMAD.MOV R3, RZ, RZ, -R3 ;  /* 0x000000ffff03b224 */ /* 0x000fe200078e0a03 */
[----:B------:R3:W-:Y:S07]  /*8390*/  STL [R1+0x120], R0 ;  /* 0x0001200001007387 */ /* 0x0007ee0000100800 */
[----:B------:R-:W-:Y:S01]  /*83a0*/  @!P5 IMAD.IADD R29, R29, 0x1, -R2 ;  /* 0x000000011d1dd824 */ /* 0x000fe200078e0a02 */
[----:B------:R-:W-:Y:S01]  /*83b0*/  IADD3 R2, P6, R0, UR6, RZ ;  /* 0x0000000600027c10 */ /* 0x000fe2000ffde0ff */
[----:B------:R-:W-:-:S04]  /*83c0*/  ULDC UR6, c[0x0][0x240] ;  /* 0x0000900000067ab9 */ /* 0x000fc80000000800 */
[----:B------:R-:W-:Y:S01]  /*83d0*/  STL [R1+0x246c], R2 ;  /* 0x00246c0201007387 */ /* 0x000fe20000100800 */
[----:B------:R-:W-:-:S03]  /*83e0*/  @!P4 IMAD.MOV R29, RZ, RZ, -R29 ;  /* 0x000000ffff1dc224 */ /* 0x000fc600078e0a1d */
[----:B------:R-:W-:Y:S04]  /*83f0*/  STL [R1+0x24d8], R26 ;  /* 0x0024d81a01007387 */ /* 0x000fe80000100800 */
[----:B------:R-:W-:Y:S04]  /*8400*/  STL [R1+0x24dc], R27 ;  /* 0x0024dc1b01007387 */ /* 0x000fe80000100800 */
[----:B------:R-:W-:Y:S04]  /*8410*/  STL [R1+0x24e0], R28 ;  /* 0x0024e01c01007387 */ /* 0x000fe80000100800 */
[----:B------:R4:W-:Y:S04]  /*8420*/  STL [R1+0x24e4], R3 ;  /* 0x0024e40301007387 */ /* 0x0009e80000100800 */
[----:B------:R-:W-:Y:S01]  /*8430*/  STL [R1+0x24e8], R29 ;  /* 0x0024e81d01007387 */ /* 0x000fe20000100800 */
[----:B--2---:R-:W-:-:S02]  /*8440*/  ISETP.NE.AND P5, PT, R5, RZ, PT ;  /* 0x000000ff0500720c */ /* 0x004fc40003fa5270 */
[----:B------:R-:W-:-:S04]  /*8450*/  LOP3.LUT R5, RZ, R5, RZ, 0x33, !PT ;  /* 0x00000005ff057212 */ /* 0x000fc800078e33ff */
[C---:B---3--:R-:W-:Y:S02]  /*8460*/  SEL R0, R5.reuse, R12, !P5 ;  /* 0x0000000c05007207 */ /* 0x048fe40006800000 */
[----:B----4-:R-:W-:-:S03]  /*8470*/  SEL R3, R5, R11, !P5 ;  /* 0x0000000b05037207 */ /* 0x010fc60006800000 */
[----:B------:R0:W-:Y:S04]  /*8480*/  STL [R1+0x1c], R0 ;  /* 0x00001c0001007387 */ /* 0x0001e80000100800 */
[----:B------:R1:W-:Y:S01]  /*8490*/  STL [R1+0x18], R3 ;  /* 0x0000180301007387 */ /* 0x0003e20000100800 */
[C---:B-----5:R-:W-:Y:S02]  /*84a0*/  SEL R2, R5.reuse, R10, !P5 ;  /* 0x0000000a05027207 */ /* 0x060fe40006800000 */
[----:B0-----:R-:W-:-:S03]  /*84b0*/  SEL R0, R5, R9, !P5 ;  /* 0x0000000905007207 */ /* 0x001fc60006800000 */
[----:B------:R0:W-:Y:S01]  /*84c0*/  STL [R1+0x14], R2 ;  /* 0x0000140201007387 */ /* 0x0001e20000100800 */
[----:B-1----:R-:W-:-:S03]  /*84d0*/  SEL R3, R5, R8, !P5 ;  /* 0x0000000805037207 */ /* 0x002fc60006800000 */
[----:B------:R1:W-:Y:S04]  /*84e0*/  STL [R1+0x10], R0 ;  /* 0x0000100001007387 */ /* 0x0003e80000100800 */
[----:B------:R-:W-:Y:S04]  /*84f0*/  STL [R1+0xc], R3 ;  /* 0x00000c0301007387 */ /* 0x000fe80000100800 */
[----:B------:R-:W2:Y:S01]  /*8500*/  LDL.LU R29, [R1+0xa0] ;  /* 0x0000a000011d7983 */ /* 0x000ea20000300800 */
[C---:B0-----:R-:W-:Y:S02]  /*8510*/  SEL R2, R5.reuse, R7, !P5 ;  /* 0x0000000705027207 */ /* 0x041fe40006800000 */
[----:B-1----:R-:W-:-:S03]  /*8520*/  SEL R0, R5, R6, !P5 ;  /* 0x0000000605007207 */ /* 0x002fc60006800000 */
[----:B------:R-:W-:Y:S04]  /*8530*/  STL [R1+0x8], R2 ;  /* 0x0000080201007387 */ /* 0x000fe80000100800 */
[----:B--2---:R0:W-:Y:S04]  /*8540*/  STL [R1+0x24ec], R29 ;  /* 0x0024ec1d01007387 */ /* 0x0041e80000100800 */
[----:B------:R-:W-:Y:S04]  /*8550*/  STL [R1+0x4], R0 ;  /* 0x0000040001007387 */ /* 0x000fe80000100800 */
[----:B0-----:R-:W2:Y:S04]  /*8560*/  LDL.LU R29, [R1+0x30] ;  /* 0x00003000011d7983 */ /* 0x001ea80000300800 */
[----:B--2---:R0:W-:Y:S04]  /*8570*/  STL [R1+0x24f0], R29 ;  /* 0x0024f01d01007387 */ /* 0x0041e80000100800 */
[----:B0-----:R-:W2:Y:S04]  /*8580*/  LDL.LU R29, [R1+0xa4] ;  /* 0x0000a400011d7983 */ /* 0x001ea80000300800 */
[----:B--2---:R0:W-:Y:S04]  /*8590*/  STL [R1+0x24f4], R29 ;  /* 0x0024f41d01007387 */ /* 0x0041e80000100800 */
[----:B0-----:R-:W2:Y:S04]  /*85a0*/  LDL.LU R29, [R1+0xa8] ;  /* 0x0000a800011d7983 */ /* 0x001ea80000300800 */
[----:B------:R-:W3:Y:S04]  /*85b0*/  LDL.LU R3, [R1+0x40] ;  /* 0x0000400001037983 */ /* 0x000ee80000300800 */
[----:B------:R-:W4:Y:S04]  /*85c0*/  LDL.LU R28, [R1+0x9c] ;  /* 0x00009c00011c7983 */ /* 0x000f280000300800 */
[----:B------:R-:W5:Y:S04]  /*85d0*/  LDL.LU R27, [R1+0x48] ;  /* 0x00004800011b7983 */ /* 0x000f680000300800 */
        /* <DEDUP_REMOVED lines=18> */
[----:B------:R-:W5:Y:S04]  /*8700*/  LDL R9, [R1+0x4c] ;  /* 0x00004c0001097983 */ /* 0x000f680000100800 */
[----:B------:R-:W5:Y:S04]  /*8710*/  LDL.LU R8, [R1+0x44] ;  /* 0x0000440001087983 */ /* 0x000f680000300800 */
[----:B------:R-:W5:Y:S04]  /*8720*/  LDL.LU R7, [R1+0x3c] ;  /* 0x00003c0001077983 */ /* 0x000f680000300800 */
[----:B------:R-:W5:Y:S04]  /*8730*/  LDL.LU R6, [R1+0x34] ;  /* 0x0000340001067983 */ /* 0x000f680000300800 */
[----:B------:R-:W5:Y:S04]  /*8740*/  LDL.LU R2, [R1+0x2c] ;  /* 0x00002c0001027983 */ /* 0x000f680000300800 */
[----:B------:R-:W5:Y:S01]  /*8750*/  LDL.LU R0, [R1+0x24] ;  /* 0x0000240001007983 */ /* 0x000f620000300800 */
[----:B--2---:R-:W-:-:S05]  /*8760*/  SEL R29, R5, R29, !P5 ;  /* 0x0000001d051d7207 */ /* 0x004fca0006800000 */
[----:B------:R0:W-:Y:S04]  /*8770*/  STL [R1], R29 ;  /* 0x0000001d01007387 */ /* 0x0001e80000100800 */
[----:B0-----:R-:W2:Y:S02]  /*8780*/  LDL.LU R29, [R1+0x24f4] ;  /* 0x0024f400011d7983 */ /* 0x001ea40000300800 */
[----:B--2---:R-:W-:-:S05]  /*8790*/  SEL R29, R5, R29, !P5 ;  /* 0x0000001d051d7207 */ /* 0x004fca0006800000 */
[----:B------:R0:W-:Y:S04]  /*87a0*/  STL [R1+0x20], R29 ;  /* 0x0000201d01007387 */ /* 0x0001e80000100800 */
[----:B0-----:R-:W2:Y:S02]  /*87b0*/  LDL.LU R29, [R1+0x24f0] ;  /* 0x0024f000011d7983 */ /* 0x001ea40000300800 */
[----:B--2---:R-:W-:-:S05]  /*87c0*/  SEL R29, R5, R29, !P5 ;  /* 0x0000001d051d7207 */ /* 0x004fca0006800000 */
[----:B------:R0:W-:Y:S04]  /*87d0*/  STL [R1+0x28], R29 ;  /* 0x0000281d01007387 */ /* 0x0001e80000100800 */
[----:B0-----:R-:W2:Y:S01]  /*87e0*/  LDL.LU R29, [R1+0x24ec] ;  /* 0x0024ec00011d7983 */ /* 0x001ea20000300800 */
[C---:B---3--:R-:W-:Y:S02]  /*87f0*/  SEL R3, R5.reuse, R3, !P5 ;  /* 0x0000000305037207 */ /* 0x048fe40006800000 */
[C---:B----4-:R-:W-:Y:S02]  /*8800*/  SEL R28, R5.reuse, R28, !P5 ;  /* 0x0000001c051c7207 */ /* 0x050fe40006800000 */
[C---:B-----5:R-:W-:Y:S02]  /*8810*/  SEL R27, R5.reuse, R27, !P5 ;  /* 0x0000001b051b7207 */ /* 0x060fe40006800000 */
[----:B------:R-:W-:-:S02]  /*8820*/  SEL R26, R5, R26, !P5 ;  /* 0x0000001a051a7207 */ /* 0x000fc40006800000 */
[C---:B------:R-:W-:Y:S02]  /*8830*/  SEL R4, R5.reuse, R4, !P5 ;  /* 0x0000000405047207 */ /* 0x040fe40006800000 */
[C---:B------:R-:W-:Y:S02]  /*8840*/  SEL R25, R5.reuse, R25, !P5 ;  /* 0x0000001905197207 */ /* 0x040fe40006800000 */
[C---:B------:R-:W-:Y:S02]  /*8850*/  SEL R24, R5.reuse, R24, !P5 ;  /* 0x0000001805187207 */ /* 0x040fe40006800000 */
[C---:B------:R-:W-:Y:S02]  /*8860*/  SEL R23, R5.reuse, R23, !P5 ;  /* 0x0000001705177207 */ /* 0x040fe40006800000 */
[C---:B------:R-:W-:Y:S02]  /*8870*/  SEL R22, R5.reuse, R22, !P5 ;  /* 0x0000001605167207 */ /* 0x040fe40006800000 */
        /* <DEDUP_REMOVED lines=16> */
[----:B--2---:R-:W-:-:S05]  /*8980*/  SEL R29, R5, R29, !P5 ;  /* 0x0000001d051d7207 */ /* 0x004fca0006800000 */
[----:B------:R0:W-:Y:S04]  /*8990*/  STL [R1+0x30], R29 ;  /* 0x0000301d01007387 */ /* 0x0001e80000100800 */
[----:B0-----:R-:W2:Y:S04]  /*89a0*/  LDL.LU R29, [R1+0x24e8] ;  /* 0x0024e800011d7983 */ /* 0x001ea80000300800 */
[----:B------:R0:W-:Y:S04]  /*89b0*/  STL [R1+0x38], R3 ;  /* 0x0000380301007387 */ /* 0x0001e80000100800 */
[----:B0-----:R-:W3:Y:S04]  /*89c0*/  LDL.LU R3, [R1+0x24e4] ;  /* 0x0024e40001037983 */ /* 0x001ee80000300800 */
[----:B------:R0:W-:Y:S04]  /*89d0*/  STL [R1+0x40], R28 ;  /* 0x0000401c01007387 */ /* 0x0001e80000100800 */
[----:B0-----:R-:W4:Y:S04]  /*89e0*/  LDL.LU R28, [R1+0x24e0] ;  /* 0x0024e000011c7983 */ /* 0x001f280000300800 */
[----:B------:R0:W-:Y:S04]  /*89f0*/  STL [R1+0x48], R27 ;  /* 0x0000481b01007387 */ /* 0x0001e80000100800 */
[----:B0-----:R-:W5:Y:S04]  /*8a00*/  LDL.LU R27, [R1+0x24dc] ;  /* 0x0024dc00011b7983 */ /* 0x001f680000300800 */
        /* <DEDUP_REMOVED lines=43> */
[----:B0-----:R-:W3:Y:S01]  /*8cc0*/  LDL.LU R6, [R1+0x2484] ;  /* 0x0024840001067983 */ /* 0x001ee20000300800 */
[----:B------:R-:W-:-:S02]  /*8cd0*/  SEL R2, R5, R2, !P5 ;  /* 0x0000000205027207 */ /* 0x000fc40006800000 */
[----:B------:R-:W-:-:S03]  /*8ce0*/  SEL R0, R5, R0, !P5 ;  /* 0x0000000005007207 */ /* 0x000fc60006800000 */
[----:B------:R-:W-:Y:S04]  /*8cf0*/  STL [R1+0xec], R2 ;  /* 0x0000ec0201007387 */ /* 0x000fe80000100800 */
[----:B------:R2:W-:Y:S02]  /*8d00*/  STL [R1+0xe8], R0 ;  /* 0x0000e80001007387 */ /* 0x0005e40000100800 */
[C---:B--2---:R-:W-:Y:S02]  /*8d10*/  SEL R0, R5.reuse, R7, !P5 ;  /* 0x0000000705007207 */ /* 0x044fe40006800000 */
[C---:B---3--:R-:W-:Y:S02]  /*8d20*/  SEL R2, R5.reuse, R6, !P5 ;  /* 0x0000000605027207 */ /* 0x048fe40006800000 */
[----:B-----5:R-:W-:-:S03]  /*8d30*/  SEL R6, R5, R8, !P5 ;  /* 0x0000000805067207 */ /* 0x020fc60006800000 */
[----:B------:R4:W-:Y:S04]  /*8d40*/  STL [R1+0xe4], R2 ;  /* 0x0000e40201007387 */ /* 0x0009e80000100800 */
[----:B------:R0:W-:Y:S01]  /*8d50*/  STL [R1+0xe0], R0 ;  /* 0x0000e00001007387 */ /* 0x0001e20000100800 */
[----:B----4-:R-:W-:-:S03]  /*8d60*/  SEL R2, R5, R9, !P5 ;  /* 0x0000000905027207 */ /* 0x010fc60006800000 */
[----:B------:R1:W-:Y:S01]  /*8d70*/  STL [R1+0xdc], R6 ;  /* 0x0000dc0601007387 */ /* 0x0003e20000100800 */
[----:B0-----:R-:W-:-:S03]  /*8d80*/  SEL R0, R5, R10, !P5 ;  /* 0x0000000a05007207 */ /* 0x001fc60006800000 */
[----:B------:R0:W-:Y:S04]  /*8d90*/  STL [R1+0xd8], R2 ;  /* 0x0000d80201007387 */ /* 0x0001e80000100800 */
[----:B------:R2:W-:Y:S01]  /*8da0*/  STL [R1+0xd4], R0 ;  /* 0x0000d40001007387 */ /* 0x0005e20000100800 */
[C---:B-1----:R-:W-:Y:S02]  /*8db0*/  SEL R6, R5.reuse, R11, !P5 ;  /* 0x0000000b05067207 */ /* 0x042fe40006800000 */
[----:B0-----:R-:W-:-:S03]  /*8dc0*/  SEL R2, R5, R12, !P5 ;  /* 0x0000000c05027207 */ /* 0x001fc60006800000 */
[----:B------:R0:W-:Y:S01]  /*8dd0*/  STL [R1+0xd0], R6 ;  /* 0x0000d00601007387 */ /* 0x0001e20000100800 */
[----:B--2---:R-:W-:-:S03]  /*8de0*/  SEL R0, R5, R13, !P5 ;  /* 0x0000000d05007207 */ /* 0x004fc60006800000 */
[----:B------:R1:W-:Y:S04]  /*8df0*/  STL [R1+0xcc], R2 ;  /* 0x0000cc0201007387 */ /* 0x0003e80000100800 */
[----:B------:R2:W-:Y:S01]  /*8e00*/  STL [R1+0xc8], R0 ;  /* 0x0000c80001007387 */ /* 0x0005e20000100800 */
[C---:B0-----:R-:W-:Y:S02]  /*8e10*/  SEL R6, R5.reuse, R14, !P5 ;  /* 0x0000000e05067207 */ /* 0x041fe40006800000 */
[----:B-1----:R-:W-:-:S03]  /*8e20*/  SEL R2, R5, R15, !P5 ;  /* 0x0000000f05027207 */ /* 0x002fc60006800000 */
        /* <DEDUP_REMOVED lines=12> */
[----:B------:R-:W-:Y:S01]  /*8ef0*/  STL [R1+0x9c], R6 ;  /* 0x00009c0601007387 */ /* 0x000fe20000100800 */
[----:B--2---:R-:W-:-:S03]  /*8f00*/  SEL R0, R5, R22, !P5 ;  /* 0x0000001605007207 */ /* 0x004fc60006800000 */
[----:B------:R-:W2:Y:S04]  /*8f10*/  LDL.LU R7, [R1+0x120] ;  /* 0x0001200001077983 */ /* 0x000ea80000300800 */
[----:B------:R0:W-:Y:S04]  /*8f20*/  STL [R1+0x98], R2 ;  /* 0x0000980201007387 */ /* 0x0001e80000100800 */
[----:B------:R1:W-:Y:S04]  /*8f30*/  STL [R1+0x94], R0 ;  /* 0x0000940001007387 */ /* 0x0003e80000100800 */
[----:B------:R-:W3:Y:S01]  /*8f40*/  LDL.LU R8, [R1+0x1c] ;  /* 0x00001c0001087983 */ /* 0x000ee20000300800 */
[----:B0-----:R-:W-:-:S02]  /*8f50*/  SEL R2, R5, R23, !P5 ;  /* 0x0000001705027207 */ /* 0x001fc40006800000 */
[----:B-1----:R-:W-:-:S03]  /*8f60*/  SEL R0, R5, R24, !P5 ;  /* 0x0000001805007207 */ /* 0x002fc60006800000 */
[----:B------:R0:W-:Y:S04]  /*8f70*/  STL [R1+0x90], R2 ;  /* 0x0000900201007387 */ /* 0x0001e80000100800 */
[----:B------:R1:W-:Y:S04]  /*8f80*/  STL [R1+0x8c], R0 ;  /* 0x00008c0001007387 */ /* 0x0003e80000100800 */
[----:B------:R-:W4:Y:S01]  /*8f90*/  LDL.LU R9, [R1+0x18] ;  /* 0x0000180001097983 */ /* 0x000f220000300800 */
[C---:B0-----:R-:W-:Y:S02]  /*8fa0*/  SEL R2, R5.reuse, R25, !P5 ;  /* 0x0000001905027207 */ /* 0x041fe40006800000 */
[----:B-1----:R-:W-:-:S03]  /*8fb0*/  SEL R0, R5, R4, !P5 ;  /* 0x0000000405007207 */ /* 0x002fc60006800000 */
[----:B------:R-:W-:Y:S04]  /*8fc0*/  STL [R1+0x88], R2 ;  /* 0x0000880201007387 */ /* 0x000fe80000100800 */
[----:B------:R-:W5:Y:S04]  /*8fd0*/  LDL.LU R24, [R1+0x14] ;  /* 0x0000140001187983 */ /* 0x000f680000300800 */
[----:B------:R-:W5:Y:S04]  /*8fe0*/  LDL.LU R10, [R1+0x10] ;  /* 0x00001000010a7983 */ /* 0x000f680000300800 */
[----:B------:R0:W-:Y:S04]  /*8ff0*/  STL [R1+0x80], R0 ;  /* 0x0000800001007387 */ /* 0x0001e80000100800 */
[----:B------:R-:W5:Y:S04]  /*9000*/  LDL.LU R23, [R1+0xc] ;  /* 0x00000c0001177983 */ /* 0x000f680000300800 */
[----:B------:R-:W5:Y:S01]  /*9010*/  LDL.LU R11, [R1+0x8] ;  /* 0x00000800010b7983 */ /* 0x000f620000300800 */
[----:B0-----:R-:W-:-:S05]  /*9020*/  SEL R0, R5, R26, !P5 ;  /* 0x0000001a05007207 */ /* 0x001fca0006800000 */
[----:B------:R0:W-:Y:S04]  /*9030*/  STL [R1+0x7c], R0 ;  /* 0x00007c0001007387 */ /* 0x0001e80000100800 */
[----:B------:R-:W5:Y:S04]  /*9040*/  LDL.LU R22, [R1+0x4] ;  /* 0x0000040001167983 */ /* 0x000f680000300800 */
[----:B------:R-:W5:Y:S01]  /*9050*/  LDL.LU R21, [R1] ;  /* 0x0000000001157983 */ /* 0x000f620000300800 */
[----:B0-----:R-:W-:-:S05]  /*9060*/  SEL R0, R5, R27, !P5 ;  /* 0x0000001b05007207 */ /* 0x001fca0006800000 */
[----:B------:R0:W-:Y:S04]  /*9070*/  STL [R1+0x74], R0 ;  /* 0x0000740001007387 */ /* 0x0001e80000100800 */
[----:B------:R-:W5:Y:S04]  /*9080*/  LDL.LU R12, [R1+0x20] ;  /* 0x00002000010c7983 */ /* 0x000f680000300800 */
[----:B------:R-:W5:Y:S04]  /*9090*/  LDL.LU R13, [R1+0x28] ;  /* 0x00002800010d7983 */ /* 0x000f680000300800 */
[----:B------:R-:W5:Y:S01]  /*90a0*/  LDL.LU R20, [R1+0x30] ;  /* 0x0000300001147983 */ /* 0x000f620000300800 */
[----:B------:R-:W-:-:S03]  /*90b0*/  SEL R2, R5, R28, !P5 ;  /* 0x0000001c05027207 */ /* 0x000fc60006800000 */
[----:B------:R-:W5:Y:S04]  /*90c0*/  LDL.LU R19, [R1+0x38] ;  /* 0x0000380001137983 */ /* 0x000f680000300800 */
[----:B------:R-:W5:Y:S04]  /*90d0*/  LDL.LU R18, [R1+0x40] ;  /* 0x0000400001127983 */ /* 0x000f680000300800 */
[----:B------:R-:W5:Y:S04]  /*90e0*/  LDL.LU R17, [R1+0x48] ;  /* 0x0000480001117983 */ /* 0x000f680000300800 */
[----:B------:R-:W5:Y:S04]  /*90f0*/  LDL.LU R16, [R1+0x50] ;  /* 0x0000500001107983 */ /* 0x000f680000300800 */
[----:B------:R-:W5:Y:S04]  /*9100*/  LDL.LU R14, [R1+0x5c] ;  /* 0x00005c00010e7983 */ /* 0x000f680000300800 */
[----:B------:R-:W-:Y:S04]  /*9110*/  STL [R1+0x2470], R2 ;  /* 0x0024700201007387 */ /* 0x000fe80000100800 */
[----:B------:R-:W5:Y:S04]  /*9120*/  LDL.LU R15, [R1+0x68] ;  /* 0x00006800010f7983 */ /* 0x000f680000300800 */
[----:B------:R-:W5:Y:S01]  /*9130*/  LDL.LU R6, [R1+0x70] ;  /* 0x0000700001067983 */ /* 0x000f620000300800 */
[----:B0-----:R-:W-:-:S05]  /*9140*/  SEL R0, R5, R3, !P5 ;  /* 0x0000000305007207 */ /* 0x001fca0006800000 */
[----:B------:R0:W-:Y:S02]  /*9150*/  STL [R1+0x64], R0 ;  /* 0x0000640001007387 */ /* 0x0001e40000100800 */
[----:B0-----:R-:W-:-:S05]  /*9160*/  SEL R0, R5, R29, !P5 ;  /* 0x0000001d05007207 */ /* 0x001fca0006800000 */
[----:B------:R4:W-:Y:S01]  /*9170*/  STL [R1+0x2474], R0 ;  /* 0x0024740001007387 */ /* 0x0009e20000100800 */
[----:B--2---:R-:W-:Y:S01]  /*9180*/  LEA.HI.X.SX32 R3, R7, UR7, 0x1, P6 ;  /* 0x0000000707037c11 */ /* 0x004fe2000b0f0eff */
[----:B------:R-:W-:Y:S02]  /*9190*/  ULDC UR7, c[0x0][0x238] ;  /* 0x00008e0000077ab9 */ /* 0x000fe40000000800 */
[----:B------:R-:W2:Y:S04]  /*91a0*/  LDL.LU R7, [R1+0x78] ;  /* 0x0000780001077983 */ /* 0x000ea80000300800 */
[----:B------:R-:W-:Y:S01]  /*91b0*/  STL [R1+0x2468], R3 ;  /* 0x0024680301007387 */ /* 0x000fe20000100800 */
[----:B---3--:R-:W-:-:S03]  /*91c0*/  IMAD R2, R8, UR6, RZ ;  /* 0x0000000608027c24 */ /* 0x008fc6000f8e02ff */
[----:B------:R-:W3:Y:S04]  /*91d0*/  LDL.LU R8, [R1+0x84] ;  /* 0x0000840001087983 */ /* 0x000ee80000300800 */
[----:B------:R5:W-:Y:S01]  /*91e0*/  STL [R1+0x60], R2 ;  /* 0x0000600201007387 */ /* 0x000be20000100800 */
[----:B----4-:R-:W-:-:S03]  /*91f0*/  IMAD R0, R9, UR6, RZ ;  /* 0x0000000609007c24 */ /* 0x010fc6000f8e02ff */
[----:B------:R-:W4:Y:S04]  /*9200*/  LDL.LU R9, [R1+0xa4] ;  /* 0x0000a40001097983 */ /* 0x000f280000300800 */
[----:B------:R0:W-:Y:S01]  /*9210*/  STL [R1+0x58], R0 ;  /* 0x0000580001007387 */ /* 0x0001e20000100800 */
[----:B-----5:R-:W-:Y:S02]  /*9220*/  IMAD R2, R24, UR6, RZ ;  /* 0x0000000618027c24 */ /* 0x020fe4000f8e02ff */
[----:B0-----:R-:W-:Y:S02]  /*9230*/  IMAD R0, R10, UR6, RZ ;  /* 0x000000060a007c24 */ /* 0x001fe4000f8e02ff */
[----:B------:R-:W5:Y:S04]  /*9240*/  LDL.LU R10, [R1+0xac] ;  /* 0x0000ac00010a7983 */ /* 0x000f680000300800 */
[----:B------:R0:W-:Y:S04]  /*9250*/  STL [R1+0x44], R2 ;  /* 0x0000440201007387 */ /* 0x0001e80000100800 */
[----:B------:R1:W-:Y:S01]  /*9260*/  STL [R1+0x3c], R0 ;  /* 0x00003c0001007387 */ /* 0x0003e20000100800 */
[----:B0-----:R-:W-:-:S02]  /*9270*/  IMAD R2, R23, UR6, RZ ;  /* 0x0000000617027c24 */ /* 0x001fc4000f8e02ff */
[----:B-1----:R-:W-:Y:S02]  /*9280*/  IMAD R0, R11, UR6, RZ ;  /* 0x000000060b007c24 */ /* 0x002fe4000f8e02ff */
[----:B------:R-:W5:Y:S01]  /*9290*/  LDL.LU R11, [R1+0xb4] ;  /* 0x0000b400010b7983 */ /* 0x000f620000300800 */
[----:B------:R-:W-:-:S03]  /*92a0*/  IMAD R3, R22, UR6, RZ ;  /* 0x0000000616037c24 */ /* 0x000fc6000f8e02ff */
[----:B------:R0:W-:Y:S04]  /*92b0*/  STL [R1+0x34], R2 ;  /* 0x0000340201007387 */ /* 0x0001e80000100800 */
[----:B------:R1:W-:Y:S04]  /*92c0*/  STL [R1+0x2c], R0 ;  /* 0x00002c0001007387 */ /* 0x0003e80000100800 */
[----:B------:R-:W-:Y:S01]  /*92d0*/  STL [R1+0x24], R3 ;  /* 0x0000240301007387 */ /* 0x000fe20000100800 */
[----:B0-----:R-:W-:-:S03]  /*92e0*/  IMAD R2, R12, UR6, RZ ;  /* 0x000000060c027c24 */ /* 0x001fc6000f8e02ff */
[----:B------:R-:W5:Y:S01]  /*92f0*/  LDL.LU R12, [R1+0xbc] ;  /* 0x0000bc00010c7983 */ /* 0x000f620000300800 */
[----:B-1----:R-:W-:-:S05]  /*9300*/  IMAD R0, R21, UR6, RZ ;  /* 0x0000000615007c24 */ /* 0x002fca000f8e02ff */
[----:B------:R0:W-:Y:S04]  /*9310*/  STL [R1+0x1c], R0 ;  /* 0x00001c0001007387 */ /* 0x0001e80000100800 */
[----:B------:R1:W-:Y:S01]  /*9320*/  STL [R1+0x18], R2 ;  /* 0x0000180201007387 */ /* 0x0003e20000100800 */
[----:B0-----:R-:W-:-:S03]  /*9330*/  IMAD R0, R13, UR6, RZ ;  /* 0x000000060d007c24 */ /* 0x001fc6000f8e02ff */
[----:B------:R-:W5:Y:S01]  /*9340*/  LDL.LU R13, [R1+0x11c] ;  /* 0x00011c00010d7983 */ /* 0x000f620000300800 */
[----:B-1----:R-:W-:-:S03]  /*9350*/  IMAD R2, R20, UR6, RZ ;  /* 0x0000000614027c24 */ /* 0x002fc6000f8e02ff */
[----:B------:R0:W-:Y:S01]  /*9360*/  STL [R1+0x14], R0 ;  /* 0x0000140001007387 */ /* 0x0001e20000100800 */
[----:B------:R-:W-:-:S03]  /*9370*/  IMAD R3, R18, UR6, RZ ;  /* 0x0000000612037c24 */ /* 0x000fc6000f8e02ff */
[----:B------:R1:W-:Y:S01]  /*9380*/  STL [R1+0x10], R2 ;  /* 0x0000100201007387 */ /* 0x0003e20000100800 */
[----:B0-----:R-:W-:Y:S02]  /*9390*/  IMAD R0, R19, UR6, RZ ;  /* 0x0000000613007c24 */ /* 0x001fe4000f8e02ff */
[----:B-1----:R-:W-:-:S03]  /*93a0*/  IMAD R2, R17, UR6, RZ ;  /* 0x0000000611027c24 */ /* 0x002fc6000f8e02ff */
[----:B------:R0:W-:Y:S01]  /*93b0*/  STL [R1+0xc], R0 ;  /* 0x00000c0001007387 */ /* 0x0001e20000100800 */
[----:B------:R-:W-:Y:S02]  /*93c0*/  IMAD R4, R14, UR6, RZ ;  /* 0x000000060e047c24 */ /* 0x000fe4000f8e02ff */
[----:B------:R-:W-:Y:S01]  /*93d0*/  IMAD R5, R15, UR6, RZ ;  /* 0x000000060f057c24 */ /* 0x000fe2000f8e02ff */
[----:B------:R-:W-:Y:S01]  /*93e0*/  STL [R1+0x8], R3 ;  /* 0x0000080301007387 */ /* 0x000fe20000100800 */
[----:B0-----:R-:W-:-:S03]  /*93f0*/  IMAD R0, R16, UR6, RZ ;  /* 0x0000000610007c24 */ /* 0x001fc6000f8e02ff */
[----:B------:R-:W-:Y:S04]  /*9400*/  STL [R1+0x4], R2 ;  /* 0x0000040201007387 */ /* 0x000fe80000100800 */
[----:B------:R-:W5:Y:S01]  /*9410*/  LDL.LU R14, [R1+0x118] ;  /* 0x00011800010e7983 */ /* 0x000f620000300800 */
[----:B------:R-:W-:-:S03]  /*9420*/  IMAD R6, R6, UR6, RZ ;  /* 0x0000000606067c24 */ /* 0x000fc6000f8e02ff */
[----:B------:R-:W-:Y:S04]  /*9430*/  STL [R1], R0 ;  /* 0x0000000001007387 */ /* 0x000fe80000100800 */
[----:B------:R-:W-:Y:S04]  /*9440*/  STL [R1+0x2448], R4 ;  /* 0x0024480401007387 */ /* 0x000fe80000100800 */
[----:B------:R-:W-:Y:S04]  /*9450*/  STL [R1+0x2444], R5 ;  /* 0x0024440501007387 */ /* 0x000fe80000100800 */
[----:B------:R-:W5:Y:S04]  /*9460*/  LDL.LU R15, [R1+0x114] ;  /* 0x00011400010f7983 */ /* 0x000f680000300800 */
[----:B------:R-:W-:Y:S04]  /*9470*/  STL [R1+0x2440], R6 ;  /* 0x0024400601007387 */ /* 0x000fe80000100800 */
[----:B------:R-:W5:Y:S01]  /*9480*/  LDL.LU R16, [R1+0x110] ;  /* 0x0001100001107983 */ /* 0x000f620000300800 */
[----:B--2---:R-:W-:-:S05]  /*9490*/  IMAD R7, R7, UR6, RZ ;  /* 0x0000000607077c24 */ /* 0x004fca000f8e02ff */
[----:B------:R-:W-:Y:S01]  /*94a0*/  STL [R1+0x243c], R7 ;  /* 0x00243c0701007387 */ /* 0x000fe20000100800 */
[----:B---3--:R-:W-:-:S05]  /*94b0*/  IMAD R8, R8, UR6, RZ ;  /* 0x0000000608087c24 */ /* 0x008fca000f8e02ff */
[----:B------:R0:W-:Y:S04]  /*94c0*/  STL [R1+0x2438], R8 ;  /* 0x0024380801007387 */ /* 0x0001e80000100800 */
[----:B------:R-:W2:Y:S01]  /*94d0*/  LDL.LU R17, [R1+0x10c] ;  /* 0x00010c0001117983 */ /* 0x000ea20000300800 */
[----:B----4-:R-:W-:-:S05]  /*94e0*/  IMAD R9, R9, UR6, RZ ;  /* 0x0000000609097c24 */ /* 0x010fca000f8e02ff */
[----:B------:R1:W-:Y:S04]  /*94f0*/  STL [R1+0x2434], R9 ;  /* 0x0024340901007387 */ /* 0x0003e80000100800 */
[----:B------:R-:W3:Y:S01]  /*9500*/  LDL.LU R18, [R1+0x108] ;  /* 0x0001080001127983 */ /* 0x000ee20000300800 */
[----:B-----5:R-:W-:-:S05]  /*9510*/  IMAD R10, R10, UR6, RZ ;  /* 0x000000060a0a7c24 */ /* 0x020fca000f8e02ff */
[----:B------:R4:W-:Y:S04]  /*9520*/  STL [R1+0x2430], R10 ;  /* 0x0024300a01007387 */ /* 0x0009e80000100800 */
[----:B------:R-:W5:Y:S04]  /*9530*/  LDL.LU R19, [R1+0x104] ;  /* 0x0001040001137983 */ /* 0x000f680000300800 */
[----:B------:R-:W5:Y:S01]  /*9540*/  LDL.LU R20, [R1+0x100] ;  /* 0x0001000001147983 */ /* 0x000f620000300800 */
[----:B------:R-:W-:-:S05]  /*9550*/  IMAD R11, R11, UR6, RZ ;  /* 0x000000060b0b7c24 */ /* 0x000fca000f8e02ff */
[----:B------:R-:W-:Y:S01]  /*9560*/  STL [R1+0x242c], R11 ;  /* 0x00242c0b01007387 */ /* 0x000fe20000100800 */
[----:B------:R-:W-:-:S05]  /*9570*/  IMAD R12, R12, UR6, RZ ;  /* 0x000000060c0c7c24 */ /* 0x000fca000f8e02ff */
[----:B------:R5:W-:Y:S04]  /*9580*/  STL [R1+0x244c], R12 ;  /* 0x00244c0c01007387 */ /* 0x000be80000100800 */
[----:B------:R-:W5:Y:S04]  /*9590*/  LDL.LU R21, [R1+0xfc] ;  /* 0x0000fc0001157983 */ /* 0x000f680000300800 */
[----:B------:R-:W5:Y:S04]  /*95a0*/  LDL.LU R22, [R1+0xf8] ;  /* 0x0000f80001167983 */ /* 0x000f680000300800 */
[----:B------:R-:W5:Y:S01]  /*95b0*/  LDL.LU R23, [R1+0xf4] ;  /* 0x0000f40001177983 */ /* 0x000f620000300800 */
[----:B------:R-:W-:-:S03]  /*95c0*/  IMAD R13, R13, UR6, RZ ;  /* 0x000000060d0d7c24 */ /* 0x000fc6000f8e02ff */
[----:B------:R-:W5:Y:S04]  /*95d0*/  LDL.LU R24, [R1+0xf0] ;  /* 0x0000f00001187983 */ /* 0x000f680000300800 */
[----:B------:R-:W5:Y:S04]  /*95e0*/  LDL.LU R25, [R1+0xec] ;  /* 0x0000ec0001197983 */ /* 0x000f680000300800 */
[----:B------:R-:W5:Y:S04]  /*95f0*/  LDL.LU R26, [R1+0xe8] ;  /* 0x0000e800011a7983 */ /* 0x000f680000300800 */
[----:B------:R5:W-:Y:S04]  /*9600*/  STL [R1+0x2450], R13 ;  /* 0x0024500d01007387 */ /* 0x000be80000100800 */
[----:B------:R-:W5:Y:S04]  /*9610*/  LDL.LU R27, [R1+0xe4] ;  /* 0x0000e400011b7983 */ /* 0x000f680000300800 */
[----:B------:R-:W5:Y:S01]  /*9620*/  LDL.LU R28, [R1+0xe0] ;  /* 0x0000e000011c7983 */ /* 0x000f620000300800 */
[----:B------:R-:W-:-:S05]  /*9630*/  IMAD R14, R14, UR6, RZ ;  /* 0x000000060e0e7c24 */ /* 0x000fca000f8e02ff */
[----:B------:R-:W-:Y:S04]  /*9640*/  STL [R1+0x2454], R14 ;  /* 0x0024540e01007387 */ /* 0x000fe80000100800 */
[----:B------:R-:W5:Y:S04]  /*9650*/  LDL.LU R29, [R1+0xdc] ;  /* 0x0000dc00011d7983 */ /* 0x000f680000300800 */
[----:B0-----:R-:W5:Y:S01]  /*9660*/  LDL.LU R8, [R1+0xd8] ;  /* 0x0000d80001087983 */ /* 0x001f620000300800 */
[----:B------:R-:W-:-:S05]  /*9670*/  IMAD R15, R15, UR6, RZ ;  /* 0x000000060f0f7c24 */ /* 0x000fca000f8e02ff */
[----:B------:R-:W-:Y:S01]  /*9680*/  STL [R1+0x2458], R15 ;  /* 0x0024580f01007387 */ /* 0x000fe20000100800 */
[----:B------:R-:W-:-:S03]  /*9690*/  IMAD R16, R16, UR6, RZ ;  /* 0x0000000610107c24 */ /* 0x000fc6000f8e02ff */
[----:B-1----:R-:W5:Y:S04]  /*96a0*/  LDL.LU R9, [R1+0xd4] ;  /* 0x0000d40001097983 */ /* 0x002f680000300800 */
[----:B----4-:R-:W4:Y:S04]  /*96b0*/  LDL.LU R10, [R1+0xd0] ;  /* 0x0000d000010a7983 */ /* 0x010f280000300800 */
[----:B------:R-:W-:Y:S04]  /*96c0*/  STL [R1+0x245c], R16 ;  /* 0x00245c1001007387 */ /* 0x000fe80000100800 */
[----:B------:R-:W4:Y:S04]  /*96d0*/  LDL.LU R0, [R1+0xcc] ;  /* 0x0000cc0001007983 */ /* 0x000f280000300800 */
[----:B------:R-:W4:Y:S01]  /*96e0*/  LDL.LU R2, [R1+0xc8] ;  /* 0x0000c80001027983 */ /* 0x000f220000300800 */
[----:B--2---:R-:W-:-:S05]  /*96f0*/  IMAD R17, R17, UR6, RZ ;  /* 0x0000000611117c24 */ /* 0x004fca000f8e02ff */
[----:B------:R-:W-:Y:S01]  /*9700*/  STL [R1+0x2460], R17 ;  /* 0x0024601101007387 */ /* 0x000fe20000100800 */
[----:B---3--:R-:W-:-:S05]  /*9710*/  IMAD R18, R18, UR6, RZ ;  /* 0x0000000612127c24 */ /* 0x008fca000f8e02ff */
[----:B------:R-:W-:Y:S01]  /*9720*/  STL [R1+0x2464], R18 ;  /* 0x0024641201007387 */ /* 0x000fe20000100800 */
[----:B-----5:R-:W-:-:S05]  /*9730*/  IMAD R19, R19, UR6, RZ ;  /* 0x0000000613137c24 */ /* 0x020fca000f8e02ff */
[----:B------:R-:W-:Y:S01]  /*9740*/  STL [R1+0x2478], R19 ;  /* 0x0024781301007387 */ /* 0x000fe20000100800 */
[----:B------:R-:W-:-:S03]  /*9750*/  IMAD R20, R20, UR6, RZ ;  /* 0x0000000614147c24 */ /* 0x000fc6000f8e02ff */
[----:B------:R-:W2:Y:S04]  /*9760*/  LDL.LU R3, [R1+0xc4] ;  /* 0x0000c40001037983 */ /* 0x000ea80000300800 */
[----:B------:R-:W3:Y:S04]  /*9770*/  LDL.LU R12, [R1+0xc0] ;  /* 0x0000c000010c7983 */ /* 0x000ee80000300800 */
[----:B------:R-:W-:Y:S01]  /*9780*/  STL [R1+0x247c], R20 ;  /* 0x00247c1401007387 */ /* 0x000fe20000100800 */
[----:B------:R-:W-:-:S05]  /*9790*/  IMAD R21, R21, UR6, RZ ;  /* 0x0000000615157c24 */ /* 0x000fca000f8e02ff */
[----:B------:R-:W-:Y:S04]  /*97a0*/  STL [R1+0x2480], R21 ;  /* 0x0024801501007387 */ /* 0x000fe80000100800 */
[----:B------:R-:W5:Y:S04]  /*97b0*/  LDL.LU R4, [R1+0xb8] ;  /* 0x0000b80001047983 */ /* 0x000f680000300800 */
[----:B------:R-:W5:Y:S04]  /*97c0*/  LDL.LU R5, [R1+0xb0] ;  /* 0x0000b00001057983 */ /* 0x000f680000300800 */
[----:B------:R-:W5:Y:S04]  /*97d0*/  LDL.LU R6, [R1+0xa8] ;  /* 0x0000a80001067983 */ /* 0x000f680000300800 */
[----:B------:R-:W5:Y:S01]  /*97e0*/  LDL.LU R7, [R1+0xa0] ;  /* 0x0000a00001077983 */ /* 0x000f620000300800 */
[----:B------:R-:W-:-:S03]  /*97f0*/  IMAD R11, R8, UR6, RZ ;  /* 0x00000006080b7c24 */ /* 0x000fc6000f8e02ff */
[----:B------:R-:W5:Y:S04]  /*9800*/  LDL.LU R8, [R1+0x9c] ;  /* 0x00009c0001087983 */ /* 0x000f680000300800 */
[----:B------:R4:W-:Y:S01]  /*9810*/  STL [R1+0x20], R11 ;  /* 0x0000200b01007387 */ /* 0x0009e20000100800 */
[----:B------:R-:W-:-:S03]  /*9820*/  IMAD R13, R9, UR6, RZ ;  /* 0x00000006090d7c24 */ /* 0x000fc6000f8e02ff */
[----:B------:R-:W5:Y:S01]  /*9830*/  LDL.LU R9, [R1+0x98] ;  /* 0x0000980001097983 */ /* 0x000f620000300800 */
[----:B----4-:R-:W-:-:S03]  /*9840*/  IMAD R11, R10, UR6, RZ ;  /* 0x000000060a0b7c24 */ /* 0x010fc6000f8e02ff */
[----:B------:R0:W-:Y:S04]  /*9850*/  STL [R1+0x28], R13 ;  /* 0x0000280d01007387 */ /* 0x0001e80000100800 */
[----:B------:R-:W4:Y:S01]  /*9860*/  LDL.LU R10, [R1+0x94] ;  /* 0x00009400010a7983 */ /* 0x000f220000300800 */
[----:B0-----:R-:W-:-:S03]  /*9870*/  IMAD R13, R0, UR6, RZ ;  /* 0x00000006000d7c24 */ /* 0x001fc6000f8e02ff */
[----:B------:R0:W-:Y:S01]  /*9880*/  STL [R1+0x30], R11 ;  /* 0x0000300b01007387 */ /* 0x0001e20000100800 */
[----:B------:R-:W-:-:S03]  /*9890*/  IMAD R0, R2, UR6, RZ ;  /* 0x0000000602007c24 */ /* 0x000fc6000f8e02ff */
[----:B0-----:R-:W4:Y:S04]  /*98a0*/  LDL.LU R11, [R1+0x90] ;  /* 0x00009000010b7983 */ /* 0x001f280000300800 */
[----:B------:R-:W-:Y:S04]  /*98b0*/  STL [R1+0x38], R13 ;  /* 0x0000380d01007387 */ /* 0x000fe80000100800 */
[----:B------:R-:W4:Y:S04]  /*98c0*/  LDL.LU R21, [R1+0x8c] ;  /* 0x00008c0001157983 */ /* 0x000f280000300800 */
[----:B------:R-:W4:Y:S04]  /*98d0*/  LDL.LU R20, [R1+0x88] ;  /* 0x0000880001147983 */ /* 0x000f280000300800 */
[----:B------:R0:W-:Y:S04]  /*98e0*/  STL [R1+0x40], R0 ;  /* 0x0000400001007387 */ /* 0x0001e80000100800 */
[----:B------:R-:W4:Y:S04]  /*98f0*/  LDL.LU R19, [R1+0x80] ;  /* 0x0000800001137983 */ /* 0x000f280000300800 */
[----:B0-----:R-:W4:Y:S04]  /*9900*/  LDL.LU R0, [R1+0x7c] ;  /* 0x00007c0001007983 */ /* 0x001f280000300800 */
[----:B------:R-:W4:Y:S01]  /*9910*/  LDL.LU R2, [R1+0x74] ;  /* 0x0000740001027983 */ /* 0x000f220000300800 */
[----:B--2---:R-:W-:-:S03]  /*9920*/  IMAD R13, R3, UR6, RZ ;  /* 0x00000006030d7c24 */ /* 0x004fc6000f8e02ff */
[----:B------:R-:W2:Y:S01]  /*9930*/  LDL.LU R3, [R1+0x64] ;  /* 0x0000640001037983 */ /* 0x000ea20000300800 */
[----:B---3--:R-:W-:-:S03]  /*9940*/  IMAD R12, R12, UR6, RZ ;  /* 0x000000060c0c7c24 */ /* 0x008fc6000f8e02ff */
[----:B------:R0:W-:Y:S04]  /*9950*/  STL [R1+0x48], R13 ;  /* 0x0000480d01007387 */ /* 0x0001e80000100800 */
[----:B------:R-:W3:Y:S04]  /*9960*/  LDL.LU R18, [R1+0x60] ;  /* 0x0000600001127983 */ /* 0x000ee80000300800 */
[----:B------:R-:W3:Y:S04]  /*9970*/  LDL.LU R17, [R1+0x58] ;  /* 0x0000580001117983 */ /* 0x000ee80000300800 */
[----:B------:R1:W-:Y:S04]  /*9980*/  STL [R1+0x50], R12 ;  /* 0x0000500c01007387 */ /* 0x0003e80000100800 */
[----:B------:R-:W3:Y:S04]  /*9990*/  LDL R16, [R1+0x44] ;  /* 0x0000440001107983 */ /* 0x000ee80000100800 */
[----:B------:R-:W3:Y:S04]  /*99a0*/  LDL R15, [R1+0x3c] ;  /* 0x00003c00010f7983 */ /* 0x000ee80000100800 */
[----:B------:R-:W3:Y:S04]  /*99b0*/  LDL.LU R14, [R1+0x34] ;  /* 0x00003400010e7983 */ /* 0x000ee80000300800 */
[----:B0-----:R-:W3:Y:S01]  /*99c0*/  LDL.LU R13, [R1+0x2c] ;  /* 0x00002c00010d7983 */ /* 0x001ee20000300800 */
[----:B-----5:R-:W-:-:S03]  /*99d0*/  IMAD R4, R4, UR6, RZ ;  /* 0x0000000604047c24 */ /* 0x020fc6000f8e02ff */
[----:B-1----:R-:W5:Y:S01]  /*99e0*/  LDL.LU R12, [R1+0x24] ;  /* 0x00002400010c7983 */ /* 0x002f620000300800 */
[----:B------:R-:W-:-:S03]  /*99f0*/  IMAD R5, R5, UR6, RZ ;  /* 0x0000000605057c24 */ /* 0x000fc6000f8e02ff */
[----:B------:R0:W-:Y:S01]  /*9a00*/  STL [R1+0x5c], R4 ;  /* 0x00005c0401007387 */ /* 0x0001e20000100800 */
[----:B------:R-:W-:Y:S02]  /*9a10*/  IMAD R6, R6, UR6, RZ ;  /* 0x0000000606067c24 */ /* 0x000fe4000f8e02ff */
[----:B------:R-:W-:Y:S01]  /*9a20*/  IMAD R7, R7, UR6, RZ ;  /* 0x0000000607077c24 */ /* 0x000fe2000f8e02ff */
[----:B0-----:R-:W5:Y:S04]  /*9a30*/  LDL.LU R4, [R1+0x1c] ;  /* 0x00001c0001047983 */ /* 0x001f680000300800 */
[----:B------:R0:W-:Y:S04]  /*9a40*/  STL [R1+0x68], R5 ;  /* 0x0000680501007387 */ /* 0x0001e80000100800 */
[----:B0-----:R-:W5:Y:S04]  /*9a50*/  LDL.LU R5, [R1+0x18] ;  /* 0x0000180001057983 */ /* 0x001f680000300800 */
[----:B------:R0:W-:Y:S04]  /*9a60*/  STL [R1+0x70], R6 ;  /* 0x0000700601007387 */ /* 0x0001e80000100800 */
[----:B0-----:R-:W5:Y:S01]  /*9a70*/  LDL.LU R6, [R1+0x14] ;  /* 0x0000140001067983 */ /* 0x001f620000300800 */
[----:B------:R-:W-:-:S03]  /*9a80*/  IMAD R8, R8, UR6, RZ ;  /* 0x0000000608087c24 */ /* 0x000fc6000f8e02ff */
[----:B------:R0:W-:Y:S04]  /*9a90*/  STL [R1+0x78], R7 ;  /* 0x0000780701007387 */ /* 0x0001e80000100800 */
[----:B0-----:R-:W5:Y:S01]  /*9aa0*/  LDL.LU R7, [R1+0x10] ;  /* 0x0000100001077983 */ /* 0x001f620000300800 */
[----:B------:R-:W-:-:S03]  /*9ab0*/  IMAD R9, R9, UR6, RZ ;  /* 0x0000000609097c24 */ /* 0x000fc6000f8e02ff */
[----:B------:R0:W-:Y:S01]  /*9ac0*/  STL [R1+0x84], R8 ;  /* 0x0000840801007387 */ /* 0x0001e20000100800 */
[----:B----4-:R-:W-:-:S03]  /*9ad0*/  IMAD R10, R10, UR6, RZ ;  /* 0x000000060a0a7c24 */ /* 0x010fc6000f8e02ff */
[----:B0-----:R-:W4:Y:S04]  /*9ae0*/  LDL.LU R8, [R1+0xc] ;  /* 0x00000c0001087983 */ /* 0x001f280000300800 */
[----:B------:R0:W-:Y:S01]  /*9af0*/  STL [R1+0x98], R9 ;  /* 0x0000980901007387 */ /* 0x0001e20000100800 */
[----:B------:R-:W-:-:S03]  /*9b00*/  IMAD R11, R11, UR6, RZ ;  /* 0x000000060b0b7c24 */ /* 0x000fc6000f8e02ff */
[----:B0-----:R-:W4:Y:S04]  /*9b10*/  LDL.LU R9, [R1+0x8] ;  /* 0x0000080001097983 */ /* 0x001f280000300800 */
[----:B------:R0:W-:Y:S01]  /*9b20*/  STL [R1+0x94], R10 ;  /* 0x0000940a01007387 */ /* 0x0001e20000100800 */
[----:B------:R-:W-:Y:S02]  /*9b30*/  IMAD R21, R21, UR6, RZ ;  /* 0x0000000615157c24 */ /* 0x000fe4000f8e02ff */
[----:B------:R-:W-:Y:S01]  /*9b40*/  IMAD R20, R20, UR6, RZ ;  /* 0x0000000614147c24 */ /* 0x000fe2000f8e02ff */
[----:B0-----:R-:W4:Y:S04]  /*9b50*/  LDL.LU R10, [R1+0x4] ;  /* 0x00000400010a7983 */ /* 0x001f280000300800 */
[----:B------:R0:W-:Y:S01]  /*9b60*/  STL [R1+0x90], R11 ;  /* 0x0000900b01007387 */ /* 0x0001e20000100800 */
[----:B------:R-:W-:-:S02]  /*9b70*/  IMAD R19, R19, UR6, RZ ;  /* 0x0000000613137c24 */ /* 0x000fc4000f8e02ff */
[----:B------:R-:W-:Y:S01]  /*9b80*/  IMAD R0, R0, UR6, RZ ;  /* 0x0000000600007c24 */ /* 0x000fe2000f8e02ff */
[----:B0-----:R-:W4:Y:S01]  /*9b90*/  LDL.LU R11, [R1] ;  /* 0x00000000010b7983 */ /* 0x001f220000300800 */
[----:B------:R-:W-:-:S03]  /*9ba0*/  IMAD R2, R2, UR6, RZ ;  /* 0x0000000602027c24 */ /* 0x000fc6000f8e02ff */
[----:B------:R0:W-:Y:S04]  /*9bb0*/  STL [R1+0x8c], R21 ;  /* 0x00008c1501007387 */ /* 0x0001e80000100800 */
[----:B0-----:R-:W4:Y:S04]  /*9bc0*/  LDL.LU R21, [R1+0x2480] ;  /* 0x0024800001157983 */ /* 0x001f280000300800 */
[----:B------:R0:W-:Y:S04]  /*9bd0*/  STL [R1+0x88], R20 ;  /* 0x0000881401007387 */ /* 0x0001e80000100800 */
[----:B0-----:R-:W4:Y:S04]  /*9be0*/  LDL.LU R20, [R1+0x247c] ;  /* 0x00247c0001147983 */ /* 0x001f280000300800 */
[----:B------:R0:W-:Y:S04]  /*9bf0*/  STL [R1+0x80], R19 ;  /* 0x0000801301007387 */ /* 0x0001e80000100800 */
[----:B0-----:R-:W4:Y:S04]  /*9c00*/  LDL.LU R19, [R1+0x2478] ;  /* 0x0024780001137983 */ /* 0x001f280000300800 */
[----:B------:R0:W-:Y:S04]  /*9c10*/  STL [R1+0x7c], R0 ;  /* 0x00007c0001007387 */ /* 0x0001e80000100800 */
[----:B0-----:R-:W4:Y:S04]  /*9c20*/  LDL.LU R0, [R1+0x2474] ;  /* 0x0024740001007983 */ /* 0x001f280000300800 */
[----:B------:R0:W-:Y:S04]  /*9c30*/  STL [R1+0x74], R2 ;  /* 0x0000740201007387 */ /* 0x0001e80000100800 */
[----:B0-----:R-:W2:Y:S02]  /*9c40*/  LDL.LU R2, [R1+0x2470] ;  /* 0x0024700001027983 */ /* 0x001ea40000300800 */
[----:B--2---:R-:W-:-:S05]  /*9c50*/  IMAD R2, R2, UR6, RZ ;  /* 0x0000000602027c24 */ /* 0x004fca000f8e02ff */
[----:B------:R0:W-:Y:S04]  /*9c60*/  STL [R1+0x6c], R2 ;  /* 0x00006c0201007387 */ /* 0x0001e80000100800 */
[----:B0-----:R-:W3:Y:S01]  /*9c70*/  LDL.LU R2, [R1+0x246c] ;  /* 0x00246c0001027983 */ /* 0x001ee20000300800 */
[----:B------:R-:W-:-:S05]  /*9c80*/  IMAD R3, R3, UR6, RZ ;  /* 0x0000000603037c24 */ /* 0x000fca000f8e02ff */
[----:B------:R3:W-:Y:S02]  /*9c90*/  STL [R1+0x64], R3 ;  /* 0x0000640301007387 */ /* 0x0007e40000100800 */
[----:B---3--:R-:W-:-:S05]  /*9ca0*/  IADD3 R3, P6, R18, R2, RZ ;  /* 0x0000000212037210 */ /* 0x008fca0007fde0ff */
[----:B------:R0:W-:Y:S02]  /*9cb0*/  STL [R1+0x1de8], R3 ;  /* 0x001de80301007387 */ /* 0x0001e40000100800 */
[----:B0-----:R-:W-:-:S05]  /*9cc0*/  IADD3 R3, P5, R17, R2, RZ ;  /* 0x0000000211037210 */ /* 0x001fca0007fbe0ff */
        /* <DEDUP_REMOVED lines=9> */
[----:B-----5:R-:W-:-:S05]  /*9d60*/  IADD3 R3, P4, R12, R2, RZ ;  /* 0x000000020c037210 */ /* 0x020fca0007f9e0ff */
[----:B------:R0:W-:Y:S04]  /*9d70*/  STL [R1+0x1e00], R3 ;  /* 0x001e000301007387 */ /* 0x0001e80000100800 */
[----:B0-----:R-:W2:Y:S02]  /*9d80*/  LDL.LU R3, [R1+0x2468] ;  /* 0x0024680001037983 */ /* 0x001ea40000300800 */
[-C--:B--2---:R-:W-:Y:S02]  /*9d90*/  LEA.HI.X.SX32 R18, R18, R3.reuse, 0x1, P6 ;  /* 0x0000000312127211 */ /* 0x084fe400030f0eff */
[----:B------:R-:W-:-:S03]  /*9da0*/  LEA.HI.X.SX32 R17, R17, R3, 0x1, P5 ;  /* 0x0000000311117211 */ /* 0x000fc600028f0eff */
[----:B------:R0:W-:Y:S02]  /*9db0*/  STL [R1+0x1de0], R18 ;  /* 0x001de01201007387 */ /* 0x0001e40000100800 */
[----:B0-----:R-:W-:-:S05]  /*9dc0*/  IADD3 R18, P6, R4, R2, RZ ;  /* 0x0000000204127210 */ /* 0x001fca0007fde0ff */
[----:B------:R0:W-:Y:S01]  /*9dd0*/  STL [R1+0x1de4], R18 ;  /* 0x001de41201007387 */ /* 0x0001e20000100800 */
[----:B------:R-:W-:-:S03]  /*9de0*/  LEA.HI.X.SX32 R16, R16, R3, 0x1, P3 ;  /* 0x0000000310107211 */ /* 0x000fc600018f0eff */
[----:B0-----:R-:W2:Y:S04]  /*9df0*/  LDL.LU R18, [R1+0x2464] ;  /* 0x0024640001127983 */ /* 0x001ea80000300800 */
[----:B------:R0:W-:Y:S02]  /*9e00*/  STL [R1+0x1dd8], R17 ;  /* 0x001dd81101007387 */ /* 0x0001e40000100800 */
[----:B0-----:R-:W-:-:S05]  /*9e10*/  IADD3 R17, P5, R5, R2, RZ ;  /* 0x0000000205117210 */ /* 0x001fca0007fbe0ff */
[----:B------:R0:W-:Y:S01]  /*9e20*/  STL [R1+0x1ddc], R17 ;  /* 0x001ddc1101007387 */ /* 0x0001e20000100800 */
[----:B------:R-:W-:-:S03]  /*9e30*/  LEA.HI.X.SX32 R15, R15, R3, 0x1, P2 ;  /* 0x000000030f0f7211 */ /* 0x000fc600010f0eff */
[----:B0-----:R-:W3:Y:S04]  /*9e40*/  LDL.LU R17, [R1+0x2460] ;  /* 0x0024600001117983 */ /* 0x001ee80000300800 */
[----:B------:R0:W-:Y:S02]  /*9e50*/  STL [R1+0x1dd0], R16 ;  /* 0x001dd01001007387 */ /* 0x0001e40000100800 */
[----:B0-----:R-:W-:-:S05]  /*9e60*/  IADD3 R16, P3, R6, R2, RZ ;  /* 0x0000000206107210 */ /* 0x001fca0007f7e0ff */
[----:B------:R0:W-:Y:S01]  /*9e70*/  STL [R1+0x1dd4], R16 ;  /* 0x001dd41001007387 */ /* 0x0001e20000100800 */
[----:B------:R-:W-:-:S03]  /*9e80*/  LEA.HI.X.SX32 R14, R14, R3, 0x1, P1 ;  /* 0x000000030e0e7211 */ /* 0x000fc600008f0eff */
[----:B0-----:R-:W5:Y:S04]  /*9e90*/  LDL.LU R16, [R1+0x245c] ;  /* 0x00245c0001107983 */ /* 0x001f680000300800 */
[----:B------:R0:W-:Y:S02]  /*9ea0*/  STL [R1+0x1dc8], R15 ;  /* 0x001dc80f01007387 */ /* 0x0001e40000100800 */
[----:B0-----:R-:W-:-:S05]  /*9eb0*/  IADD3 R15, P2, R7, R2, RZ ;  /* 0x00000002070f7210 */ /* 0x001fca0007f5e0ff */
[----:B------:R0:W-:Y:S01]  /*9ec0*/  STL [R1+0x1dcc], R15 ;  /* 0x001dcc0f01007387 */ /* 0x0001e20000100800 */
[----:B------:R-:W-:-:S03]  /*9ed0*/  LEA.HI.X.SX32 R13, R13, R3, 0x1, P0 ;  /* 0x000000030d0d7211 */ /* 0x000fc600000f0eff */
[----:B0-----:R-:W2:Y:S04]  /*9ee0*/  LDL.LU R15, [R1+0x2458] ;  /* 0x00245800010f7983 */ /* 0x001ea80000300800 */
[----:B------:R4:W-:Y:S02]  /*9ef0*/  STL [R1+0x1dc0], R14 ;  /* 0x001dc00e01007387 */ /* 0x0009e40000100800 */
[----:B----4-:R-:W-:-:S05]  /*9f00*/  IADD3 R14, P1, R8, R2, RZ ;  /* 0x00000002080e7210 */ /* 0x010fca0007f3e0ff */
[----:B------:R0:W-:Y:S01]  /*9f10*/  STL [R1+0x1dc4], R14 ;  /* 0x001dc40e01007387 */ /* 0x0001e20000100800 */
[----:B------:R-:W-:-:S03]  /*9f20*/  LEA.HI.X.SX32 R12, R12, R3, 0x1, P4 ;  /* 0x000000030c0c7211 */ /* 0x000fc600020f0eff */
[----:B0-----:R-:W4:Y:S04]  /*9f30*/  LDL.LU R14, [R1+0x2454] ;  /* 0x00245400010e7983 */ /* 0x001f280000300800 */
[----:B------:R0:W-:Y:S02]  /*9f40*/  STL [R1+0x1db8], R13 ;  /* 0x001db80d01007387 */ /* 0x0001e40000100800 */
[----:B0-----:R-:W-:-:S05]  /*9f50*/  IADD3 R13, P0, R9, R2, RZ ;  /* 0x00000002090d7210 */ /* 0x001fca0007f1e0ff */
[----:B------:R0:W-:Y:S01]  /*9f60*/  STL [R1+0x1dbc], R13 ;  /* 0x001dbc0d01007387 */ /* 0x0001e20000100800 */
[----:B------:R-:W-:-:S03]  /*9f70*/  LEA.HI.X.SX32 R4, R4, R3, 0x1, P6 ;  /* 0x0000000304047211 */ /* 0x000fc600030f0eff */
[----:B0-----:R-:W3:Y:S04]  /*9f80*/  LDL.LU R13, [R1+0x2450] ;  /* 0x00245000010d7983 */ /* 0x001ee80000300800 */
[----:B------:R0:W-:Y:S02]  /*9f90*/  STL [R1+0x1db0], R12 ;  /* 0x001db00c01007387 */ /* 0x0001e40000100800 */
[----:B0-----:R-:W-:-:S05]  /*9fa0*/  IADD3 R12, P4, R10, R2, RZ ;  /* 0x000000020a0c7210 */ /* 0x001fca0007f9e0ff */
[----:B------:R0:W-:Y:S04]  /*9fb0*/  STL [R1+0x1db4], R12 ;  /* 0x001db40c01007387 */ /* 0x0001e80000100800 */
[----:B0-----:R-:W5:Y:S04]  /*9fc0*/  LDL.LU R12, [R1+0x244c] ;  /* 0x00244c00010c7983 */ /* 0x001f680000300800 */
[----:B------:R0:W-:Y:S02]  /*9fd0*/  STL [R1+0x1da8], R4 ;  /* 0x001da80401007387 */ /* 0x0001e40000100800 */
[----:B0-----:R-:W-:-:S05]  /*9fe0*/  IADD3 R4, P6, R11, R2, RZ ;  /* 0x000000020b047210 */ /* 0x001fca0007fde0ff */
[----:B------:R0:W-:Y:S04]  /*9ff0*/  STL [R1+0x1dac], R4 ;  /* 0x001dac0401007387 */ /* 0x0001e80000100800 */
[----:B0-----:R-:W2:Y:S01]  /*a000*/  LDL.LU R4, [R1+0x2448] ;  /* 0x0024480001047983 */ /* 0x001ea20000300800 */
[----:B------:R-:W-:-:S05]  /*a010*/  LEA.HI.X.SX32 R5, R5, R3, 0x1, P5 ;  /* 0x0000000305057211 */ /* 0x000fca00028f0eff */
[----:B------:R2:W-:Y:S02]  /*a020*/  STL [R1+0x1da0], R5 ;  /* 0x001da00501007387 */ /* 0x0005e40000100800 */
[----:B--2---:R-:W-:-:S05]  /*a030*/  IADD3 R5, P5, R4, R2, RZ ;  /* 0x0000000204057210 */ /* 0x004fca0007fbe0ff */
        /* <DEDUP_REMOVED lines=32> */
[-C--:B------:R-:W-:Y:S02]  /*a240*/  LEA.HI.X.SX32 R4, R4, R3.reuse, 0x1, P5 ;  /* 0x0000000304047211 */ /* 0x080fe400028f0eff */
[----:B------:R-:W-:-:S03]  /*a250*/  LEA.HI.X.SX32 R5, R5, R3, 0x1, P3 ;  /* 0x0000000305057211 */ /* 0x000fc600018f0eff */
[----:B------:R2:W-:Y:S01]  /*a260*/  STL [R1+0x1d68], R4 ;  /* 0x001d680401007387 */ /* 0x0005e20000100800 */
[----:B------:R-:W-:Y:S01]  /*a270*/  IMAD R22, R22, UR6, RZ ;  /* 0x0000000616167c24 */ /* 0x000fe2000f8e02ff */
[----:B--2---:R-:W-:-:S05]  /*a280*/  IADD3 R4, P5, R11, R2, RZ ;  /* 0x000000020b047210 */ /* 0x004fca0007fbe0ff */
[----:B------:R5:W-:Y:S04]  /*a290*/  STL [R1+0x1d6c], R4 ;  /* 0x001d6c0401007387 */ /* 0x000be80000100800 */
[----:B------:R0:W-:Y:S01]  /*a2a0*/  STL [R1+0x1d60], R5 ;  /* 0x001d600501007387 */ /* 0x0001e20000100800 */
[-C--:B-----5:R-:W-:Y:S02]  /*a2b0*/  IADD3 R4, P3, R12, R2.reuse, RZ ;  /* 0x000000020c047210 */ /* 0x0a0fe40007f7e0ff */
[-C--:B0-----:R-:W-:Y:S02]  /*a2c0*/  LEA.HI.X.SX32 R5, R6, R3.reuse, 0x1, P2 ;  /* 0x0000000306057211 */ /* 0x081fe400010f0eff */
[----:B---3--:R-:W-:Y:S01]  /*a2d0*/  IADD3 R6, P2, R13, R2, RZ ;  /* 0x000000020d067210 */ /* 0x008fe20007f5e0ff */
[----:B------:R0:W-:Y:S04]  /*a2e0*/  STL [R1+0x1d64], R4 ;  /* 0x001d640401007387 */ /* 0x0001e80000100800 */
[----:B------:R4:W-:Y:S04]  /*a2f0*/  STL [R1+0x1d58], R5 ;  /* 0x001d580501007387 */ /* 0x0009e80000100800 */
[----:B------:R1:W-:Y:S01]  /*a300*/  STL [R1+0x1d5c], R6 ;  /* 0x001d5c0601007387 */ /* 0x0003e20000100800 */
[----:B0-----:R-:W-:-:S02]  /*a310*/  LEA.HI.X.SX32 R4, R7, R3, 0x1, P1 ;  /* 0x0000000307047211 */ /* 0x001fc400008f0eff */
[----:B----4-:R-:W-:-:S03]  /*a320*/  IADD3 R5, P1, R14, R2, RZ ;  /* 0x000000020e057210 */ /* 0x010fc60007f3e0ff */
[----:B------:R0:W-:Y:S01]  /*a330*/  STL [R1+0x1d50], R4 ;  /* 0x001d500401007387 */ /* 0x0001e20000100800 */
[----:B-1----:R-:W-:-:S03]  /*a340*/  LEA.HI.X.SX32 R6, R8, R3, 0x1, P0 ;  /* 0x0000000308067211 */ /* 0x002fc600000f0eff */
[----:B------:R1:W-:Y:S04]  /*a350*/  STL [R1+0x1d54], R5 ;  /* 0x001d540501007387 */ /* 0x0003e80000100800 */
[----:B------:R2:W-:Y:S01]  /*a360*/  STL [R1+0x1d48], R6 ;  /* 0x001d480601007387 */ /* 0x0005e20000100800 */
[----:B0-----:R-:W-:Y:S02]  /*a370*/  IADD3 R4, P0, R15, R2, RZ ;  /* 0x000000020f047210 */ /* 0x001fe40007f1e0ff */
[----:B-1----:R-:W-:-:S03]  /*a380*/  LEA.HI.X.SX32 R5, R9, R3, 0x1, P4 ;  /* 0x0000000309057211 */ /* 0x002fc600020f0eff */
[----:B------:R0:W-:Y:S01]  /*a390*/  STL [R1+0x1d4c], R4 ;  /* 0x001d4c0401007387 */ /* 0x0001e20000100800 */
[----:B--2---:R-:W-:-:S03]  /*a3a0*/  IADD3 R6, P4, R16, R2, RZ ;  /* 0x0000000210067210 */ /* 0x004fc60007f9e0ff */
[----:B------:R1:W-:Y:S04]  /*a3b0*/  STL [R1+0x1d40], R5 ;  /* 0x001d400501007387 */ /* 0x0003e80000100800 */
[----:B------:R2:W-:Y:S01]  /*a3c0*/  STL [R1+0x1d44], R6 ;  /* 0x001d440601007387 */ /* 0x0005e20000100800 */
[----:B0-----:R-:W-:Y:S02]  /*a3d0*/  LEA.HI.X.SX32 R4, R10, R3, 0x1, P6 ;  /* 0x000000030a047211 */ /* 0x001fe400030f0eff */
[----:B-1----:R-:W-:-:S03]  /*a3e0*/  IADD3 R5, P6, R17, R2, RZ ;  /* 0x0000000211057210 */ /* 0x002fc60007fde0ff */
[----:B------:R0:W-:Y:S01]  /*a3f0*/  STL [R1+0x1d38], R4 ;  /* 0x001d380401007387 */ /* 0x0001e20000100800 */
[----:B--2---:R-:W-:-:S03]  /*a400*/  LEA.HI.X.SX32 R6, R11, R3, 0x1, P5 ;  /* 0x000000030b067211 */ /* 0x004fc600028f0eff */
[----:B------:R1:W-:Y:S04]  /*a410*/  STL [R1+0x1d3c], R5 ;  /* 0x001d3c0501007387 */ /* 0x0003e80000100800 */
[----:B------:R2:W-:Y:S01]  /*a420*/  STL [R1+0x1d30], R6 ;  /* 0x001d300601007387 */ /* 0x0005e20000100800 */
[----:B0-----:R-:W-:Y:S02]  /*a430*/  IADD3 R4, P5, R18, R2, RZ ;  /* 0x0000000212047210 */ /* 0x001fe40007fbe0ff */
[-C--:B-1----:R-:W-:Y:S02]  /*a440*/  LEA.HI.X.SX32 R5, R12, R3.reuse, 0x1, P3 ;  /* 0x000000030c057211 */ /* 0x082fe400018f0eff */
[----:B------:R-:W3:Y:S01]  /*a450*/  LDL.LU R12, [R1+0x20] ;  /* 0x00002000010c7983 */ /* 0x000ee20000300800 */
[----:B--2---:R-:W-:-:S03]  /*a460*/  LEA.HI.X.SX32 R6, R13, R3, 0x1, P2 ;  /* 0x000000030d067211 */ /* 0x004fc600010f0eff */
[----:B------:R0:W-:Y:S04]  /*a470*/  STL [R1+0x1d34], R4 ;  /* 0x001d340401007387 */ /* 0x0001e80000100800 */
[----:B------:R1:W-:Y:S01]  /*a480*/  STL [R1+0x1d28], R5 ;  /* 0x001d280501007387 */ /* 0x0003e20000100800 */
[-C--:B0-----:R-:W-:Y:S02]  /*a490*/  IADD3 R4, P3, R19, R2.reuse, RZ ;  /* 0x0000000213047210 */ /* 0x081fe40007f7e0ff */
[----:B-1----:R-:W-:-:S03]  /*a4a0*/  IADD3 R5, P2, R20, R2, RZ ;  /* 0x0000000214057210 */ /* 0x002fc60007f5e0ff */
[----:B------:R0:W-:Y:S04]  /*a4b0*/  STL [R1+0x1d2c], R4 ;  /* 0x001d2c0401007387 */ /* 0x0001e80000100800 */
[----:B------:R1:W-:Y:S04]  /*a4c0*/  STL [R1+0x1d20], R6 ;  /* 0x001d200601007387 */ /* 0x0003e80000100800 */
[----:B------:R-:W2:Y:S01]  /*a4d0*/  LDL.LU R11, [R1+0x28] ;  /* 0x00002800010b7983 */ /* 0x000ea20000300800 */
[-C--:B0-----:R-:W-:Y:S02]  /*a4e0*/  LEA.HI.X.SX32 R4, R14, R3.reuse, 0x1, P1 ;  /* 0x000000030e047211 */ /* 0x081fe400008f0eff */
[-C--:B-1----:R-:W-:Y:S01]  /*a4f0*/  IADD3 R6, P1, R21, R2.reuse, RZ ;  /* 0x0000000215067210 */ /* 0x082fe20007f3e0ff */
[----:B------:R0:W-:Y:S04]  /*a500*/  STL [R1+0x1d24], R5 ;  /* 0x001d240501007387 */ /* 0x0001e80000100800 */
[----:B------:R1:W-:Y:S04]  /*a510*/  STL [R1+0x1d18], R4 ;  /* 0x001d180401007387 */ /* 0x0003e80000100800 */
[----:B------:R4:W-:Y:S04]  /*a520*/  STL [R1+0x1d1c], R6 ;  /* 0x001d1c0601007387 */ /* 0x0009e80000100800 */
[----:B------:R-:W5:Y:S01]  /*a530*/  LDL.LU R10, [R1+0x30] ;  /* 0x00003000010a7983 */ /* 0x000f620000300800 */
[----:B0-----:R-:W-:Y:S01]  /*a540*/  LEA.HI.X.SX32 R5, R15, R3, 0x1, P0 ;  /* 0x000000030f057211 */ /* 0x001fe200000f0eff */
[----:B------:R-:W-:Y:S01]  /*a550*/  IMAD R23, R23, UR6, RZ ;  /* 0x0000000617177c24 */ /* 0x000fe2000f8e02ff */
[----:B-1----:R-:W-:-:S03]  /*a560*/  IADD3 R4, P0, R22, R2, RZ ;  /* 0x0000000216047210 */ /* 0x002fc60007f1e0ff */
[----:B------:R0:W-:Y:S01]  /*a570*/  STL [R1+0x1d10], R5 ;  /* 0x001d100501007387 */ /* 0x0001e20000100800 */
[-C--:B----4-:R-:W-:Y:S01]  /*a580*/  LEA.HI.X.SX32 R6, R16, R3.reuse, 0x1, P4 ;  /* 0x0000000310067211 */ /* 0x090fe200020f0eff */
[----:B------:R-:W-:Y:S02]  /*a590*/  IMAD R24, R24, UR6, RZ ;  /* 0x0000000618187c24 */ /* 0x000fe4000f8e02ff */
[----:B------:R1:W-:Y:S04]  /*a5a0*/  STL [R1+0x1d14], R4 ;  /* 0x001d140401007387 */ /* 0x0003e80000100800 */
[----:B------:R-:W-:Y:S01]  /*a5b0*/  STL [R1+0x1d08], R6 ;  /* 0x001d080601007387 */ /* 0x000fe20000100800 */
[----:B0-----:R-:W-:-:S03]  /*a5c0*/  LEA.HI.X.SX32 R5, R17, R3, 0x1, P6 ;  /* 0x0000000311057211 */ /* 0x001fc600030f0eff */
[----:B------:R-:W4:Y:S01]  /*a5d0*/  LDL R9, [R1+0x38] ;  /* 0x0000380001097983 */ /* 0x000f220000100800 */
[----:B-1----:R-:W-:Y:S01]  /*a5e0*/  IADD3 R4, P4, R23, R2, RZ ;  /* 0x0000000217047210 */ /* 0x002fe20007f9e0ff */
[----:B------:R-:W-:-:S04]  /*a5f0*/  IMAD R25, R25, UR6, RZ ;  /* 0x0000000619197c24 */ /* 0x000fc8000f8e02ff */
[----:B------:R0:W-:Y:S04]  /*a600*/  STL [R1+0x1d0c], R4 ;  /* 0x001d0c0401007387 */ /* 0x0001e80000100800 */
[----:B------:R1:W-:Y:S01]  /*a610*/  STL [R1+0x1d00], R5 ;  /* 0x001d000501007387 */ /* 0x0003e20000100800 */
[----:B------:R-:W-:-:S03]  /*a620*/  IMAD R26, R26, UR6, RZ ;  /* 0x000000061a1a7c24 */ /* 0x000fc6000f8e02ff */
[----:B------:R-:W4:Y:S01]  /*a630*/  LDL R8, [R1+0x40] ;  /* 0x0000400001087983 */ /* 0x000f220000100800 */
[----:B0-----:R-:W-:Y:S02]  /*a640*/  IADD3 R4, P6, R24, R2, RZ ;  /* 0x0000000218047210 */ /* 0x001fe40007fde0ff */
[----:B-1----:R-:W-:-:S03]  /*a650*/  LEA.HI.X.SX32 R5, R18, R3, 0x1, P5 ;  /* 0x0000000312057211 */ /* 0x002fc600028f0eff */
[----:B------:R0:W-:Y:S01]  /*a660*/  STL [R1+0x1d04], R4 ;  /* 0x001d040401007387 */ /* 0x0001e20000100800 */
[----:B------:R-:W-:Y:S01]  /*a670*/  LEA.HI.X.SX32 R13, R19, R3, 0x1, P3 ;  /* 0x00000003130d7211 */ /* 0x000fe200018f0eff */
[----:B------:R-:W-:Y:S02]  /*a680*/  IMAD R27, R27, UR6, RZ ;  /* 0x000000061b1b7c24 */ /* 0x000fe4000f8e02ff */
[----:B------:R-:W4:Y:S01]  /*a690*/  LDL R7, [R1+0x48] ;  /* 0x0000480001077983 */ /* 0x000f220000100800 */
[----:B0-----:R-:W-:-:S03]  /*a6a0*/  IADD3 R4, P5, R25, R2, RZ ;  /* 0x0000000219047210 */ /* 0x001fc60007fbe0ff */
[----:B------:R0:W-:Y:S04]  /*a6b0*/  STL [R1+0x1cf8], R5 ;  /* 0x001cf80501007387 */ /* 0x0001e80000100800 */
[----:B------:R-:W4:Y:S01]  /*a6c0*/  LDL R6, [R1+0x50] ;  /* 0x0000500001067983 */ /* 0x000f220000100800 */
[----:B------:R-:W-:-:S03]  /*a6d0*/  LEA.HI.X.SX32 R14, R20, R3, 0x1, P2 ;  /* 0x00000003140e7211 */ /* 0x000fc600010f0eff */
[----:B------:R1:W-:Y:S01]  /*a6e0*/  STL [R1+0x1cfc], R4 ;  /* 0x001cfc0401007387 */ /* 0x0003e20000100800 */
[----:B------:R-:W-:-:S03]  /*a6f0*/  IMAD R28, R28, UR6, RZ ;  /* 0x000000061c1c7c24 */ /* 0x000fc6000f8e02ff */
[----:B0-----:R-:W4:Y:S04]  /*a700*/  LDL.LU R5, [R1+0x5c] ;  /* 0x00005c0001057983 */ /* 0x001f280000300800 */
[----:B------:R0:W-:Y:S01]  /*a710*/  STL [R1+0x1cf0], R13 ;  /* 0x001cf00d01007387 */ /* 0x0001e20000100800 */
[----:B-1----:R-:W-:Y:S01]  /*a720*/  IADD3 R4, P3, R26, R2, RZ ;  /* 0x000000021a047210 */ /* 0x002fe20007f7e0ff */
[----:B------:R-:W-:Y:S01]  /*a730*/  IMAD R29, R29, UR6, RZ ;  /* 0x000000061d1d7c24 */ /* 0x000fe2000f8e02ff */
[----:B------:R-:W-:-:S03]  /*a740*/  LEA.HI.X.SX32 R15, R21, R3, 0x1, P1 ;  /* 0x00000003150f7211 */ /* 0x000fc600008f0eff */
[----:B------:R1:W-:Y:S01]  /*a750*/  STL [R1+0x1cf4], R4 ;  /* 0x001cf40401007387 */ /* 0x0003e20000100800 */
[----:B0-----:R-:W-:-:S03]  /*a760*/  IADD3 R13, P2, R27, R2, RZ ;  /* 0x000000021b0d7210 */ /* 0x001fc60007f5e0ff */
[----:B-1----:R-:W4:Y:S04]  /*a770*/  LDL.LU R4, [R1+0x68] ;  /* 0x0000680001047983 */ /* 0x002f280000300800 */
[----:B------:R0:W-:Y:S04]  /*a780*/  STL [R1+0x1ce8], R14 ;  /* 0x001ce80e01007387 */ /* 0x0001e80000100800 */
[----:B------:R1:W-:Y:S04]  /*a790*/  STL [R1+0x1cec], R13 ;  /* 0x001cec0d01007387 */ /* 0x0003e80000100800 */
[----:B------:R1:W-:Y:S01]  /*a7a0*/  STL [R1+0x1ce0], R15 ;  /* 0x001ce00f01007387 */ /* 0x0003e20000100800 */
[----:B0-----:R-:W-:-:S02]  /*a7b0*/  LEA.HI.X.SX32 R14, R22, R3, 0x1, P0 ;  /* 0x00000003160e7211 */ /* 0x001fc400000f0eff */
[-C--:B-1----:R-:W-:Y:S02]  /*a7c0*/  IADD3 R13, P1, R28, R2.reuse, RZ ;  /* 0x000000021c0d7210 */ /* 0x082fe40007f3e0ff */
[----:B------:R-:W-:-:S03]  /*a7d0*/  IADD3 R15, P0, R29, R2, RZ ;  /* 0x000000021d0f7210 */ /* 0x000fc60007f1e0ff */
[----:B------:R0:W-:Y:S04]  /*a7e0*/  STL [R1+0x1ce4], R13 ;  /* 0x001ce40d01007387 */ /* 0x0001e80000100800 */
[----:B------:R-:W-:Y:S01]  /*a7f0*/  STL [R1+0x1cd8], R14 ;  /* 0x001cd80e01007387 */ /* 0x000fe20000100800 */
[----:B0-----:R-:W-:-:S03]  /*a800*/  LEA.HI.X.SX32 R13, R23, R3, 0x1, P4 ;  /* 0x00000003170d7211 */ /* 0x001fc600020f0eff */
[----:B------:R-:W-:Y:S04]  /*a810*/  STL [R1+0x1cdc], R15 ;  /* 0x001cdc0f01007387 */ /* 0x000fe80000100800 */
[----:B------:R-:W4:Y:S04]  /*a820*/  LDL.LU R23, [R1+0x78] ;  /* 0x0000780001177983 */ /* 0x000f280000300800 */
[----:B------:R0:W-:Y:S02]  /*a830*/  STL [R1+0x1cd0], R13 ;  /* 0x001cd00d01007387 */ /* 0x0001e40000100800 */
[----:B0-----:R-:W-:-:S02]  /*a840*/  LEA.HI.X.SX32 R13, R24, R3, 0x1, P6 ;  /* 0x00000003180d7211 */ /* 0x001fc400030f0eff */
[----:B---3--:R-:W-:-:S05]  /*a850*/  IADD3 R14, P4, R12, R2, RZ ;  /* 0x000000020c0e7210 */ /* 0x008fca0007f9e0ff */
[----:B------:R2:W-:Y:S04]  /*a860*/  STL [R1+0x1cd4], R14 ;  /* 0x001cd40e01007387 */ /* 0x0005e80000100800 */
[----:B------:R-:W3:Y:S04]  /*a870*/  LDL.LU R24, [R1+0x70] ;  /* 0x0000700001187983 */ /* 0x000ee80000300800 */
[----:B------:R-:W3:Y:S04]  /*a880*/  LDL.LU R22, [R1+0x84] ;  /* 0x0000840001167983 */ /* 0x000ee80000300800 */
[----:B------:R0:W-:Y:S04]  /*a890*/  STL [R1+0x1cc8], R13 ;  /* 0x001cc80d01007387 */ /* 0x0001e80000100800 */
[----:B------:R-:W3:Y:S01]  /*a8a0*/  LDL.LU R21, [R1+0x98] ;  /* 0x0000980001157983 */ /* 0x000ee20000300800 */
[----:B--2---:R-:W-:-:S02]  /*a8b0*/  IADD3 R14, P6, R11, R2, RZ ;  /* 0x000000020b0e7210 */ /* 0x004fc40007fde0ff */
[----:B0-----:R-:W-:-:S03]  /*a8c0*/  LEA.HI.X.SX32 R13, R25, R3, 0x1, P5 ;  /* 0x00000003190d7211 */ /* 0x001fc600028f0eff */
[----:B------:R5:W-:Y:S04]  /*a8d0*/  STL [R1+0x1ccc], R14 ;  /* 0x001ccc0e01007387 */ /* 0x000be80000100800 */
[----:B------:R-:W2:Y:S04]  /*a8e0*/  LDL.LU R20, [R1+0x94] ;  /* 0x0000940001147983 */ /* 0x000ea80000300800 */
[----:B------:R0:W-:Y:S04]  /*a8f0*/  STL [R1+0x1cc0], R13 ;  /* 0x001cc00d01007387 */ /* 0x0001e80000100800 */
[----:B------:R-:W2:Y:S01]  /*a900*/  LDL.LU R19, [R1+0x90] ;  /* 0x0000900001137983 */ /* 0x000ea20000300800 */
[----:B-----5:R-:W-:-:S05]  /*a910*/  IADD3 R14, P5, R10, R2, RZ ;  /* 0x000000020a0e7210 */ /* 0x020fca0007fbe0ff */
[----:B------:R4:W-:Y:S04]  /*a920*/  STL [R1+0x1cc4], R14 ;  /* 0x001cc40e01007387 */ /* 0x0009e80000100800 */
[----:B------:R-:W5:Y:S01]  /*a930*/  LDL.LU R18, [R1+0x8c] ;  /* 0x00008c0001127983 */ /* 0x000f620000300800 */
[----:B0-----:R-:W-:-:S05]  /*a940*/  LEA.HI.X.SX32 R13, R26, R3, 0x1, P3 ;  /* 0x000000031a0d7211 */ /* 0x001fca00018f0eff */
[----:B------:R0:W-:Y:S01]  /*a950*/  STL [R1+0x1cb8], R13 ;  /* 0x001cb80d01007387 */ /* 0x0001e20000100800 */
[----:B----4-:R-:W-:Y:S02]  /*a960*/  IADD3 R14, P3, R9, R2, RZ ;  /* 0x00000002090e7210 */ /* 0x010fe40007f7e0ff */
[----:B0-----:R-:W-:-:S03]  /*a970*/  LEA.HI.X.SX32 R13, R27, R3, 0x1, P2 ;  /* 0x000000031b0d7211 */ /* 0x001fc600010f0eff */
[----:B------:R0:W-:Y:S04]  /*a980*/  STL [R1+0x1cbc], R14 ;  /* 0x001cbc0e01007387 */ /* 0x0001e80000100800 */
[----:B------:R1:W-:Y:S01]  /*a990*/  STL [R1+0x1cb0], R13 ;  /* 0x001cb00d01007387 */ /* 0x0003e20000100800 */
[----:B------:R-:W-:Y:S02]  /*a9a0*/  IADD3 R15, P2, R8, R2, RZ ;  /* 0x00000002080f7210 */ /* 0x000fe40007f5e0ff */
[----:B0-----:R-:W-:-:S03]  /*a9b0*/  LEA.HI.X.SX32 R14, R28, R3, 0x1, P1 ;  /* 0x000000031c0e7211 */ /* 0x001fc600008f0eff */
[----:B------:R0:W-:Y:S01]  /*a9c0*/  STL [R1+0x1cb4], R15 ;  /* 0x001cb40f01007387 */ /* 0x0001e20000100800 */
[----:B-1----:R-:W-:-:S03]  /*a9d0*/  IADD3 R13, P1, R7, R2, RZ ;  /* 0x00000002070d7210 */ /* 0x002fc60007f3e0ff */
[----:B------:R1:W-:Y:S01]  /*a9e0*/  STL [R1+0x1ca8], R14 ;  /* 0x001ca80e01007387 */ /* 0x0003e20000100800 */
[----:B0-----:R-:W-:-:S03]  /*a9f0*/  LEA.HI.X.SX32 R15, R29, R3, 0x1, P0 ;  /* 0x000000031d0f7211 */ /* 0x001fc600000f0eff */
[----:B------:R0:W-:Y:S01]  /*aa00*/  STL [R1+0x1cac], R13 ;  /* 0x001cac0d01007387 */ /* 0x0001e20000100800 */
[-C--:B------:R-:W-:Y:S02]  /*aa10*/  LEA.HI.X.SX32 R11, R11, R3.reuse, 0x1, P6 ;  /* 0x000000030b0b7211 */ /* 0x080fe400030f0eff */
[----:B-1----:R-:W-:Y:S01]  /*aa20*/  IADD3 R14, P0, R6, R2, RZ ;  /* 0x00000002060e7210 */ /* 0x002fe20007f1e0ff */
[----:B------:R-:W-:Y:S01]  /*aa30*/  STL [R1+0x1c24], R15 ;  /* 0x001c240f01007387 */ /* 0x000fe20000100800 */
[----:B0-----:R-:W-:-:S03]  /*aa40*/  LEA.HI.X.SX32 R13, R12, R3, 0x1, P4 ;  /* 0x000000030c0d7211 */ /* 0x001fc600020f0eff */
[----:B------:R-:W-:Y:S01]  /*aa50*/  STL [R1+0x1c44], R14 ;  /* 0x001c440e01007387 */ /* 0x000fe20000100800 */
[----:B------:R-:W-:-:S03]  /*aa60*/  IADD3 R12, P4, R5, R2, RZ ;  /* 0x00000002050c7210 */ /* 0x000fc60007f9e0ff */
[----:B------:R-:W4:Y:S04]  /*aa70*/  LDL.LU R17, [R1+0x88] ;  /* 0x0000880001117983 */ /* 0x000f280000300800 */
[----:B------:R-:W-:Y:S04]  /*aa80*/  STL [R1+0x1c28], R13 ;  /* 0x001c280d01007387 */ /* 0x000fe80000100800 */
[----:B------:R0:W-:Y:S04]  /*aa90*/  STL [R1+0x1c4c], R12 ;  /* 0x001c4c0c01007387 */ /* 0x0001e80000100800 */
[----:B------:R-:W4:Y:S04]  /*aaa0*/  LDL.LU R16, [R1+0x80] ;  /* 0x0000800001107983 */ /* 0x000f280000300800 */
[----:B------:R1:W-:Y:S01]  /*aab0*/  STL [R1+0x1c2c], R11 ;  /* 0x001c2c0b01007387 */ /* 0x0003e20000100800 */
[----:B0-----:R-:W-:-:S03]  /*aac0*/  IADD3 R12, P6, R4, R2, RZ ;  /* 0x00000002040c7210 */ /* 0x001fc60007fde0ff */
[----:B------:R-:W4:Y:S01]  /*aad0*/  LDL.LU R15, [R1+0x7c] ;  /* 0x00007c00010f7983 */ /* 0x000f220000300800 */
[-C--:B------:R-:W-:Y:S02]  /*aae0*/  LEA.HI.X.SX32 R9, R9, R3.reuse, 0x1, P3 ;  /* 0x0000000309097211 */ /* 0x080fe400018f0eff */
[-C--:B-1----:R-:W-:Y:S01]  /*aaf0*/  LEA.HI.X.SX32 R11, R10, R3.reuse, 0x1, P5 ;  /* 0x000000030a0b7211 */ /* 0x082fe200028f0eff */
[----:B------:R-:W-:Y:S04]  /*ab00*/  STL [R1+0x1c54], R12 ;  /* 0x001c540c01007387 */ /* 0x000fe80000100800 */
[----:B------:R-:W4:Y:S04]  /*ab10*/  LDL.LU R14, [R1+0x74] ;  /* 0x00007400010e7983 */ /* 0x000f280000300800 */
[----:B------:R0:W-:Y:S04]  /*ab20*/  STL [R1+0x1c30], R11 ;  /* 0x001c300b01007387 */ /* 0x0001e80000100800 */
[----:B------:R-:W4:Y:S01]  /*ab30*/  LDL.LU R13, [R1+0x6c] ;  /* 0x00006c00010d7983 */ /* 0x000f220000300800 */
[----:B------:R-:W-:-:S02]  /*ab40*/  LEA.HI.X.SX32 R6, R6, R3, 0x1, P0 ;  /* 0x0000000306067211 */ /* 0x000fc400000f0eff */
[-C--:B0-----:R-:W-:Y:S02]  /*ab50*/  IADD3 R11, P3, R23, R2.reuse, RZ ;  /* 0x00000002170b7210 */ /* 0x081fe40007f7e0ff */
[----:B---3--:R-:W-:-:S05]  /*ab60*/  IADD3 R10, P5, R24, R2, RZ ;  /* 0x00000002180a7210 */ /* 0x008fca0007fbe0ff */
[----:B------:R0:W-:Y:S04]  /*ab70*/  STL [R1+0x1c5c], R10 ;  /* 0x001c5c0a01007387 */ /* 0x0001e80000100800 */
[----:B------:R-:W3:Y:S04]  /*ab80*/  LDL.LU R12, [R1+0x64] ;  /* 0x00006400010c7983 */ /* 0x000ee80000300800 */
[----:B------:R1:W-:Y:S01]  /*ab90*/  STL [R1+0x1c34], R9 ;  /* 0x001c340901007387 */ /* 0x0003e20000100800 */
[-C--:B0-----:R-:W-:Y:S02]  /*aba0*/  LEA.HI.X.SX32 R10, R8, R3.reuse, 0x1, P2 ;  /* 0x00000003080a7211 */ /* 0x081fe400010f0eff */
[----:B------:R-:W-:Y:S01]  /*abb0*/  LEA.HI.X.SX32 R8, R7, R3, 0x1, P1 ;  /* 0x0000000307087211 */ /* 0x000fe200008f0eff */
[----:B------:R-:W-:Y:S01]  /*abc0*/  STL [R1+0x1c64], R11 ;  /* 0x001c640b01007387 */ /* 0x000fe20000100800 */
[----:B------:R-:W-:-:S02]  /*abd0*/  IADD3 R7, P1, R21, R2, RZ ;  /* 0x0000000215077210 */ /* 0x000fc40007f3e0ff */
[-C--:B-1----:R-:W-:Y:S01]  /*abe0*/  IADD3 R9, P2, R22, R2.reuse, RZ ;  /* 0x0000000216097210 */ /* 0x082fe20007f5e0ff */
[----:B------:R-:W-:Y:S04]  /*abf0*/  STL [R1+0x1c38], R10 ;  /* 0x001c380a01007387 */ /* 0x000fe80000100800 */
[----:B------:R-:W-:Y:S04]  /*ac00*/  STL [R1+0x1c6c], R9 ;  /* 0x001c6c0901007387 */ /* 0x000fe80000100800 */
[----:B------:R2:W-:Y:S04]  /*ac10*/  STL [R1+0x1c3c], R8 ;  /* 0x001c3c0801007387 */ /* 0x0005e80000100800 */
[----:B------:R0:W-:Y:S04]  /*ac20*/  STL [R1+0x1c74], R7 ;  /* 0x001c740701007387 */ /* 0x0001e80000100800 */
[----:B------:R1:W-:Y:S01]  /*ac30*/  STL [R1+0x1c40], R6 ;  /* 0x001c400601007387 */ /* 0x0003e20000100800 */
[----:B--2---:R-:W-:-:S02]  /*ac40*/  IADD3 R8, P0, R20, R2, RZ ;  /* 0x0000000214087210 */ /* 0x004fc40007f1e0ff */
[----:B0-----:R-:W-:-:S03]  /*ac50*/  LEA.HI.X.SX32 R7, R5, R3, 0x1, P4 ;  /* 0x0000000305077211 */ /* 0x001fc600020f0eff */
[----:B------:R0:W-:Y:S01]  /*ac60*/  STL [R1+0x1c7c], R8 ;  /* 0x001c7c0801007387 */ /* 0x0001e20000100800 */
[----:B------:R-:W-:Y:S02]  /*ac70*/  LEA.HI.X.SX32 R5, R4, R3, 0x1, P6 ;  /* 0x0000000304057211 */ /* 0x000fe400030f0eff */
[-C--:B-1----:R-:W-:Y:S01]  /*ac80*/  IADD3 R6, P4, R19, R2.reuse, RZ ;  /* 0x0000000213067210 */ /* 0x082fe20007f9e0ff */
[----:B------:R1:W-:Y:S01]  /*ac90*/  STL [R1+0x1c48], R7 ;  /* 0x001c480701007387 */ /* 0x0003e20000100800 */
[----:B-----5:R-:W-:-:S03]  /*aca0*/  IADD3 R4, P6, R18, R2, RZ ;  /* 0x0000000212047210 */ /* 0x020fc60007fde0ff */
[----:B------:R2:W-:Y:S04]  /*acb0*/  STL [R1+0x1c84], R6 ;  /* 0x001c840601007387 */ /* 0x0005e80000100800 */
[----:B------:R-:W5:Y:S04]  /*acc0*/  LDL.LU R9, [R1+0x140] ;  /* 0x0001400001097983 */ /* 0x000f680000300800 */
[----:B------:R2:W-:Y:S04]  /*acd0*/  STL [R1+0x1c50], R5 ;  /* 0x001c500501007387 */ /* 0x0005e80000100800 */
[----:B0-----:R-:W5:Y:S04]  /*ace0*/  LDL.LU R8, [R1+0x13c] ;  /* 0x00013c0001087983 */ /* 0x001f680000300800 */
[----:B------:R0:W-:Y:S04]  /*acf0*/  STL [R1+0x1c8c], R4 ;  /* 0x001c8c0401007387 */ /* 0x0001e80000100800 */
[----:B-1----:R-:W5:Y:S04]  /*ad00*/  LDL.LU R7, [R1+0x138] ;  /* 0x0001380001077983 */ /* 0x002f680000300800 */
[----:B--2---:R-:W2:Y:S04]  /*ad10*/  LDL.LU R6, [R1+0x134] ;  /* 0x0001340001067983 */ /* 0x004ea80000300800 */
[----:B------:R-:W2:Y:S04]  /*ad20*/  LDL.LU R5, [R1+0x130] ;  /* 0x0001300001057983 */ /* 0x000ea80000300800 */
[----:B0-----:R-:W2:Y:S04]  /*ad30*/  LDL.LU R4, [R1+0x12c] ;  /* 0x00012c0001047983 */ /* 0x001ea80000300800 */
[----:B------:R-:W2:Y:S04]  /*ad40*/  LDL.LU R11, [R1+0x128] ;  /* 0x00012800010b7983 */ /* 0x000ea80000300800 */
[----:B------:R-:W2:Y:S01]  /*ad50*/  LDL.LU R10, [R1+0x124] ;  /* 0x00012400010a7983 */ /* 0x000ea20000300800 */
[----:B------:R-:W-:-:S02]  /*ad60*/  LEA.HI.X.SX32 R25, R24, R3, 0x1, P5 ;  /* 0x0000000318197211 */ /* 0x000fc400028f0eff */
[----:B------:R-:W-:Y:S02]  /*ad70*/  LEA.HI.X.SX32 R23, R23, R3, 0x1, P3 ;  /* 0x0000000317177211 */ /* 0x000fe400018f0eff */
[-C--:B----4-:R-:W-:Y:S01]  /*ad80*/  IADD3 R24, P5, R17, R2.reuse, RZ ;  /* 0x0000000211187210 */ /* 0x090fe20007fbe0ff */
[----:B------:R0:W-:Y:S04]  /*ad90*/  STL [R1+0x1c58], R25 ;  /* 0x001c581901007387 */ /* 0x0001e80000100800 */
[----:B------:R1:W-:Y:S04]  /*ada0*/  STL [R1+0x1c90], R24 ;  /* 0x001c901801007387 */ /* 0x0003e80000100800 */
[----:B------:R4:W-:Y:S01]  /*adb0*/  STL [R1+0x1c60], R23 ;  /* 0x001c601701007387 */ /* 0x0009e20000100800 */
[----:B0-----:R-:W-:-:S02]  /*adc0*/  IADD3 R25, P3, R16, R2, RZ ;  /* 0x0000000210197210 */ /* 0x001fc40007f7e0ff */
[-C--:B-1----:R-:W-:Y:S02]  /*add0*/  LEA.HI.X.SX32 R24, R22, R3.reuse, 0x1, P2 ;  /* 0x0000000316187211 */ /* 0x082fe400010f0eff */
[----:B------:R-:W-:Y:S01]  /*ade0*/  LEA.HI.X.SX32 R22, R21, R3, 0x1, P1 ;  /* 0x0000000315167211 */ /* 0x000fe200008f0eff */
[----:B------:R-:W-:Y:S01]  /*adf0*/  STL [R1+0x1c94], R25 ;  /* 0x001c941901007387 */ /* 0x000fe20000100800 */
[----:B----4-:R-:W-:-:S03]  /*ae00*/  IADD3 R23, P2, R15, R2, RZ ;  /* 0x000000020f177210 */ /* 0x010fc60007f5e0ff */
[----:B------:R-:W-:Y:S01]  /*ae10*/  STL [R1+0x1c68], R24 ;  /* 0x001c681801007387 */ /* 0x000fe20000100800 */
[-C--:B------:R-:W-:Y:S01]  /*ae20*/  LEA.HI.X.SX32 R20, R20, R3.reuse, 0x1, P0 ;  /* 0x0000000314147211 */ /* 0x080fe200000f0eff */
[----:B------:R-:W-:Y:S01]  /*ae30*/  IMAD R0, R0, UR6, RZ ;  /* 0x0000000600007c24 */ /* 0x000fe2000f8e02ff */
[-C--:B------:R-:W-:Y:S01]  /*ae40*/  IADD3 R21, P1, R14, R2.reuse, RZ ;  /* 0x000000020e157210 */ /* 0x080fe20007f3e0ff */
[----:B------:R-:W-:Y:S01]  /*ae50*/  STL [R1+0x1c98], R23 ;  /* 0x001c981701007387 */ /* 0x000fe20000100800 */
[----:B------:R-:W-:Y:S01]  /*ae60*/  LEA.HI.X.SX32 R16, R16, R3, 0x1, P3 ;  /* 0x0000000310107211 */ /* 0x000fe200018f0eff */
[----:B------:R-:W-:Y:S02]  /*ae70*/  ULDC UR6, c[0x0][0x234] ;  /* 0x00008d0000067ab9 */ /* 0x000fe40000000800 */
[----:B------:R0:W-:Y:S04]  /*ae80*/  STL [R1+0x1c70], R22 ;  /* 0x001c701601007387 */ /* 0x0001e80000100800 */
[----:B------:R1:W-:Y:S04]  /*ae90*/  STL [R1+0x1c9c], R21 ;  /* 0x001c9c1501007387 */ /* 0x0003e80000100800 */
[----:B------:R3:W-:Y:S01]  /*aea0*/  STL [R1+0x1c78], R20 ;  /* 0x001c781401007387 */ /* 0x0007e20000100800 */
[----:B0-----:R-:W-:-:S02]  /*aeb0*/  IADD3 R22, P0, R13, R2, RZ ;  /* 0x000000020d167210 */ /* 0x001fc40007f1e0ff */
[-C--:B-1----:R-:W-:Y:S02]  /*aec0*/  LEA.HI.X.SX32 R21, R19, R3.reuse, 0x1, P4 ;  /* 0x0000000313157211 */ /* 0x082fe400020f0eff */
[----:B------:R-:W-:Y:S01]  /*aed0*/  LEA.HI.X.SX32 R19, R18, R3, 0x1, P6 ;  /* 0x0000000312137211 */ /* 0x000fe200030f0eff */
[----:B------:R-:W-:Y:S01]  /*aee0*/  STL [R1+0x1ca0], R22 ;  /* 0x001ca01601007387 */ /* 0x000fe20000100800 */
[----:B------:R-:W-:-:S03]  /*aef0*/  IADD3 R18, P6, R0, R2, RZ ;  /* 0x0000000200127210 */ /* 0x000fc60007fde0ff */
[----:B------:R-:W-:Y:S01]  /*af00*/  STL [R1+0x1c80], R21 ;  /* 0x001c801501007387 */ /* 0x000fe20000100800 */
[-C--:B------:R-:W-:Y:S02]  /*af10*/  LEA.HI.X.SX32 R15, R15, R3.reuse, 0x1, P2 ;  /* 0x000000030f0f7211 */ /* 0x080fe400010f0eff */
[-C--:B------:R-:W-:Y:S02]  /*af20*/  LEA.HI.X.SX32 R13, R13, R3.reuse, 0x1, P0 ;  /* 0x000000030d0d7211 */ /* 0x080fe400000f0eff */
[----:B---3--:R-:W-:Y:S02]  /*af30*/  IADD3 R20, P4, R12, R2, RZ ;  /* 0x000000020c147210 */ /* 0x008fe40007f9e0ff */
[----:B------:R-:W-:-:S03]  /*af40*/  LEA.HI.X.SX32 R2, R17, R3, 0x1, P5 ;  /* 0x0000000311027211 */ /* 0x000fc600028f0eff */
[----:B------:R-:W-:Y:S04]  /*af50*/  STL [R1+0x1ca4], R20 ;  /* 0x001ca41401007387 */ /* 0x000fe80000100800 */
[----:B------:R-:W-:Y:S04]  /*af60*/  STL [R1+0x1c88], R19 ;  /* 0x001c881301007387 */ /* 0x000fe80000100800 */
[----:B------:R-:W-:Y:S04]  /*af70*/  STL [R1+0x1c20], R18 ;  /* 0x001c201201007387 */ /* 0x000fe80000100800 */
[----:B------:R0:W-:Y:S01]  /*af80*/  STL [R1+0x1c08], R2 ;  /* 0x001c080201007387 */ /* 0x0001e20000100800 */
[----:B------:R-:W-:-:S03]  /*af90*/  LEA.HI.X.SX32 R12, R12, R3, 0x1, P4 ;  /* 0x000000030c0c7211 */ /* 0x000fc600020f0eff */
[----:B------:R-:W-:Y:S01]  /*afa0*/  STL [R1+0x1c0c], R16 ;  /* 0x001c0c1001007387 */ /* 0x000fe20000100800 */
[----:B0-----:R-:W-:-:S03]  /*afb0*/  LEA.HI.X.SX32 R2, R14, R3, 0x1, P1 ;  /* 0x000000030e027211 */ /* 0x001fc600008f0eff */
[----:B------:R-:W-:Y:S04]  /*afc0*/  STL [R1+0x1c10], R15 ;  /* 0x001c100f01007387 */ /* 0x000fe80000100800 */
[----:B------:R0:W-:Y:S04]  /*afd0*/  STL [R1+0x1c14], R2 ;  /* 0x001c140201007387 */ /* 0x0001e80000100800 */
[----:B------:R-:W-:Y:S01]  /*afe0*/  STL [R1+0x1c18], R13 ;  /* 0x001c180d01007387 */ /* 0x000fe20000100800 */
[----:B0-----:R-:W-:-:S03]  /*aff0*/  LEA.HI.X.SX32 R2, R0, R3, 0x1, P6 ;  /* 0x0000000300027211 */ /* 0x001fc600030f0eff */
[----:B------:R-:W3:Y:S01]  /*b000*/  LDL.LU R0, [R1+0x2428] ;  /* 0x0024280001007983 */ /* 0x000ee20000300800 */
[----:B-----5:R-:W-:-:S03]  /*b010*/  IMAD R9, R9, UR6, RZ ;  /* 0x0000000609097c24 */ /* 0x020fc6000f8e02ff */
[----:B------:R-:W-:Y:S01]  /*b020*/  STL [R1+0x1c1c], R12 ;  /* 0x001c1c0c01007387 */ /* 0x000fe20000100800 */
[----:B------:R-:W-:Y:S01]  /*b030*/  IMAD R8, R8, UR6, RZ ;  /* 0x0000000608087c24 */ /* 0x000fe2000f8e02ff */
[----:B------:R-:W-:Y:S02]  /*b040*/  IADD3 R25, P6, R9, UR8, RZ ;  /* 0x0000000809197c10 */ /* 0x000fe4000ffde0ff */
[----:B------:R0:W-:Y:S01]  /*b050*/  STL [R1+0x1444], R2 ;  /* 0x0014440201007387 */ /* 0x0001e20000100800 */
[----:B------:R-:W-:Y:S01]  /*b060*/  IMAD R7, R7, UR6, RZ ;  /* 0x0000000607077c24 */ /* 0x000fe2000f8e02ff */
[----:B------:R-:W-:Y:S01]  /*b070*/  IADD3 R24, P5, R8, UR8, RZ ;  /* 0x0000000808187c10 */ /* 0x000fe2000ffbe0ff */
[----:B--2---:R-:W-:-:S03]  /*b080*/  IMAD R6, R6, UR6, RZ ;  /* 0x0000000606067c24 */ /* 0x004fc6000f8e02ff */
[----:B------:R-:W-:Y:S01]  /*b090*/  IADD3 R23, P4, R7, UR8, RZ ;  /* 0x0000000807177c10 */ /* 0x000fe2000ff9e0ff */
[----:B------:R-:W-:Y:S01]  /*b0a0*/  IMAD R5, R5, UR6, RZ ;  /* 0x0000000605057c24 */ /* 0x000fe2000f8e02ff */
[----:B------:R-:W-:Y:S01]  /*b0b0*/  IADD3 R22, P3, R6, UR8, RZ ;  /* 0x0000000806167c10 */ /* 0x000fe2000ff7e0ff */
[----:B------:R-:W-:-:S03]  /*b0c0*/  IMAD R4, R4, UR6, RZ ;  /* 0x0000000604047c24 */ /* 0x000fc6000f8e02ff */
[----:B------:R-:W-:Y:S01]  /*b0d0*/  IADD3 R21, P2, R5, UR8, RZ ;  /* 0x0000000805157c10 */ /* 0x000fe2000ff5e0ff */
[----:B------:R-:W-:Y:S01]  /*b0e0*/  IMAD R3, R11, UR6, RZ ;  /* 0x000000060b037c24 */ /* 0x000fe2000f8e02ff */
[----:B------:R-:W-:Y:S01]  /*b0f0*/  STL [R1+0x13e8], R25 ;  /* 0x0013e81901007387 */ /* 0x000fe20000100800 */
[----:B------:R-:W-:Y:S01]  /*b100*/  IADD3 R20, P1, R4, UR8, RZ ;  /* 0x0000000804147c10 */ /* 0x000fe2000ff3e0ff */
[----:B0-----:R-:W-:Y:S02]  /*b110*/  IMAD R2, R10, UR6, RZ ;  /* 0x000000060a027c24 */ /* 0x001fe4000f8e02ff */
[----:B------:R-:W-:Y:S01]  /*b120*/  STL [R1+0x13f0], R24 ;  /* 0x0013f01801007387 */ /* 0x000fe20000100800 */
[----:B------:R-:W-:Y:S01]  /*b130*/  IADD3 R19, P0, R3, UR8, RZ ;  /* 0x0000000803137c10 */ /* 0x000fe2000ff1e0ff */
[----:B------:R-:W-:Y:S01]  /*b140*/  ULDC UR6, c[0x0][0x238] ;  /* 0x00008e0000067ab9 */ /* 0x000fe20000000800 */
[----:B------:R-:W-:Y:S01]  /*b150*/  LEA.HI.X.SX32 R18, R9, UR9, 0x1, P6 ;  /* 0x0000000909127c11 */ /* 0x000fe2000b0f0eff */
[----:B------:R-:W-:Y:S01]  /*b160*/  STL [R1+0x13f8], R23 ;  /* 0x0013f81701007387 */ /* 0x000fe20000100800 */
[----:B------:R-:W-:-:S02]  /*b170*/  IADD3 R17, P6, R2, UR8, RZ ;  /* 0x0000000802117c10 */ /* 0x000fc4000ffde0ff */
[----:B------:R-:W-:Y:S01]  /*b180*/  LEA.HI.X.SX32 R16, R8, UR9, 0x1, P5 ;  /* 0x0000000908107c11 */ /* 0x000fe2000a8f0eff */
[----:B------:R-:W-:Y:S01]  /*b190*/  STL [R1+0x1400], R22 ;  /* 0x0014001601007387 */ /* 0x000fe20000100800 */
[----:B------:R-:W-:Y:S02]  /*b1a0*/  LEA.HI.X.SX32 R15, R7, UR9, 0x1, P4 ;  /* 0x00000009070f7c11 */ /* 0x000fe4000a0f0eff */
[----:B------:R-:W-:Y:S01]  /*b1b0*/  LEA.HI.X.SX32 R14, R6, UR9, 0x1, P3 ;  /* 0x00000009060e7c11 */ /* 0x000fe200098f0eff */
[----:B------:R-:W-:Y:S01]  /*b1c0*/  STL [R1+0x1408], R21 ;  /* 0x0014081501007387 */ /* 0x000fe20000100800 */
[----:B------:R-:W-:Y:S02]  /*b1d0*/  LEA.HI.X.SX32 R13, R5, UR9, 0x1, P2 ;  /* 0x00000009050d7c11 */ /* 0x000fe400090f0eff */
[----:B------:R-:W-:Y:S01]  /*b1e0*/  LEA.HI.X.SX32 R12, R4, UR9, 0x1, P1 ;  /* 0x00000009040c7c11 */ /* 0x000fe200088f0eff */
[----:B------:R-:W-:Y:S01]  /*b1f0*/  STL [R1+0x1410], R20 ;  /* 0x0014101401007387 */ /* 0x000fe20000100800 */
[----:B------:R-:W-:Y:S01]  /*b200*/  LEA.HI.X.SX32 R11, R3, UR9, 0x1, P0 ;  /* 0x00000009030b7c11 */ /* 0x000fe200080f0eff */
[----:B------:R-:W-:-:S02]  /*b210*/  UIMAD UR43, UR6, 0x1f, URZ ;  /* 0x0000001f062b78a4 */ /* 0x000fc4000f8e023f */
[----:B------:R-:W-:Y:S01]  /*b220*/  STL [R1+0x1418], R19 ;  /* 0x0014181301007387 */ /* 0x000fe20000100800 */
[----:B------:R-:W-:Y:S01]  /*b230*/  LEA.HI.X.SX32 R10, R2, UR9, 0x1, P6 ;  /* 0x00000009020a7c11 */ /* 0x000fe2000b0f0eff */
[----:B------:R-:W-:Y:S02]  /*b240*/  USHF.R.S32.HI UR61, URZ, 0x1f, UR43 ;  /* 0x0000001f3f3d7899 */ /* 0x000fe4000801142b */
[----:B------:R-:W-:Y:S01]  /*b250*/  STL [R1+0x13e4], R18 ;  /* 0x0013e41201007387 */ /* 0x000fe20000100800 */
[----:B------:R-:W-:Y:S01]  /*b260*/  IADD3 R2, P5, R24, UR43, RZ ;  /* 0x0000002b18027c10 */ /* 0x000fe2000ffbe0ff */
[----:B------:R-:W-:Y:S02]  /*b270*/  UIMAD UR40, UR6, 0x1e, URZ ;  /* 0x0000001e062878a4 */ /* 0x000fe4000f8e023f */
[----:B------:R-:W-:Y:S01]  /*b280*/  STL [R1+0x1420], R17 ;  /* 0x0014201101007387 */ /* 0x000fe20000100800 */
[----:B------:R-:W-:Y:S01]  /*b290*/  IADD3 R3, P4, R23, UR43, RZ ;  /* 0x0000002b17037c10 */ /* 0x000fe2000ff9e0ff */
[----:B------:R-:W-:-:S02]  /*b2a0*/  UIMAD UR38, UR6, 0x1d, URZ ;  /* 0x0000001d062678a4 */ /* 0x000fc4000f8e023f */
[----:B------:R-:W-:Y:S01]  /*b2b0*/  STL [R1+0x13ec], R16 ;  /* 0x0013ec1001007387 */ /* 0x000fe20000100800 */
[----:B------:R-:W-:Y:S02]  /*b2c0*/  UIMAD UR37, UR6, 0x1c, URZ ;  /* 0x0000001c062578a4 */ /* 0x000fe4000f8e023f */
[----:B------:R-:W-:Y:S01]  /*b2d0*/  UIMAD UR36, UR6, 0x1b, URZ ;  /* 0x0000001b062478a4 */ /* 0x000fe2000f8e023f */
[----:B------:R-:W-:Y:S01]  /*b2e0*/  STL [R1+0x13f4], R15 ;  /* 0x0013f40f01007387 */ /* 0x000fe20000100800 */
[----:B------:R-:W-:Y:S02]  /*b2f0*/  UIMAD UR35, UR6, 0x1a, URZ ;  /* 0x0000001a062378a4 */ /* 0x000fe4000f8e023f */
[----:B------:R-:W-:Y:S01]  /*b300*/  UIMAD UR34, UR6, 0x19, URZ ;  /* 0x00000019062278a4 */ /* 0x000fe2000f8e023f */
[----:B------:R-:W-:Y:S01]  /*b310*/  STL [R1+0x13fc], R14 ;  /* 0x0013fc0e01007387 */ /* 0x000fe20000100800 */
[----:B------:R-:W-:Y:S02]  /*b320*/  UIMAD UR31, UR6, 0x18, URZ ;  /* 0x00000018061f78a4 */ /* 0x000fe4000f8e023f */
[----:B------:R-:W-:Y:S01]  /*b330*/  UIMAD UR30, UR6, 0x17, URZ ;  /* 0x00000017061e78a4 */ /* 0x000fe2000f8e023f */
[----:B------:R-:W-:Y:S01]  /*b340*/  STL [R1+0x1404], R13 ;  /* 0x0014040d01007387 */ /* 0x000fe20000100800 */
[----:B------:R-:W-:-:S02]  /*b350*/  UIMAD UR29, UR6, 0x16, URZ ;  /* 0x00000016061d78a4 */ /* 0x000fc4000f8e023f */
        /* <DEDUP_REMOVED lines=8> */
[----:B------:R-:W-:-:S02]  /*b3e0*/  USHF.L.U32 UR41, UR6, 0x4, URZ ;  /* 0x0000000406297899 */ /* 0x000fc4000800063f */
[----:B------:R-:W-:Y:S01]  /*b3f0*/  UIMAD UR39, UR6, 0xf, URZ ;  /* 0x0000000f062778a4 */ /* 0x000fe2000f8e023f */
[----:B------:R-:W-:Y:S01]  /*b400*/  STL [R1+0x1424], RZ ;  /* 0x001424ff01007387 */ /* 0x000fe20000100800 */
[----:B------:R-:W-:Y:S02]  /*b410*/  USHF.L.U32 UR28, UR6, 0x5, URZ ;  /* 0x00000005061c7899 */ /* 0x000fe4000800063f */
[----:B------:R-:W-:Y:S01]  /*b420*/  UIMAD UR7, UR7, 0xd, URZ ;  /* 0x0000000d070778a4 */ /* 0x000fe2000f8e023f */
[----:B------:R-:W-:Y:S01]  /*b430*/  STL [R1+0x100], RZ ;  /* 0x000100ff01007387 */ /* 0x000fe20000100800 */
[----:B------:R-:W-:Y:S01]  /*b440*/  ULDC UR8, c[0x0][0x238] ;  /* 0x00008e0000087ab9 */ /* 0x000fe20000000800 */
[----:B------:R-:W-:Y:S02]  /*b450*/  ULDC UR9, c[0x0][0x238] ;  /* 0x00008e0000097ab9 */ /* 0x000fe40000000800 */
[----:B------:R-:W-:Y:S04]  /*b460*/  STL [R1+0x104], RZ ;  /* 0x000104ff01007387 */ /* 0x000fe80000100800 */
        /* <DEDUP_REMOVED lines=1013> */
[----:B------:R-:W-:Y:S01]  /*f3c0*/  STL [R1+0x11c], RZ ;  /* 0x00011cff01007387 */ /* 0x000fe20000100800 */
[----:B------:R-:W-:-:S03]  /*f3d0*/  IADD3 R4, P6, R25, UR43, RZ ;  /* 0x0000002b19047c10 */ /* 0x000fc6000ffde0ff */
        /* <DEDUP_REMOVED lines=8> */
[----:B------:R0:W-:Y:S04]  /*f460*/  STL [R1+0x144c], R4 ;  /* 0x00144c0401007387 */ /* 0x0001e80000100800 */
[----:B------:R1:W-:Y:S01]  /*f470*/  STL [R1+0x1454], R2 ;  /* 0x0014540201007387 */ /* 0x0003e20000100800 */
[----:B0-----:R-:W-:-:S03]  /*f480*/  IADD3 R4, P3, R22, UR43, RZ ;  /* 0x0000002b16047c10 */ /* 0x001fc6000ff7e0ff */
[----:B------:R0:W-:Y:S01]  /*f490*/  STL [R1+0x145c], R3 ;  /* 0x00145c0301007387 */ /* 0x0001e20000100800 */
[----:B-1----:R-:W-:-:S03]  /*f4a0*/  IADD3 R2, P2, R21, UR43, RZ ;  /* 0x0000002b15027c10 */ /* 0x002fc6000ff5e0ff */
[----:B------:R1:W-:Y:S04]  /*f4b0*/  STL [R1+0x1464], R4 ;  /* 0x0014640401007387 */ /* 0x0003e80000100800 */
[----:B------:R2:W-:Y:S01]  /*f4c0*/  STL [R1+0x146c], R2 ;  /* 0x00146c0201007387 */ /* 0x0005e20000100800 */
[----:B0-----:R-:W-:Y:S02]  /*f4d0*/  IADD3 R3, P1, R20, UR43, RZ ;  /* 0x0000002b14037c10 */ /* 0x001fe4000ff3e0ff */
[----:B-1----:R-:W-:-:S03]  /*f4e0*/  IADD3 R4, P0, R19, UR43, RZ ;  /* 0x0000002b13047c10 */ /* 0x002fc6000ff1e0ff */
[----:B------:R0:W-:Y:S01]  /*f4f0*/  STL [R1+0x1474], R3 ;  /* 0x0014740301007387 */ /* 0x0001e20000100800 */
[----:B--2---:R-:W-:-:S03]  /*f500*/  IADD3.X R2, R18, UR61, RZ, P6, !PT ;  /* 0x0000003d12027c10 */ /* 0x004fc6000b7fe4ff */
[----:B------:R1:W-:Y:S04]  /*f510*/  STL [R1+0x147c], R4 ;  /* 0x00147c0401007387 */ /* 0x0003e80000100800 */
[----:B------:R2:W-:Y:S01]  /*f520*/  STL [R1+0x1448], R2 ;  /* 0x0014480201007387 */ /* 0x0005e20000100800 */
[----:B0-----:R-:W-:Y:S02]  /*f530*/  IADD3 R3, P6, R17, UR43, RZ ;  /* 0x0000002b11037c10 */ /* 0x001fe4000ffde0ff */
[----:B-1----:R-:W-:Y:S02]  /*f540*/  IADD3.X R4, R15, UR61, RZ, P4, !PT ;  /* 0x0000003d0f047c10 */ /* 0x002fe4000a7fe4ff */
[----:B--2---:R-:W-:Y:S01]  /*f550*/  IADD3.X R2, R16, UR61, RZ, P5, !PT ;  /* 0x0000003d10027c10 */ /* 0x004fe2000affe4ff */
[----:B------:R0:W-:Y:S04]  /*f560*/  STL [R1+0x1484], R3 ;  /* 0x0014840301007387 */ /* 0x0001e80000100800 */
[----:B------:R1:W-:Y:S01]  /*f570*/  STL [R1+0x1450], R2 ;  /* 0x0014500201007387 */ /* 0x0003e20000100800 */
[----:B0-----:R-:W-:-:S03]  /*f580*/  IADD3.X R3, R14, UR61, RZ, P3, !PT ;  /* 0x0000003d0e037c10 */ /* 0x001fc60009ffe4ff */
[----:B------:R0:W-:Y:S01]  /*f590*/  STL [R1+0x1458], R4 ;  /* 0x0014580401007387 */ /* 0x0001e20000100800 */
[----:B-1----:R-:W-:-:S03]  /*f5a0*/  IADD3.X R2, R13, UR61, RZ, P2, !PT ;  /* 0x0000003d0d027c10 */ /* 0x002fc600097fe4ff */
[----:B------:R1:W-:Y:S04]  /*f5b0*/  STL [R1+0x1460], R3 ;  /* 0x0014600301007387 */ /* 0x0003e80000100800 */
[----:B------:R2:W-:Y:S01]  /*f5c0*/  STL [R1+0x1468], R2 ;  /* 0x0014680201007387 */ /* 0x0005e20000100800 */
[----:B0-----:R-:W-:Y:S02]  /*f5d0*/  IADD3.X R4, R12, UR61, RZ, P1, !PT ;  /* 0x0000003d0c047c10 */ /* 0x001fe40008ffe4ff */
[----:B-1----:R-:W-:-:S03]  /*f5e0*/  IADD3.X R3, R11, UR61, RZ, P0, !PT ;  /* 0x0000003d0b037c10 */ /* 0x002fc600087fe4ff */
[----:B------:R0:W-:Y:S01]  /*f5f0*/  STL [R1+0x1470], R4 ;  /* 0x0014700401007387 */ /* 0x0001e20000100800 */
[----:B--2---:R-:W-:-:S03]  /*f600*/  IADD3.X R2, R10, UR61, RZ, P6, !PT ;  /* 0x0000003d0a027c10 */ /* 0x004fc6000b7fe4ff */
[----:B------:R1:W-:Y:S04]  /*f610*/  STL [R1+0x1478], R3 ;  /* 0x0014780301007387 */ /* 0x0003e80000100800 */
[----:B------:R2:W-:Y:S01]  /*f620*/  STL [R1+0x1480], R2 ;  /* 0x0014800201007387 */ /* 0x0005e20000100800 */
[----:B0-----:R-:W-:Y:S01]  /*f630*/  IADD3 R4, P6, R25, UR40, RZ ;  /* 0x0000002819047c10 */ /* 0x001fe2000ffde0ff */
[----:B------:R-:W-:Y:S02]  /*f640*/  USHF.R.S32.HI UR55, URZ, 0x1f, UR40 ;  /* 0x0000001f3f377899 */ /* 0x000fe40008011428 */
[----:B-1----:R-:W-:Y:S02]  /*f650*/  IADD3 R3, P4, R23, UR40, RZ ;  /* 0x0000002817037c10 */ /* 0x002fe4000ff9e0ff */
[----:B--2---:R-:W-:Y:S01]  /*f660*/  IADD3 R2, P5, R24, UR40, RZ ;  /* 0x0000002818027c10 */ /* 0x004fe2000ffbe0ff */
        /* <DEDUP_REMOVED lines=149> */
[----:B------:R1:W-:Y:S04]  /*ffc0*/  STL [R1+0x1590], R2 ;  /* 0x0015900201007387 */ /* 0x0003e80000100800 */
[----:B------:R2:W-:Y:S01]  /*ffd0*/  STL [R1+0x1598], R4 ;  /* 0x0015980401007387 */ /* 0x0005e20000100800 */
[----:B0-----:R-:W-:-:S02]  /*ffe0*/  IADD3.X R3, R14, UR51, RZ, P3, !PT ;  /* 0x000000330e037c10 */ /* 0x001fc40009ffe4ff */
[----:B-1----:R-:W-:-:S03]  /*fff0*/  IADD3.X R2, R13, UR51, RZ, P2, !PT ;  /* 0x000000330d027c10 */ /* 0x002fc600097fe4ff */
[----:B------:R0:W-:Y:S01]  /*10000*/  STL [R1+0x15a0], R3 ;  /* 0x0015a00301007387 */ /* 0x0001e20000100800 */
[----:B--2---:R-:W-:-:S03]  /*10010*/  IADD3.X R4, R12, UR51, RZ, P1, !PT ;  /* 0x000000330c047c10 */ /* 0x004fc60008ffe4ff */
[----:B------:R1:W-:Y:S04]  /*10020*/  STL [R1+0x15a8], R2 ;  /* 0x0015a80201007387 */ /* 0x0003e80000100800 */
[----:B------:R2:W-:Y:S01]  /*10030*/  STL [R1+0x15b0], R4 ;  /* 0x0015b00401007387 */ /* 0x0005e20000100800 */
[----:B0-----:R-:W-:Y:S02]  /*10040*/  IADD3.X R3, R11, UR51, RZ, P0, !PT ;  /* 0x000000330b037c10 */ /* 0x001fe400087fe4ff */
[----:B-1----:R-:W-:-:S03]  /*10050*/  IADD3.X R2, R10, UR51, RZ, P6, !PT ;  /* 0x000000330a027c10 */ /* 0x002fc6000b7fe4ff */
[----:B------:R0:W-:Y:S01]  /*10060*/  STL [R1+0x15b8], R3 ;  /* 0x0015b80301007387 */ /* 0x0001e20000100800 */
[----:B--2---:R-:W-:-:S03]  /*10070*/  IADD3 R4, P6, R25, UR34, RZ ;  /* 0x0000002219047c10 */ /* 0x004fc6000ffde0ff */
[----:B------:R1:W-:Y:S04]  /*10080*/  STL [R1+0x15c0], R2 ;  /* 0x0015c00201007387 */ /* 0x0003e80000100800 */
[----:B------:R2:W-:Y:S01]  /*10090*/  STL [R1+0x15cc], R4 ;  /* 0x0015cc0401007387 */ /* 0x0005e20000100800 */
[----:B0-----:R-:W-:Y:S02]  /*100a0*/  IADD3 R3, P5, R24, UR34, RZ ;  /* 0x0000002218037c10 */ /* 0x001fe4000ffbe0ff */
[----:B-1----:R-:W-:-:S03]  /*100b0*/  IADD3 R2, P4, R23, UR34, RZ ;  /* 0x0000002217027c10 */ /* 0x002fc6000ff9e0ff */
[----:B------:R0:W-:Y:S01]  /*100c0*/  STL [R1+0x15d4], R3 ;  /* 0x0015d40301007387 */ /* 0x0001e20000100800 */
[----:B--2---:R-:W-:-:S03]  /*100d0*/  IADD3 R4, P3, R22, UR34, RZ ;  /* 0x0000002216047c10 */ /* 0x004fc6000ff7e0ff */
[----:B------:R1:W-:Y:S04]  /*100e0*/  STL [R1+0x15dc], R2 ;  /* 0x0015dc0201007387 */ /* 0x0003e80000100800 */
[----:B------:R2:W-:Y:S04]  /*100f0*/  STL [R1+0x15e4], R4 ;  /* 0x0015e40401007387 */ /* 0x0005e80000100800 */
[----:B------:R-:W4:Y:S01]  /*10100*/  LDL.LU R26, [R1+0x10e0] ;  /* 0x0010e000011a7983 */ /* 0x000f220000300800 */
[----:B0-----:R-:W-:Y:S01]  /*10110*/  IADD3 R3, P2, R21, UR34, RZ ;  /* 0x0000002215037c10 */ /* 0x001fe2000ff5e0ff */
[----:B------:R-:W-:-:S02]  /*10120*/  USHF.R.S32.HI UR50, URZ, 0x1f, UR34 ;  /* 0x0000001f3f327899 */ /* 0x000fc40008011422 */
[----:B-1----:R-:W-:Y:S02]  /*10130*/  IADD3 R2, P1, R20, UR34, RZ ;  /* 0x0000002214027c10 */ /* 0x002fe4000ff3e0ff */
[----:B------:R-:W-:Y:S01]  /*10140*/  STL [R1+0x15ec], R3 ;  /* 0x0015ec0301007387 */ /* 0x000fe20000100800 */
[----:B--2---:R-:W-:-:S03]  /*10150*/  IADD3 R4, P0, R19, UR34, RZ ;  /* 0x0000002213047c10 */ /* 0x004fc6000ff1e0ff */
[----:B------:R0:W-:Y:S04]  /*10160*/  STL [R1+0x15f4], R2 ;  /* 0x0015f40201007387 */ /* 0x0001e80000100800 */
[----:B------:R1:W-:Y:S01]  /*10170*/  STL [R1+0x15fc], R4 ;  /* 0x0015fc0401007387 */ /* 0x0003e20000100800 */
[----:B0-----:R-:W-:Y:S02]  /*10180*/  IADD3.X R2, R18, UR50, RZ, P6, !PT ;  /* 0x0000003212027c10 */ /* 0x001fe4000b7fe4ff */
[----:B------:R-:W-:-:S03]  /*10190*/  IADD3 R3, P6, R17, UR34, RZ ;  /* 0x0000002211037c10 */ /* 0x000fc6000ffde0ff */
[----:B------:R0:W-:Y:S01]  /*101a0*/  STL [R1+0x15c8], R2 ;  /* 0x0015c80201007387 */ /* 0x0001e20000100800 */
[----:B-1----:R-:W-:-:S03]  /*101b0*/  IADD3.X R4, R15, UR50, RZ, P4, !PT ;  /* 0x000000320f047c10 */ /* 0x002fc6000a7fe4ff */
[----:B------:R1:W-:Y:S01]  /*101c0*/  STL [R1+0x1604], R3 ;  /* 0x0016040301007387 */ /* 0x0003e20000100800 */
[----:B0-----:R-:W-:Y:S02]  /*101d0*/  IADD3.X R2, R16, UR50, RZ, P5, !PT ;  /* 0x0000003210027c10 */ /* 0x001fe4000affe4ff */
[----:B-1----:R-:W-:-:S03]  /*101e0*/  IADD3.X R3, R14, UR50, RZ, P3, !PT ;  /* 0x000000320e037c10 */ /* 0x002fc60009ffe4ff */
[----:B------:R0:W-:Y:S04]  /*101f0*/  STL [R1+0x15d0], R2 ;  /* 0x0015d00201007387 */ /* 0x0001e80000100800 */
[----:B------:R1:W-:Y:S01]  /*10200*/  STL [R1+0x15d8], R4 ;  /* 0x0015d80401007387 */ /* 0x0003e20000100800 */
[----:B0-----:R-:W-:-:S03]  /*10210*/  IADD3.X R2, R13, UR50, RZ, P2, !PT ;  /* 0x000000320d027c10 */ /* 0x001fc600097fe4ff */
[----:B------:R0:W-:Y:S01]  /*10220*/  STL [R1+0x15e0], R3 ;  /* 0x0015e00301007387 */ /* 0x0001e20000100800 */
[----:B-1----:R-:W-:-:S03]  /*10230*/  IADD3.X R4, R12, UR50, RZ, P1, !PT ;  /* 0x000000320c047c10 */ /* 0x002fc60008ffe4ff */
[----:B------:R1:W-:Y:S01]  /*10240*/  STL [R1+0x15e8], R2 ;  /* 0x0015e80201007387 */ /* 0x0003e20000100800 */
[----:B0-----:R-:W-:-:S03]  /*10250*/  IADD3.X R3, R11, UR50, RZ, P0, !PT ;  /* 0x000000320b037c10 */ /* 0x001fc600087fe4ff */
[----:B------:R0:W-:Y:S01]  /*10260*/  STL [R1+0x15f0], R4 ;  /* 0x0015f00401007387 */ /* 0x0001e20000100800 */
[----:B-1----:R-:W-:-:S03]  /*10270*/  IADD3.X R2, R10, UR50, RZ, P6, !PT ;  /* 0x000000320a027c10 */ /* 0x002fc6000b7fe4ff */
        /* <DEDUP_REMOVED lines=20> */
[----:B-1----:R-:W-:-:S03]  /*103c0*/  IADD3.X R4, R15, UR49, RZ, P4, !PT ;  /* 0x000000310f047c10 */ /* 0x002fc6000a7fe4ff */
[----:B------:R0:W-:Y:S01]  /*103d0*/  STL [R1+0x1644], R3 ;  /* 0x0016440301007387 */ /* 0x0001e20000100800 */
[----:B--2---:R-:W-:-:S05]  /*103e0*/  IADD3.X R2, R16, UR49, RZ, P5, !PT ;  /* 0x0000003110027c10 */ /* 0x004fca000affe4ff */
        /* <DEDUP_REMOVED lines=8> */
[----:B------:R1:W-:Y:S01]  /*10470*/  STL [R1+0x1630], R4 ;  /* 0x0016300401007387 */ /* 0x0003e20000100800 */
[----:B0-----:R-:W-:-:S03]  /*10480*/  IADD3.X R2, R10, UR49, RZ, P6, !PT ;  /* 0x000000310a027c10 */ /* 0x001fc6000b7fe4ff */
[----:B------:R-:W-:Y:S04]  /*10490*/  STL [R1+0x1638], R3 ;  /* 0x0016380301007387 */ /* 0x000fe80000100800 */
[----:B------:R0:W-:Y:S01]  /*104a0*/  STL [R1+0x1640], R2 ;  /* 0x0016400201007387 */ /* 0x0001e20000100800 */
[----:B-1----:R-:W-:Y:S01]  /*104b0*/  IADD3 R4, P6, R25, UR30, RZ ;  /* 0x0000001e19047c10 */ /* 0x002fe2000ffde0ff */
[----:B------:R-:W-:Y:S02]  /*104c0*/  USHF.R.S32.HI UR48, URZ, 0x1f, UR30 ;  /* 0x0000001f3f307899 */ /* 0x000fe4000801141e */
[----:B0-----:R-:W-:Y:S01]  /*104d0*/  IADD3 R2, P5, R24, UR30, RZ ;  /* 0x0000001e18027c10 */ /* 0x001fe2000ffbe0ff */
[----:B------:R-:W-:Y:S02]  /*104e0*/  USHF.R.S32.HI UR60, URZ, 0x1f, UR29 ;  /* 0x0000001f3f3c7899 */ /* 0x000fe4000801141d */
[----:B------:R-:W-:-:S02]  /*104f0*/  USHF.R.S32.HI UR59, URZ, 0x1f, UR47 ;  /* 0x0000001f3f3b7899 */ /* 0x000fc4000801142f */
[----:B------:R-:W-:Y:S01]  /*10500*/  USHF.R.S32.HI UR58, URZ, 0x1f, UR45 ;  /* 0x0000001f3f3a7899 */ /* 0x000fe2000801142d */
[----:B----4-:R-:W-:-:S05]  /*10510*/  SHF.R.S32.HI R3, RZ, 0x5, R26 ;  /* 0x00000005ff037819 */ /* 0x010fca000001141a */
[----:B------:R0:W-:Y:S04]  /*10520*/  STL [R1+0x1f08], R3 ;  /* 0x001f080301007387 */ /* 0x0001e80000100800 */
[----:B------:R1:W-:Y:S04]  /*10530*/  STL [R1+0x164c], R4 ;  /* 0x00164c0401007387 */ /* 0x0003e80000100800 */
[----:B------:R2:W-:Y:S01]  /*10540*/  STL [R1+0x1654], R2 ;  /* 0x0016540201007387 */ /* 0x0005e20000100800 */
[----:B0-----:R-:W-:Y:S02]  /*10550*/  IADD3 R3, P4, R23, UR30, RZ ;  /* 0x0000001e17037c10 */ /* 0x001fe4000ff9e0ff */
[----:B-1----:R-:W-:-:S03]  /*10560*/  IADD3 R4, P3, R22, UR30, RZ ;  /* 0x0000001e16047c10 */ /* 0x002fc6000ff7e0ff */
[----:B------:R0:W-:Y:S01]  /*10570*/  STL [R1+0x165c], R3 ;  /* 0x00165c0301007387 */ /* 0x0001e20000100800 */
[----:B--2---:R-:W-:-:S03]  /*10580*/  IADD3 R2, P2, R21, UR30, RZ ;  /* 0x0000001e15027c10 */ /* 0x004fc6000ff5e0ff */
        /* <DEDUP_REMOVED lines=24> */
[C---:B---3--:R-:W-:Y:S02]  /*10710*/  LOP3.LUT R4, R0.reuse, 0x30, RZ, 0x3c, !PT ;  /* 0x0000003000047812 */ /* 0x048fe400078e3cff */
[C---:B------:R-:W-:Y:S02]  /*10720*/  LOP3.LUT R4, R0.reuse, 0x60, RZ, 0x3c, !PT ;  /* 0x0000006000047812 */ /* 0x040fe400078e3cff */
[C---:B0-----:R-:W-:Y:S02]  /*10730*/  LOP3.LUT R3, R0.reuse, 0x10, RZ, 0x3c, !PT ;  /* 0x0000001000037812 */ /* 0x041fe400078e3cff */
[----:B-1----:R-:W-:-:S02]  /*10740*/  LOP3.LUT R2, R0, 0x20, RZ, 0x3c, !PT ;  /* 0x0000002000027812 */ /* 0x002fc400078e3cff */
[C---:B------:R-:W-:Y:S02]  /*10750*/  LOP3.LUT R2, R0.reuse, 0x50, RZ, 0x3c, !PT ;  /* 0x0000005000027812 */ /* 0x040fe400078e3cff */
[----:B------:R-:W-:Y:S02]  /*10760*/  IADD3 R2, P6, R25, UR29, RZ ;  /* 0x0000001d19027c10 */ /* 0x000fe4000ffde0ff */
[C---:B------:R-:W-:Y:S02]  /*10770*/  LOP3.LUT R3, R0.reuse, 0x40, RZ, 0x3c, !PT ;  /* 0x0000004000037812 */ /* 0x040fe400078e3cff */
[----:B------:R-:W-:Y:S01]  /*10780*/  LOP3.LUT R3, R0, 0x70, RZ, 0x3c, !PT ;  /* 0x0000007000037812 */ /* 0x000fe200078e3cff */
[----:B------:R0:W-:Y:S01]  /*10790*/  STL [R1+0x168c], R2 ;  /* 0x00168c0201007387 */ /* 0x0001e20000100800 */
[----:B------:R-:W-:Y:S02]  /*107a0*/  IADD3 R4, P5, R24, UR29, RZ ;  /* 0x0000001d18047c10 */ /* 0x000fe4000ffbe0ff */
[----:B------:R-:W-:-:S03]  /*107b0*/  IADD3 R3, P4, R23, UR29, RZ ;  /* 0x0000001d17037c10 */ /* 0x000fc6000ff9e0ff */
[----:B------:R1:W-:Y:S01]  /*107c0*/  STL [R1+0x1694], R4 ;  /* 0x0016940401007387 */ /* 0x0003e20000100800 */
[----:B0-----:R-:W-:-:S03]  /*107d0*/  IADD3 R2, P3, R22, UR29, RZ ;  /* 0x0000001d16027c10 */ /* 0x001fc6000ff7e0ff */
[----:B------:R0:W-:Y:S04]  /*107e0*/  STL [R1+0x169c], R3 ;  /* 0x00169c0301007387 */ /* 0x0001e80000100800 */
[----:B------:R2:W-:Y:S01]  /*107f0*/  STL [R1+0x16a4], R2 ;  /* 0x0016a40201007387 */ /* 0x0005e20000100800 */
[----:B-1----:R-:W-:Y:S02]  /*10800*/  IADD3 R4, P2, R21, UR29, RZ ;  /* 0x0000001d15047c10 */ /* 0x002fe4000ff5e0ff */
[----:B0-----:R-:W-:-:S03]  /*10810*/  IADD3 R3, P1, R20, UR29, RZ ;  /* 0x0000001d14037c10 */ /* 0x001fc6000ff3e0ff */
[----:B------:R0:W-:Y:S01]  /*10820*/  STL [R1+0x16ac], R4 ;  /* 0x0016ac0401007387 */ /* 0x0001e20000100800 */
[----:B--2---:R-:W-:-:S03]  /*10830*/  IADD3 R2, P0, R19, UR29, RZ ;  /* 0x0000001d13027c10 */ /* 0x004fc6000ff1e0ff */
[----:B------:R1:W-:Y:S04]  /*10840*/  STL [R1+0x16b4], R3 ;  /* 0x0016b40301007387 */ /* 0x0003e80000100800 */
[----:B------:R2:W-:Y:S01]  /*10850*/  STL [R1+0x16bc], R2 ;  /* 0x0016bc0201007387 */ /* 0x0005e20000100800 */
[----:B0-----:R-:W-:Y:S02]  /*10860*/  IADD3.X R4, R18, UR60, RZ, P6, !PT ;  /* 0x0000003c12047c10 */ /* 0x001fe4000b7fe4ff */
        /* <DEDUP_REMOVED lines=86> */
[----:B--2---:R-:W-:Y:S01]  /*10dd0*/  IADD3.X R2, R11, UR58, RZ, P5, !PT ;  /* 0x0000003a0b027c10 */ /* 0x004fe2000affe4ff */
[----:B------:R-:W-:Y:S02]  /*10de0*/  USHF.R.S32.HI UR57, URZ, 0x1f, UR46 ;  /* 0x0000001f3f397899 */ /* 0x000fe4000801142e */
        /* <DEDUP_REMOVED lines=30> */
[----:B------:R1:W-:Y:S01]  /*10fd0*/  STL [R1+0x1770], R3 ;  /* 0x0017700301007387 */ /* 0x0003e20000100800 */
[----:B------:R-:W-:-:S03]  /*10fe0*/  USHF.R.S32.HI UR56, URZ, 0x1f, UR44 ;  /* 0x0000001f3f387899 */ /* 0x000fc6000801142c */
        /* <DEDUP_REMOVED lines=29> */
[----:B------:R1:W-:Y:S01]  /*111c0*/  STL [R1+0x17e4], R3 ;  /* 0x0017e40301007387 */ /* 0x0003e20000100800 */
[----:B------:R-:W-:-:S03]  /*111d0*/  USHF.R.S32.HI UR43, URZ, 0x1f, UR42 ;  /* 0x0000001f3f2b7899 */ /* 0x000fc6000801142a */
        /* <DEDUP_REMOVED lines=73> */
[----:B------:R1:W-:Y:S01]  /*11670*/  STL [R1+0x1874], R3 ;  /* 0x0018740301007387 */ /* 0x0003e20000100800 */
[----:B------:R-:W-:-:S03]  /*11680*/  UIMAD UR6, UR6, 0xe, URZ ;  /* 0x0000000e060678a4 */ /* 0x000fc6000f8e023f */
        /* <DEDUP_REMOVED lines=66> */
[----:B--2---:R-:W-:Y:S01]  /*11ab0*/  IADD3 R2, P5, R19, UR7, RZ ;  /* 0x0000000713027c10 */ /* 0x004fe2000ffbe0ff */
[----:B------:R-:W-:Y:S02]  /*11ac0*/  UIMAD UR8, UR8, 0xc, URZ ;  /* 0x0000000c080878a4 */ /* 0x000fe4000f8e023f */
        /* <DEDUP_REMOVED lines=63> */
[----:B------:R1:W-:Y:S01]  /*11ec0*/  STL [R1+0x1938], R3 ;  /* 0x0019380301007387 */ /* 0x0003e20000100800 */
[----:B------:R-:W-:-:S03]  /*11ed0*/  UIMAD UR10, UR10, 0xa, URZ ;  /* 0x0000000a0a0a78a4 */ /* 0x000fc6000f8e023f */
        /* <DEDUP_REMOVED lines=69> */
[----:B------:R-:W-:-:S03]  /*12330*/  USHF.L.U32 UR12, UR12, 0x3, URZ ;  /* 0x000000030c0c7899 */ /* 0x000fc6000800063f */
        /* <DEDUP_REMOVED lines=133> */
[----:B------:R-:W-:-:S03]  /*12b90*/  USHF.L.U32 UR16, UR16, 0x2, URZ ;  /* 0x0000000210107899 */ /* 0x000fc6000800063f */
        /* <DEDUP_REMOVED lines=151> */
[----:B0-----:R-:W-:Y:S02]  /*13510*/  IADD3.X R4, R12, UR19, RZ, P1, !PT ;  /* 0x000000130c047c10 */ /* 0x001fe40008ffe4ff */
[----:B-1----:R-:W-:Y:S02]  /*13520*/  IADD3.X R3, R11, UR19, RZ, P0, !PT ;  /* 0x000000130b037c10 */ /* 0x002fe400087fe4ff */
[----:B--2---:R-:W-:Y:S01]  /*13530*/  IADD3.X R2, R10, UR19, RZ, P6, !PT ;  /* 0x000000130a027c10 */ /* 0x004fe2000b7fe4ff */
[----:B------:R0:W-:Y:S04]  /*13540*/  STL [R1+0x1bf0], R4 ;  /* 0x001bf00401007387 */ /* 0x0001e80000100800 */
[----:B------:R0:W-:Y:S04]  /*13550*/  STL [R1+0x1c00], R2 ;  /* 0x001c000201007387 */ /* 0x0001e80000100800 */
[----:B------:R0:W-:Y:S01]  /*13560*/  STL [R1+0x1bf8], R3 ;  /* 0x001bf80301007387 */ /* 0x0001e20000100800 */
[----:B------:R-:W-:-:S02]  /*13570*/  USHF.L.U32 UR5, UR5, 0x5, URZ ;  /* 0x0000000505057899 */ /* 0x000fc4000800063f */
[----:B------:R-:W-:Y:S02]  /*13580*/  USHF.R.S32.HI UR30, URZ, 0x1f, UR28 ;  /* 0x0000001f3f1e7899 */ /* 0x000fe4000801141c */
[----:B------:R-:W-:-:S12]  /*13590*/  USHF.R.S32.HI UR48, URZ, 0x1f, UR5 ;  /* 0x0000001f3f307899 */ /* 0x000fd80008011405 */
.L_x_2:
[----:B-1----:R-:W2:Y:S01]  /*135a0*/  LDL R5, [R1+0x141c] ;  /* 0x00141c0001057983 */ /* 0x002ea20000100800 */
[----:B0-----:R-:W0:Y:S03]  /*135b0*/  LDC R2, c[0x0][0x230] ;  /* 0x00008c00ff027b82 */ /* 0x001e260000000800 */
[----:B--2---:R1:W-:Y:S04]  /*135c0*/  STL [R1+0x4600], R5 ;  /* 0x0046000501007387 */ /* 0x0043e80000100800 */
[----:B------:R-:W2:Y:S04]  /*135d0*/  LDL R4, [R1+0x1420] ;  /* 0x0014200001047983 */ /* 0x000ea80000100800 */
[----:B-1----:R-:W0:Y:S04]  /*135e0*/  LDL R5, [R1+0x1424] ;  /* 0x0014240001057983 */ /* 0x002e280000100800 */
[----:B------:R-:W-:Y:S04]  /*135f0*/  STL [R1+0x42c8], R29 ;  /* 0x0042c81d01007387 */ /* 0x000fe80000100800 */
        /* <DEDUP_REMOVED lines=206> */
[----:B------:R1:W-:Y:S04]  /*142e0*/  STL [R1+0x45fc], R27 ;  /* 0x0045fc1b01007387 */ /* 0x0003e80000100800 */
        /* <DEDUP_REMOVED lines=22> */
[----:B-----5:R-:W-:Y:S04]  /*14450*/  STL [R1+0x4110], R0 ;  /* 0x0041100001007387 */ /* 0x020fe80000100800 */
        /* <DEDUP_REMOVED lines=14> */
[----:B------:R-:W-:Y:S01]  /*14540*/  STL [R1+0x4188], R0 ;  /* 0x0041880001007387 */ /* 0x000fe20000100800 */
[----:B0-----:R-:W-:-:S03]  /*14550*/  IMAD R2, R5, -0x20, R2 ;  /* 0xffffffe005027824 */ /* 0x001fc600078e0202 */
[----:B------:R-:W-:Y:S04]  /*14560*/  STL [R1+0x4190], R0 ;  /* 0x0041900001007387 */ /* 0x000fe80000100800 */
[----:B------:R-:W-:Y:S04]  /*14570*/  STL [R1+0x4198], R0 ;  /* 0x0041980001007387 */ /* 0x000fe80000100800 */
[----:B------:R-:W-:Y:S04]  /*14580*/  STL [R1+0x41a0], R0 ;  /* 0x0041a00001007387 */ /* 0x000fe80000100800 */
[----:B------:R-:W-:Y:S04]  /*14590*/  STL [R1+0x41a8], R0 ;  /* 0x0041a80001007387 */ /* 0x000fe80000100800 */
[----:B------:R-:W2:Y:S01]  /*145a0*/  LDL.LU R5, [R1+0x4600] ;  /* 0x0046000001057983 */ /* 0x000ea20000300800 */
[----:B------:R-:W-:-:S02]  /*145b0*/  ISETP.GT.AND P0, PT, R2, RZ, PT ;  /* 0x000000ff0200720c */ /* 0x000fc40003f04270 */
[----:B-1----:R-:W-:-:S11]  /*145c0*/  PRMT R27, RZ, 0x7610, R27 ;  /* 0x00007610ff1b7816 */ /* 0x002fd6000000001b */
[----:B--2---:R-:W2:Y:S04]  /*145d0*/  @P0 LDG.E.U8 R27, desc[UR32][R4.64] ;  /* 0x00000020041b0981 */ /* 0x004ea8000c1e1100 */
[----:B--2---:R0:W-:Y:S04]  /*145e0*/  STL [R1+0x13d8], R27 ;  /* 0x0013d81b01007387 */ /* 0x0041e80000100800 */
[----:B0-----:R-:W2:Y:S04]  /*145f0*/  LDL.LU R27, [R1+0x45fc] ;  /* 0x0045fc00011b7983 */ /* 0x001ea80000300800 */
[----:B------:R-:W3:Y:S04]  /*14600*/  LDL R4, [R1+0x1414] ;  /* 0x0014140001047983 */ /* 0x000ee80000100800 */
[----:B------:R-:W3:Y:S01]  /*14610*/  LDL R5, [R1+0x1418] ;  /* 0x0014180001057983 */ /* 0x000ee20000100800 */
[----:B------:R-:W-:-:S02]  /*14620*/  PRMT R28, RZ, 0x7610, R28 ;  /* 0x00007610ff1c7816 */ /* 0x000fc4000000001c */
[----:B---3--:R-:W-:-:S04]  /*14630*/  @P0 LOP3.LUT R5, R5, R4, RZ, 0x3c, !PT ;  /* 0x0000000405050212 */ /* 0x008fc800078e3cff */
[----:B------:R-:W-:-:S04]  /*14640*/  @P0 LOP3.LUT R4, R5, R4, RZ, 0x3c, !PT ;  /* 0x0000000405040212 */ /* 0x000fc800078e3cff */
[----:B------:R-:W-:-:S05]  /*14650*/  @P0 LOP3.LUT R5, R5, R4, RZ, 0x3c, !PT ;  /* 0x0000000405050212 */ /* 0x000fca00078e3cff */
[----:B------:R-:W3:Y:S04]  /*14660*/  @P0 LDG.E.U8 R28, desc[UR32][R4.64] ;  /* 0x00000020041c0981 */ /* 0x000ee8000c1e1100 */
[----:B---3--:R0:W-:Y:S04]  /*14670*/  STL [R1+0x13d4], R28 ;  /* 0x0013d41c01007387 */ /* 0x0081e80000100800 */
[----:B0-----:R-:W3:Y:S04]  /*14680*/  LDL.LU R28, [R1+0x45f8] ;  /* 0x0045f800011c7983 */ /* 0x001ee80000300800 */
[----:B------:R-:W4:Y:S04]  /*14690*/  LDL R4, [R1+0x140c] ;  /* 0x00140c0001047983 */ /* 0x000f280000100800 */
[----:B------:R-:W4:Y:S01]  /*146a0*/  LDL R5, [R1+0x1410] ;  /* 0x0014100001057983 */ /* 0x000f220000100800 */
[----:B------:R-:W-:-:S02]  /*146b0*/  PRMT R29, RZ, 0x7610, R29 ;  /* 0x00007610ff1d7816 */ /* 0x000fc4000000001d */
[----:B----4-:R-:W-:-:S04]  /*146c0*/  @P0 LOP3.LUT R5, R5, R4, RZ, 0x3c, !PT ;  /* 0x0000000405050212 */ /* 0x010fc800078e3cff */
[----:B------:R-:W-:-:S04]  /*146d0*/  @P0 LOP3.LUT R4, R5, R4, RZ, 0x3c, !PT ;  /* 0x0000000405040212 */ /* 0x000fc800078e3cff */
[----:B------:R-:W-:-:S05]  /*146e0*/  @P0 LOP3.LUT R5, R5, R4, RZ, 0x3c, !PT ;  /* 0x0000000405050212 */ /* 0x000fca00078e3cff */
[----:B------:R-:W4:Y:S04]  /*146f0*/  @P0 LDG.E.U8 R29, desc[UR32][R4.64] ;  /* 0x00000020041d0981 */ /* 0x000f28000c1e1100 */
[----:B----4-:R0:W-:Y:S04]  /*14700*/  STL [R1+0x13d0], R29 ;  /* 0x0013d01d01007387 */ /* 0x0101e80000100800 */
[----:B0-----:R-:W4:Y:S04]  /*14710*/  LDL.LU R29, [R1+0x45f4] ;  /* 0x0045f400011d7983 */ /* 0x001f280000300800 */
[----:B------:R-:W2:Y:S04]  /*14720*/  LDL R4, [R1+0x1404] ;  /* 0x0014040001047983 */ /* 0x000ea80000100800 */
[----:B------:R-:W2:Y:S01]  /*14730*/  LDL R5, [R1+0x1408] ;  /* 0x0014080001057983 */ /* 0x000ea20000100800 */
[----:B---3--:R-:W-:-:S02]  /*14740*/  PRMT R28, RZ, 0x7610, R28 ;  /* 0x00007610ff1c7816 */ /* 0x008fc4000000001c */
[----:B--2---:R-:W-:-:S04]  /*14750*/  @P0 LOP3.LUT R5, R5, R4, RZ, 0x3c, !PT ;  /* 0x0000000405050212 */ /* 0x004fc800078e3cff */
[----:B------:R-:W-:-:S04]  /*14760*/  @P0 LOP3.LUT R4, R5, R4, RZ, 0x3c, !PT ;  /* 0x0000000405040212 */ /* 0x000fc800078e3cff */
[----:B------:R-:W-:-:S05]  /*14770*/  @P0 LOP3.LUT R5, R5, R4, RZ, 0x3c, !PT ;  /* 0x0000000405050212 */ /* 0x000fca00078e3cff */
[----:B------:R-:W2:Y:S04]  /*14780*/  @P0 LDG.E.U8 R28, desc[UR32][R4.64] ;  /* 0x00000020041c0981 */ /* 0x000ea8000c1e1100 */
[----:B--2---:R0:W-:Y:S04]  /*14790*/  STL [R1+0x13cc], R28 ;  /* 0x0013cc1c01007387 */ /* 0x0041e80000100800 */
[----:B0-----:R-:W2:Y:S04]  /*147a0*/  LDL.LU R28, [R1+0x45f0] ;  /* 0x0045f000011c7983 */ /* 0x001ea80000300800 */
[----:B------:R-:W3:Y:S04]  /*147b0*/  LDL R4, [R1+0x13fc] ;  /* 0x0013fc0001047983 */ /* 0x000ee80000100800 */
[----:B------:R-:W3:Y:S01]  /*147c0*/  LDL R5, [R1+0x1400] ;  /* 0x0014000001057983 */ /* 0x000ee20000100800 */
[----:B----4-:R-:W-:-:S02]  /*147d0*/  PRMT R29, RZ, 0x7610, R29 ;  /* 0x00007610ff1d7816 */ /* 0x010fc4000000001d */
        /* <DEDUP_REMOVED lines=8> */
[----:B--2---:R-:W-:-:S02]  /*14860*/  PRMT R28, RZ, 0x7610, R28 ;  /* 0x00007610ff1c7816 */ /* 0x004fc4000000001c */
[----:B----4-:R-:W-:-:S04]  /*14870*/  @P0 LOP3.LUT R5, R5, R4, RZ, 0x3c, !PT ;  /* 0x0000000405050212 */ /* 0x010fc800078e3cff */
[----:B------:R-:W-:-:S04]  /*14880*/  @P0 LOP3.LUT R4, R5, R4, RZ, 0x3c, !PT ;  /* 0x0000000405040212 */ /* 0x000fc800078e3cff */
[----:B------:R-:W-:-:S05]  /*14890*/  @P0 LOP3.LUT R5, R5, R4, RZ, 0x3c, !PT ;  /* 0x0000000405050212 */ /* 0x000fca00078e3cff */
[----:B------:R-:W2:Y:S04]  /*148a0*/  @P0 LDG.E.U8 R28, desc[UR32][R4.64] ;  /* 0x00000020041c0981 */ /* 0x000ea8000c1e1100 */
[----:B--2---:R0:W-:Y:S04]  /*148b0*/  STL [R1+0x13c4], R28 ;  /* 0x0013c41c01007387 */ /* 0x0041e80000100800 */
[----:B0-----:R-:W2:Y:S04]  /*148c0*/  LDL.LU R28, [R1+0x45e8] ;  /* 0x0045e800011c7983 */ /* 0x001ea80000300800 */
[----:B------:R-:W4:Y:S04]  /*148d0*/  LDL R4, [R1+0x13ec] ;  /* 0x0013ec0001047983 */ /* 0x000f280000100800 */
[----:B------:R-:W4:Y:S01]  /*148e0*/  LDL R5, [R1+0x13f0] ;  /* 0x0013f00001057983 */ /* 0x000f220000100800 */
[----:B---3--:R-:W-:-:S02]  /*148f0*/  PRMT R29, RZ, 0x7610, R29 ;  /* 0x00007610ff1d7816 */ /* 0x008fc4000000001d */
[----:B----4-:R-:W-:-:S04]  /*14900*/  @P0 LOP3.LUT R5, R5, R4, RZ, 0x3c, !PT ;  /* 0x0000000405050212 */ /* 0x010fc800078e3cff */
        /* <DEDUP_REMOVED lines=11> */
[----:B------:R-:W2:Y:S01]  /*149c0*/  @P0 LDG.E.U8 R28, desc[UR32][R4.64] ;  /* 0x00000020041c0981 */ /* 0x000ea2000c1e1100 */
[----:B------:R-:W-:-:S03]  /*149d0*/  ISETP.GT.AND P1, PT, R2, 0x1, PT ;  /* 0x000000010200780c */ /* 0x000fc60003f24270 */
        /* <DEDUP_REMOVED lines=1745> */
[----:B------:R-:W4:Y:S02]  /*1b6f0*/  LDL R5, [R1+0x160c] ;  /* 0x00160c0001057983 */ /* 0x000f240000100800 */
[----:B----4-:R-:W-:-:S02]  /*1b700*/  @P0 LOP3.LUT R5, R5, R4, RZ, 0x3c, !PT ;  /* 0x0000000405050212 */ /* 0x010fc400078e3cff */
[----:B---3--:R-:W-:Y:S02]  /*1b710*/  PRMT R29, RZ, 0x7610, R29 ;  /* 0x00007610ff1d7816 */ /* 0x008fe4000000001d */
[----:B------:R-:W-:-:S04]  /*1b720*/  @P0 LOP3.LUT R4, R5, R4, RZ, 0x3c, !PT ;  /* 0x0000000405040212 */ /* 0x000fc800078e3cff */
[----:B------:R-:W-:-:S05]  /*1b730*/  @P0 LOP3.LUT R5, R5, R4, RZ, 0x3c, !PT ;  /* 0x0000000405050212 */ /* 0x000fca00078e3cff */
[----:B------:R-:W3:Y:S01]  /*1b740*/  @P0 LDG.E.U8 R29, desc[UR32][R4.64] ;  /* 0x00000020041d0981 */ /* 0x000ee2000c1e1100 */
[----:B------:R-:W-:-:S03]  /*1b750*/  ISETP.GT.AND P1, PT, R2, 0x19, PT ;  /* 0x000000190200780c */ /* 0x000fc60003f24270 */
        /* <DEDUP_REMOVED lines=67> */
[----:B------:R-:W-:-:S02]  /*1bb90*/  PRMT R27, RZ, 0x7610, R27 ;  /* 0x00007610ff1b7816 */ /* 0x000fc4000000001b */
[----:B----4-:R-:W-:-:S04]  /*1bba0*/  @P1 LOP3.LUT R5, R5, R4, RZ, 0x3c, !PT ;  /* 0x0000000405051212 */ /* 0x010fc800078e3cff */
[----:B------:R-:W-:-:S04]  /*1bbb0*/  @P1 LOP3.LUT R4, R5, R4, RZ, 0x3c, !PT ;  /* 0x0000000405041212 */ /* 0x000fc800078e3cff */
[----:B------:R-:W-:-:S05]  /*1bbc0*/  @P1 LOP3.LUT R5, R5, R4, RZ, 0x3c, !PT ;  /* 0x0000000405051212 */ /* 0x000fca00078e3cff */
[----:B------:R-:W4:Y:S01]  /*1bbd0*/  @P1 LDG.E.U8 R27, desc[UR32][R4.64] ;  /* 0x00000020041b1981 */ /* 0x000f22000c1e1100 */
[----:B------:R-:W-:-:S03]  /*1bbe0*/  ISETP.GT.AND P0, PT, R2, 0x1a, PT ;  /* 0x0000001a0200780c */ /* 0x000fc60003f04270 */
[----:B----4-:R0:W-:Y:S04]  /*1bbf0*/  STL [R1+0x7c], R27 ;  /* 0x00007c1b01007387 */ /* 0x0101e80000100800 */
[----:B0-----:R-:W4:Y:S04]  /*1bc00*/  LDL.LU R27, [R1+0x42c0] ;  /* 0x0042c000011b7983 */ /* 0x001f280000300800 */
        /* <DEDUP_REMOVED lines=9> */
[----:B------:R-:W2:Y:S04]  /*1bca0*/  LDL R4, [R1+0x15b8] ;  /* 0x0015b80001047983 */ /* 0x000ea80000100800 */
[----:B------:R-:W2:Y:S01]  /*1bcb0*/  LDL R5, [R1+0x15bc] ;  /* 0x0015bc0001057983 */ /* 0x000ea20000100800 */
[----:B------:R-:W-:-:S02]  /*1bcc0*/  PRMT R25, RZ, 0x7610, R25 ;  /* 0x00007610ff197816 */ /* 0x000fc40000000019 */
[----:B--2---:R-:W-:-:S04]  /*1bcd0*/  @P0 LOP3.LUT R5, R5, R4, RZ, 0x3c, !PT ;  /* 0x0000000405050212 */ /* 0x004fc800078e3cff */
        /* <DEDUP_REMOVED lines=129> */
[----:B------:R-:W3:Y:S01]  /*1c4f0*/  @P1 LDG.E.U8 R11, desc[UR32][R4.64] ;  /* 0x00000020040b1981 */ /* 0x000ee2000c1e1100 */
[----:B------:R-:W-:-:S03]  /*1c500*/  ISETP.GT.AND P0, PT, R2, 0x1c, PT ;  /* 0x0000001c0200780c */ /* 0x000fc60003f04270 */
        /* <DEDUP_REMOVED lines=44> */
[----:B------:R0:W4:Y:S04]  /*1c7d0*/  @P0 LDG.E.U8 R0, desc[UR32][R4.64] ;  /* 0x0000002004000981 */ /* 0x000128000c1e1100 */
[----:B------:R-:W0:Y:S04]  /*1c7e0*/  LDL R4, [R1+0x1518] ;  /* 0x0015180001047983 */ /* 0x000e280000100800 */
[----:B------:R-:W0:Y:S01]  /*1c7f0*/  LDL R5, [R1+0x151c] ;  /* 0x00151c0001057983 */ /* 0x000e220000100800 */
[----:B------:R-:W-:Y:S02]  /*1c800*/  PRMT R6, RZ, 0x7610, R6 ;  /* 0x00007610ff067816 */ /* 0x000fe40000000006 */
[----:B0-----:R-:W-:-:S04]  /*1c810*/  @P0 LOP3.LUT R5, R5, R4, RZ, 0x3c, !PT ;  /* 0x0000000405050212 */ /* 0x001fc800078e3cff */
[----:B------:R-:W-:-:S04]  /*1c820*/  @P0 LOP3.LUT R4, R5, R4, RZ, 0x3c, !PT ;  /* 0x0000000405040212 */ /* 0x000fc800078e3cff */
[----:B------:R-:W-:-:S05]  /*1c830*/  @P0 LOP3.LUT R5, R5, R4, RZ, 0x3c, !PT ;  /* 0x0000000405050212 */ /* 0x000fca00078e3cff */
[----:B------:R-:W3:Y:S04]  /*1c840*/  @P0 LDG.E.U8 R6, desc[UR32][R4.64] ;  /* 0x0000002004060981 */ /* 0x000ee8000c1e1100 */
[----:B----4-:R0:W-:Y:S04]  /*1c850*/  STL [R1+0x8], R0 ;  /* 0x0000080001007387 */ /* 0x0101e80000100800 */
[----:B0-----:R-:W4:Y:S04]  /*1c860*/  LDL R0, [R1+0x14fc] ;  /* 0x0014fc0001007983 */ /* 0x001f280000100800 */
        /* <DEDUP_REMOVED lines=9> */
[----:B--2---:R0:W-:Y:S04]  /*1c900*/  STL [R1], R3 ;  /* 0x0000000301007387 */ /* 0x0041e80000100800 */
        /* <DEDUP_REMOVED lines=10> */
[----:B------:R-:W-:Y:S02]  /*1c9b0*/  ISETP.GT.AND P1, PT, R2, 0x1d, PT ;  /* 0x0000001d0200780c */ /* 0x000fe40003f24270 */
[----:B------:R-:W-:-:S11]  /*1c9c0*/  PRMT R28, RZ, 0x7610, R28 ;  /* 0x00007610ff1c7816 */ /* 0x000fd6000000001c */
[----:B0-----:R-:W-:-:S04]  /*1c9d0*/  @P1 LOP3.LUT R5, R5, R4, RZ, 0x3c, !PT ;  /* 0x0000000405051212 */ /* 0x001fc800078e3cff */
[----:B------:R-:W-:-:S04]  /*1c9e0*/  @P1 LOP3.LUT R4, R5, R4, RZ, 0x3c, !PT ;  /* 0x0000000405041212 */ /* 0x000fc800078e3cff */
[----:B------:R-:W-:Y:S01]  /*1c9f0*/  @P1 LOP3.LUT R5, R5, R4, RZ, 0x3c, !PT ;  /* 0x0000000405051212 */ /* 0x000fe200078e3cff */
[----:B----4-:R0:W-:Y:S04]  /*1ca00*/  STL [R1+0x4248], R29 ;  /* 0x0042481d01007387 */ /* 0x0101e80000100800 */
[----:B------:R1:W4:Y:S04]  /*1ca10*/  @P1 LDG.E.U8 R28, desc[UR32][R4.64] ;  /* 0x00000020041c1981 */ /* 0x000328000c1e1100 */
[----:B0-----:R-:W3:Y:S01]  /*1ca20*/  LDL R29, [R1+0x14f8] ;  /* 0x0014f800011d7983 */ /* 0x001ee20000100800 */
[----:B------:R-:W-:Y:S01]  /*1ca30*/  PRMT R27, RZ, 0x7610, R27 ;  /* 0x00007610ff1b7816 */ /* 0x000fe2000000001b */
[----:B-1----:R-:W-:-:S02]  /*1ca40*/  @P1 IMAD.MOV.U32 R4, RZ, RZ, R0 ;  /* 0x000000ffff041224 */ /* 0x002fc400078e0000 */
[----:B----4-:R0:W-:Y:S01]  /*1ca50*/  STL [R1+0x4224], R28 ;  /* 0x0042241c01007387 */ /* 0x0101e20000100800 */
[----:B------:R-:W-:-:S03]  /*1ca60*/  PRMT R26, RZ, 0x7610, R26 ;  /* 0x00007610ff1a7816 */ /* 0x000fc6000000001a */
[----:B------:R-:W4:Y:S01]  /*1ca70*/  LDL R0, [R1+0x14dc] ;  /* 0x0014dc0001007983 */ /* 0x000f220000100800 */
[----:B---3--:R-:W-:-:S03]  /*1ca80*/  @P1 IMAD.MOV.U32 R5, RZ, RZ, R29 ;  /* 0x000000ffff051224 */ /* 0x008fc600078e001d */
[----:B------:R-:W3:Y:S04]  /*1ca90*/  LDL R29, [R1+0x14d8] ;  /* 0x0014d800011d7983 */ /* 0x000ee80000100800 */
[----:B0-----:R-:W2:Y:S04]  /*1caa0*/  LDL R28, [R1+0x14f4] ;  /* 0x0014f400011c7983 */ /* 0x001ea80000100800 */
[----:B------:R2:W4:Y:S04]  /*1cab0*/  @P1 LDG.E.U8 R27, desc[UR32][R4.64] ;  /* 0x00000020041b1981 */ /* 0x000528000c1e1100 */
[----:B------:R-:W3:Y:S01]  /*1cac0*/  LDL R5, [R1+0x14f0] ;  /* 0x0014f00001057983 */ /* 0x000ee20000100800 */
[----:B--2---:R-:W-:-:S03]  /*1cad0*/  @P1 IMAD.MOV.U32 R4, RZ, RZ, R28 ;  /* 0x000000ffff041224 */ /* 0x004fc600078e001c */
[----:B----4-:R0:W-:Y:S04]  /*1cae0*/  STL [R1+0x4228], R27 ;  /* 0x0042281b01007387 */ /* 0x0101e80000100800 */
[----:B------:R-:W2:Y:S04]  /*1caf0*/  LDL R28, [R1+0x14d0] ;  /* 0x0014d000011c7983 */ /* 0x000ea80000100800 */
[----:B---3--:R-:W3:Y:S04]  /*1cb00*/  @P1 LDG.E.U8 R26, desc[UR32][R4.64] ;  /* 0x00000020041a1981 */ /* 0x008ee8000c1e1100 */
[----:B0-----:R-:W4:Y:S04]  /*1cb10*/  LDL R27, [R1+0x14d4] ;  /* 0x0014d400011b7983 */ /* 0x001f280000100800 */
[----:B------:R-:W2:Y:S04]  /*1cb20*/  LDL R4, [R1+0x14e8] ;  /* 0x0014e80001047983 */ /* 0x000ea80000100800 */
[----:B------:R-:W2:Y:S01]  /*1cb30*/  LDL R5, [R1+0x14ec] ;  /* 0x0014ec0001057983 */ /* 0x000ea20000100800 */
[----:B------:R-:W-:-:S03]  /*1cb40*/  PRMT R25, RZ, 0x7610, R25 ;  /* 0x00007610ff197816 */ /* 0x000fc60000000019 */
[----:B---3--:R0:W-:Y:S04]  /*1cb50*/  STL [R1+0x422c], R26 ;  /* 0x00422c1a01007387 */ /* 0x0081e80000100800 */
[----:B0-----:R-:W3:Y:S01]  /*1cb60*/  LDL R26, [R1+0x14e4] ;  /* 0x0014e400011a7983 */ /* 0x001ee20000100800 */
[----:B--2---:R-:W-:-:S04]  /*1cb70*/  @P1 LOP3.LUT R5, R5, R4, RZ, 0x3c, !PT ;  /* 0x0000000405051212 */ /* 0x004fc800078e3cff */
[----:B------:R-:W-:-:S04]  /*1cb80*/  @P1 LOP3.LUT R4, R5, R4, RZ, 0x3c, !PT ;  /* 0x0000000405041212 */ /* 0x000fc800078e3cff */
[----:B------:R-:W-:-:S05]  /*1cb90*/  @P1 LOP3.LUT R5, R5, R4, RZ, 0x3c, !PT ;  /* 0x0000000405051212 */ /* 0x000fca00078e3cff */
[----:B------:R3:W2:Y:S04]  /*1cba0*/  @P1 LDG.E.U8 R25, desc[UR32][R4.64] ;  /* 0x0000002004191981 */ /* 0x0006a8000c1e1100 */
[----:B------:R-:W4:Y:S01]  /*1cbb0*/  LDL R5, [R1+0x14e0] ;  /* 0x0014e00001057983 */ /* 0x000f220000100800 */
[----:B------:R-:W-:Y:S01]  /*1cbc0*/  PRMT R24, RZ, 0x7610, R24 ;  /* 0x00007610ff187816 */ /* 0x000fe20000000018 */
[----:B---3--:R-:W-:-:S05]  /*1cbd0*/  @P1 IMAD.MOV.U32 R4, RZ, RZ, R26 ;  /* 0x000000ffff041224 */ /* 0x008fca00078e001a */
[----:B----4-:R0:W3:Y:S04]  /*1cbe0*/  @P1 LDG.E.U8 R24, desc[UR32][R4.64] ;  /* 0x0000002004181981 */ /* 0x0100e8000c1e1100 */
[----:B--2---:R1:W-:Y:S04]  /*1cbf0*/  STL [R1+0x4230], R25 ;  /* 0x0042301901007387 */ /* 0x0043e80000100800 */
[----:B------:R-:W2:Y:S04]  /*1cc00*/  LDL R26, [R1+0x14c8] ;  /* 0x0014c800011a7983 */ /* 0x000ea80000100800 */
[----:B-1----:R-:W4:Y:S01]  /*1cc10*/  LDL R25, [R1+0x14cc] ;  /* 0x0014cc0001197983 */ /* 0x002f220000100800 */
[----:B------:R-:W-:Y:S01]  /*1cc20*/  PRMT R23, RZ, 0x7610, R23 ;  /* 0x00007610ff177816 */ /* 0x000fe20000000017 */
[----:B0-----:R-:W-:-:S02]  /*1cc30*/  @P1 IMAD.MOV.U32 R4, RZ, RZ, R0 ;  /* 0x000000ffff041224 */ /* 0x001fc400078e0000 */
[----:B------:R-:W-:-:S05]  /*1cc40*/  @P1 IMAD.MOV.U32 R5, RZ, RZ, R29 ;  /* 0x000000ffff051224 */ /* 0x000fca00078e001d */
[----:B------:R0:W2:Y:S01]  /*1cc50*/  @P1 LDG.E.U8 R23, desc[UR32][R4.64] ;  /* 0x0000002004171981 */ /* 0x0000a2000c1e1100 */
[----:B------:R-:W-:Y:S02]  /*1cc60*/  PRMT R22, RZ, 0x7610, R22 ;  /* 0x00007610ff167816 */ /* 0x000fe40000000016 */
[----:B------:R-:W-:Y:S01]  /*1cc70*/  PRMT R21, RZ, 0x7610, R21 ;  /* 0x00007610ff157816 */ /* 0x000fe20000000015 */
[----:B0-----:R-:W-:Y:S02]  /*1cc80*/  @P1 IMAD.MOV.U32 R4, RZ, RZ, R27 ;  /* 0x000000ffff041224 */ /* 0x001fe400078e001b */
[----:B------:R-:W-:-:S05]  /*1cc90*/  @P1 IMAD.MOV.U32 R5, RZ, RZ, R28 ;  /* 0x000000ffff051224 */ /* 0x000fca00078e001c */
[----:B------:R4:W2:Y:S04]  /*1cca0*/  @P1 LDG.E.U8 R22, desc[UR32][R4.64] ;  /* 0x0000002004161981 */ /* 0x0008a8000c1e1100 */
[----:B---3--:R0:W-:Y:S04]  /*1ccb0*/  STL [R1+0x4234], R24 ;  /* 0x0042341801007387 */ /* 0x0081e80000100800 */
[----:B------:R-:W3:Y:S04]  /*1ccc0*/  LDL R0, [R1+0x14c4] ;  /* 0x0014c40001007983 */ /* 0x000ee80000100800 */
[----:B0-----:R-:W3:Y:S01]  /*1ccd0*/  LDL R24, [R1+0x14c0] ;  /* 0x0014c00001187983 */ /* 0x001ee20000100800 */
[----:B----4-:R-:W-:-:S02]  /*1cce0*/  @P1 IMAD.MOV.U32 R4, RZ, RZ, R25 ;  /* 0x000000ffff041224 */ /* 0x010fc400078e0019 */
[----:B--2---:R-:W-:-:S05]  /*1ccf0*/  @P1 IMAD.MOV.U32 R5, RZ, RZ, R26 ;  /* 0x000000ffff051224 */ /* 0x004fca00078e001a */
[----:B------:R3:W2:Y:S01]  /*1cd00*/  @P1 LDG.E.U8 R21, desc[UR32][R4.64] ;  /* 0x0000002004151981 */ /* 0x0006a2000c1e1100 */
[----:B------:R-:W-:Y:S02]  /*1cd10*/  ISETP.GT.AND P0, PT, R2, 0x1e, PT ;  /* 0x0000001e0200780c */ /* 0x000fe40003f04270 */
[----:B------:R-:W-:Y:S01]  /*1cd20*/  PRMT R20, RZ, 0x7610, R20 ;  /* 0x00007610ff147816 */ /* 0x000fe20000000014 */
[----:B------:R0:W-:Y:S04]  /*1cd30*/  STL [R1+0x4238], R23 ;  /* 0x0042381701007387 */ /* 0x0001e80000100800 */
[----:B------:R-:W4:Y:S04]  /*1cd40*/  LDL R29, [R1+0x14b8] ;  /* 0x0014b800011d7983 */ /* 0x000f280000100800 */
[----:B------:R-:W4:Y:S02]  /*1cd50*/  LDL R28, [R1+0x14bc] ;  /* 0x0014bc00011c7983 */ /* 0x000f240000100800 */
[----:B---3--:R-:W-:-:S02]  /*1cd60*/  @P0 IMAD.MOV.U32 R4, RZ, RZ, R0 ;  /* 0x000000ffff040224 */ /* 0x008fc400078e0000 */
[----:B------:R-:W-:-:S05]  /*1cd70*/  @P0 IMAD.MOV.U32 R5, RZ, RZ, R24 ;  /* 0x000000ffff050224 */ /* 0x000fca00078e0018 */
[----:B------:R4:W3:Y:S04]  /*1cd80*/  @P0 LDG.E.U8 R20, desc[UR32][R4.64] ;  /* 0x0000002004140981 */ /* 0x0008e8000c1e1100 */
[----:B------:R1:W-:Y:S04]  /*1cd90*/  STL [R1+0x423c], R22 ;  /* 0x00423c1601007387 */ /* 0x0003e80000100800 */
[----:B------:R-:W3:Y:S04]  /*1cda0*/  LDL R27, [R1+0x14b0] ;  /* 0x0014b000011b7983 */ /* 0x000ee80000100800 */
[----:B------:R-:W3:Y:S04]  /*1cdb0*/  LDL R26, [R1+0x14b4] ;  /* 0x0014b400011a7983 */ /* 0x000ee80000100800 */
[----:B--2---:R2:W-:Y:S04]  /*1cdc0*/  STL [R1+0x4240], R21 ;  /* 0x0042401501007387 */ /* 0x0045e80000100800 */
[----:B------:R-:W2:Y:S04]  /*1cdd0*/  LDL R25, [R1+0x14a8] ;  /* 0x0014a80001197983 */ /* 0x000ea80000100800 */
[----:B------:R-:W2:Y:S04]  /*1cde0*/  LDL R24, [R1+0x14ac] ;  /* 0x0014ac0001187983 */ /* 0x000ea80000100800 */
[----:B0-----:R-:W2:Y:S04]  /*1cdf0*/  LDL R23, [R1+0x14a0] ;  /* 0x0014a00001177983 */ /* 0x001ea80000100800 */
[----:B------:R-:W2:Y:S01]  /*1ce00*/  LDL R0, [R1+0x14a4] ;  /* 0x0014a40001007983 */ /* 0x000ea20000100800 */
[----:B------:R-:W-:Y:S01]  /*1ce10*/  PRMT R19, RZ, 0x7610, R19 ;  /* 0x00007610ff137816 */ /* 0x000fe20000000013 */
[----:B----4-:R-:W-:-:S02]  /*1ce20*/  @P0 IMAD.MOV.U32 R4, RZ, RZ, R28 ;  /* 0x000000ffff040224 */ /* 0x010fc400078e001c */
[----:B------:R-:W-:-:S05]  /*1ce30*/  @P0 IMAD.MOV.U32 R5, RZ, RZ, R29 ;  /* 0x000000ffff050224 */ /* 0x000fca00078e001d */
[----:B------:R0:W4:Y:S01]  /*1ce40*/  @P0 LDG.E.U8 R19, desc[UR32][R4.64] ;  /* 0x0000002004130981 */ /* 0x000122000c1e1100 */
[----:B------:R-:W-:Y:S02]  /*1ce50*/  PRMT R18, RZ, 0x7610, R18 ;  /* 0x00007610ff127816 */ /* 0x000fe40000000012 */
[----:B------:R-:W-:Y:S02]  /*1ce60*/  PRMT R17, RZ, 0x7610, R17 ;  /* 0x00007610ff117816 */ /* 0x000fe40000000011 */
[----:B------:R-:W-:Y:S01]  /*1ce70*/  PRMT R16, RZ, 0x7610, R16 ;  /* 0x00007610ff107816 */ /* 0x000fe20000000010 */
[----:B---3--:R3:W-:Y:S04]  /*1ce80*/  STL [R1+0x420c], R20 ;  /* 0x00420c1401007387 */ /* 0x0087e80000100800 */
[----:B-1----:R-:W3:Y:S04]  /*1ce90*/  LDL R22, [R1+0x1498] ;  /* 0x0014980001167983 */ /* 0x002ee80000100800 */
[----:B--2---:R-:W2:Y:S01]  /*1cea0*/  LDL R21, [R1+0x149c] ;  /* 0x00149c0001157983 */ /* 0x004ea20000100800 */
[----:B0-----:R-:W-:-:S02]  /*1ceb0*/  @P0 IMAD.MOV.U32 R4, RZ, RZ, R26 ;  /* 0x000000ffff040224 */ /* 0x001fc400078e001a */
[----:B------:R-:W-:-:S05]  /*1cec0*/  @P0 IMAD.MOV.U32 R5, RZ, RZ, R27 ;  /* 0x000000ffff050224 */ /* 0x000fca00078e001b */
[----:B------:R0:W2:Y:S02]  /*1ced0*/  @P0 LDG.E.U8 R18, desc[UR32][R4.64] ;  /* 0x0000002004120981 */ /* 0x0000a4000c1e1100 */
[----:B0-----:R-:W-:Y:S02]  /*1cee0*/  @P0 IMAD.MOV.U32 R4, RZ, RZ, R24 ;  /* 0x000000ffff040224 */ /* 0x001fe400078e0018 */
[----:B------:R-:W-:-:S05]  /*1cef0*/  @P0 IMAD.MOV.U32 R5, RZ, RZ, R25 ;  /* 0x000000ffff050224 */ /* 0x000fca00078e0019 */
[----:B------:R0:W2:Y:S02]  /*1cf00*/  @P0 LDG.E.U8 R17, desc[UR32][R4.64] ;  /* 0x0000002004110981 */ /* 0x0000a4000c1e1100 */
[----:B0-----:R-:W-:Y:S02]  /*1cf10*/  @P0 IMAD.MOV.U32 R4, RZ, RZ, R0 ;  /* 0x000000ffff040224 */ /* 0x001fe400078e0000 */
[----:B------:R-:W-:-:S05]  /*1cf20*/  @P0 IMAD.MOV.U32 R5, RZ, RZ, R23 ;  /* 0x000000ffff050224 */ /* 0x000fca00078e0017 */
[----:B------:R0:W2:Y:S01]  /*1cf30*/  @P0 LDG.E.U8 R16, desc[UR32][R4.64] ;  /* 0x0000002004100981 */ /* 0x0000a2000c1e1100 */
[----:B------:R-:W-:-:S03]  /*1cf40*/  PRMT R15, RZ, 0x7610, R15 ;  /* 0x00007610ff0f7816 */ /* 0x000fc6000000000f */
[----:B----4-:R1:W-:Y:S04]  /*1cf50*/  STL [R1+0x4210], R19 ;  /* 0x0042101301007387 */ /* 0x0103e80000100800 */
[----:B---3--:R-:W3:Y:S04]  /*1cf60*/  LDL R20, [R1+0x1490] ;  /* 0x0014900001147983 */ /* 0x008ee80000100800 */
[----:B-1----:R-:W4:Y:S01]  /*1cf70*/  LDL R19, [R1+0x1494] ;  /* 0x0014940001137983 */ /* 0x002f220000100800 */
[----:B0-----:R-:W-:Y:S02]  /*1cf80*/  @P0 IMAD.MOV.U32 R5, RZ, RZ, R22 ;  /* 0x000000ffff050224 */ /* 0x001fe400078e0016 */
[----:B--2---:R-:W-:-:S05]  /*1cf90*/  @P0 IMAD.MOV.U32 R4, RZ, RZ, R21 ;  /* 0x000000ffff040224 */ /* 0x004fca00078e0015 */
[----:B------:R4:W2:Y:S04]  /*1cfa0*/  @P0 LDG.E.U8 R15, desc[UR32][R4.64] ;  /* 0x00000020040f0981 */ /* 0x0008a8000c1e1100 */
[----:B------:R0:W-:Y:S04]  /*1cfb0*/  STL [R1+0x4214], R18 ;  /* 0x0042141201007387 */ /* 0x0001e80000100800 */
[----:B------:R1:W-:Y:S04]  /*1cfc0*/  STL [R1+0x4218], R17 ;  /* 0x0042181101007387 */ /* 0x0003e80000100800 */
[----:B0-----:R-:W2:Y:S04]  /*1cfd0*/  LDL R18, [R1+0x1488] ;  /* 0x0014880001127983 */ /* 0x001ea80000100800 */
[----:B------:R-:W2:Y:S04]  /*1cfe0*/  LDL R0, [R1+0x148c] ;  /* 0x00148c0001007983 */ /* 0x000ea80000100800 */
[----:B------:R0:W-:Y:S04]  /*1cff0*/  STL [R1+0x421c], R16 ;  /* 0x00421c1001007387 */ /* 0x0001e80000100800 */
[----:B-1----:R-:W2:Y:S04]  /*1d000*/  LDL R17, [R1+0x1480] ;  /* 0x0014800001117983 */ /* 0x002ea80000100800 */
[----:B0-----:R-:W2:Y:S01]  /*1d010*/  LDL R16, [R1+0x1484] ;  /* 0x0014840001107983 */ /* 0x001ea20000100800 */
[----:B------:R-:W-:Y:S01]  /*1d020*/  PRMT R14, RZ, 0x7610, R14 ;  /* 0x00007610ff0e7816 */ /* 0x000fe2000000000e */
[----:B----4-:R-:W-:-:S02]  /*1d030*/  @P0 IMAD.MOV.U32 R4, RZ, RZ, R19 ;  /* 0x000000ffff040224 */ /* 0x010fc400078e0013 */
[----:B---3--:R-:W-:-:S05]  /*1d040*/  @P0 IMAD.MOV.U32 R5, RZ, RZ, R20 ;  /* 0x000000ffff050224 */ /* 0x008fca00078e0014 */
[----:B------:R0:W3:Y:S04]  /*1d050*/  @P0 LDG.E.U8 R14, desc[UR32][R4.64] ;  /* 0x00000020040e0981 */ /* 0x0000e8000c1e1100 */
[----:B--2---:R1:W-:Y:S04]  /*1d060*/  STL [R1+0x4220], R15 ;  /* 0x0042200f01007387 */ /* 0x0043e80000100800 */
[----:B------:R-:W2:Y:S04]  /*1d070*/  LDL R21, [R1+0x1478] ;  /* 0x0014780001157983 */ /* 0x000ea80000100800 */
[----:B-1----:R-:W4:Y:S01]  /*1d080*/  LDL R15, [R1+0x147c] ;  /* 0x00147c00010f7983 */ /* 0x002f220000100800 */
[----:B------:R-:W-:-:S02]  /*1d090*/  ISETP.GT.AND P1, PT, R2, 0x1f, PT ;  /* 0x0000001f0200780c */ /* 0x000fc40003f24270 */
[----:B------:R-:W-:Y:S01]  /*1d0a0*/  PRMT R13, RZ, 0x7610, R13 ;  /* 0x00007610ff0d7816 */ /* 0x000fe2000000000d */
[----:B0-----:R-:W-:Y:S02]  /*1d0b0*/  @P0 IMAD.MOV.U32 R5, RZ, RZ, R18 ;  /* 0x000000ffff050224 */ /* 0x001fe400078e0012 */
[----:B------:R-:W-:-:S05]  /*1d0c0*/  @P0 IMAD.MOV.U32 R4, RZ, RZ, R0 ;  /* 0x000000ffff040224 */ /* 0x000fca00078e0000 */
[----:B------:R0:W4:Y:S01]  /*1d0d0*/  @P0 LDG.E.U8 R13, desc[UR32][R4.64] ;  /* 0x00000020040d0981 */ /* 0x000122000c1e1100 */
[----:B------:R-:W-:Y:S02]  /*1d0e0*/  PRMT R12, RZ, 0x7610, R12 ;  /* 0x00007610ff0c7816 */ /* 0x000fe4000000000c */
[----:B0-----:R-:W-:Y:S02]  /*1d0f0*/  @P1 IMAD.MOV.U32 R5, RZ, RZ, R17 ;  /* 0x000000ffff051224 */ /* 0x001fe400078e0011 */
[----:B------:R-:W-:-:S05]  /*1d100*/  @P1 IMAD.MOV.U32 R4, RZ, RZ, R16 ;  /* 0x000000ffff041224 */ /* 0x000fca00078e0010 */
[----:B------:R2:W4:Y:S01]  /*1d110*/  @P1 LDG.E.U8 R12, desc[UR32][R4.64] ;  /* 0x00000020040c1981 */ /* 0x000522000c1e1100 */
[----:B------:R-:W-:-:S03]  /*1d120*/  PRMT R11, RZ, 0x7610, R11 ;  /* 0x00007610ff0b7816 */ /* 0x000fc6000000000b */
[----:B---3--:R0:W-:Y:S04]  /*1d130*/  STL [R1+0x4244], R14 ;  /* 0x0042440e01007387 */ /* 0x0081e80000100800 */
[----:B------:R-:W3:Y:S04]  /*1d140*/  LDL R0, [R1+0x1474] ;  /* 0x0014740001007983 */ /* 0x000ee80000100800 */
[----:B------:R-:W3:Y:S01]  /*1d150*/  LDL R20, [R1+0x1470] ;  /* 0x0014700001147983 */ /* 0x000ee20000100800 */
[----:B--2---:R-:W-:Y:S02]  /*1d160*/  @P1 IMAD.MOV.U32 R5, RZ, RZ, R21 ;  /* 0x000000ffff051224 */ /* 0x004fe400078e0015 */
[----:B----4-:R-:W-:-:S05]  /*1d170*/  @P1 IMAD.MOV.U32 R4, RZ, RZ, R15 ;  /* 0x000000ffff041224 */ /* 0x010fca00078e000f */
[----:B------:R3:W2:Y:S04]  /*1d180*/  @P1 LDG.E.U8 R11, desc[UR32][R4.64] ;  /* 0x00000020040b1981 */ /* 0x0006a8000c1e1100 */
[----:B------:R1:W-:Y:S04]  /*1d190*/  STL [R1+0x424c], R13 ;  /* 0x00424c0d01007387 */ /* 0x0003e80000100800 */
[----:B------:R-:W4:Y:S04]  /*1d1a0*/  LDL R19, [R1+0x1468] ;  /* 0x0014680001137983 */ /* 0x000f280000100800 */
[----:B------:R-:W4:Y:S04]  /*1d1b0*/  LDL R18, [R1+0x146c] ;  /* 0x00146c0001127983 */ /* 0x000f280000100800 */
[----:B------:R-:W4:Y:S04]  /*1d1c0*/  LDL R17, [R1+0x1460] ;  /* 0x0014600001117983 */ /* 0x000f280000100800 */
[----:B------:R-:W4:Y:S04]  /*1d1d0*/  LDL R16, [R1+0x1464] ;  /* 0x0014640001107983 */ /* 0x000f280000100800 */
[----:B------:R3:W-:Y:S04]  /*1d1e0*/  STL [R1+0x41ac], R12 ;  /* 0x0041ac0c01007387 */ /* 0x0007e80000100800 */
[----:B------:R-:W4:Y:S04]  /*1d1f0*/  LDL R15, [R1+0x1458] ;  /* 0x00145800010f7983 */ /* 0x000f280000100800 */
[----:B0-----:R-:W4:Y:S04]  /*1d200*/  LDL R14, [R1+0x145c] ;  /* 0x00145c00010e7983 */ /* 0x001f280000100800 */
[----:B-1----:R-:W4:Y:S04]  /*1d210*/  LDL R13, [R1+0x1450] ;  /* 0x00145000010d7983 */ /* 0x002f280000100800 */
[----:B---3--:R-:W3:Y:S01]  /*1d220*/  LDL R12, [R1+0x1454] ;  /* 0x00145400010c7983 */ /* 0x008ee20000100800 */
[----:B------:R-:W-:-:S03]  /*1d230*/  @P1 IMAD.MOV.U32 R4, RZ, RZ, R0 ;  /* 0x000000ffff041224 */ /* 0x000fc600078e0000 */
[----:B--2---:R0:W-:Y:S04]  /*1d240*/  STL [R1+0x41b0], R11 ;  /* 0x0041b00b01007387 */ /* 0x0041e80000100800 */
[----:B------:R-:W2:Y:S04]  /*1d250*/  LDL R0, [R1+0x144c] ;  /* 0x00144c0001007983 */ /* 0x000ea80000100800 */
[----:B0-----:R-:W2:Y:S01]  /*1d260*/  LDL R11, [R1+0x1448] ;  /* 0x00144800010b7983 */ /* 0x001ea20000100800 */
[----:B------:R-:W-:Y:S01]  /*1d270*/  PRMT R10, RZ, 0x7610, R10 ;  /* 0x00007610ff0a7816 */ /* 0x000fe2000000000a */
[----:B------:R-:W-:Y:S01]  /*1d280*/  @P1 IMAD.MOV.U32 R5, RZ, RZ, R20 ;  /* 0x000000ffff051224 */ /* 0x000fe200078e0014 */
[----:B------:R-:W-:-:S04]  /*1d290*/  PRMT R9, RZ, 0x7610, R9 ;  /* 0x00007610ff097816 */ /* 0x000fc80000000009 */
[----:B------:R4:W2:Y:S01]  /*1d2a0*/  @P1 LDG.E.U8 R10, desc[UR32][R4.64] ;  /* 0x00000020040a1981 */ /* 0x0008a2000c1e1100 */
[----:B------:R-:W-:Y:S01]  /*1d2b0*/  PRMT R8, RZ, 0x7610, R8 ;  /* 0x00007610ff087816 */ /* 0x000fe20000000008 */
[----:B----4-:R-:W-:Y:S02]  /*1d2c0*/  @P1 IMAD.MOV.U32 R4, RZ, RZ, R18 ;  /* 0x000000ffff041224 */ /* 0x010fe400078e0012 */
[----:B------:R-:W-:-:S05]  /*1d2d0*/  @P1 IMAD.MOV.U32 R5, RZ, RZ, R19 ;  /* 0x000000ffff051224 */ /* 0x000fca00078e0013 */
[----:B------:R0:W4:Y:S01]  /*1d2e0*/  @P1 LDG.E.U8 R9, desc[UR32][R4.64] ;  /* 0x0000002004091981 */ /* 0x000122000c1e1100 */
[----:B------:R-:W-:Y:S01]  /*1d2f0*/  PRMT R7, RZ, 0x7610, R7 ;  /* 0x00007610ff077816 */ /* 0x000fe20000000007 */
[----:B0-----:R-:W-:Y:S02]  /*1d300*/  @P1 IMAD.MOV.U32 R4, RZ, RZ, R16 ;  /* 0x000000ffff041224 */ /* 0x001fe400078e0010 */
[----:B------:R-:W-:-:S05]  /*1d310*/  @P1 IMAD.MOV.U32 R5, RZ, RZ, R17 ;  /* 0x000000ffff051224 */ /* 0x000fca00078e0011 */
[----:B------:R0:W4:Y:S01]  /*1d320*/  @P1 LDG.E.U8 R8, desc[UR32][R4.64] ;  /* 0x0000002004081981 */ /* 0x000122000c1e1100 */
[----:B------:R-:W-:Y:S01]  /*1d330*/  PRMT R6, RZ, 0x7610, R6 ;  /* 0x00007610ff067816 */ /* 0x000fe20000000006 */
[----:B0-----:R-:W-:Y:S02]  /*1d340*/  @P1 IMAD.MOV.U32 R4, RZ, RZ, R14 ;  /* 0x000000ffff041224 */ /* 0x001fe400078e000e */
[----:B------:R-:W-:-:S05]  /*1d350*/  @P1 IMAD.MOV.U32 R5, RZ, RZ, R15 ;  /* 0x000000ffff051224 */ /* 0x000fca00078e000f */
[----:B------:R3:W4:Y:S02]  /*1d360*/  @P1 LDG.E.U8 R7, desc[UR32][R4.64] ;  /* 0x0000002004071981 */ /* 0x000724000c1e1100 */
[----:B---3--:R-:W-:Y:S02]  /*1d370*/  @P1 IMAD.MOV.U32 R4, RZ, RZ, R12 ;  /* 0x000000ffff041224 */ /* 0x008fe400078e000c */
[----:B------:R-:W-:-:S05]  /*1d380*/  @P1 IMAD.MOV.U32 R5, RZ, RZ, R13 ;  /* 0x000000ffff051224 */ /* 0x000fca00078e000d */
[----:B------:R2:W3:Y:S01]  /*1d390*/  @P1 LDG.E.U8 R6, desc[UR32][R4.64] ;  /* 0x0000002004061981 */ /* 0x0004e2000c1e1100 */
[----:B------:R-:W-:Y:S01]  /*1d3a0*/  PRMT R3, RZ, 0x7610, R3 ;  /* 0x00007610ff037816 */ /* 0x000fe20000000003 */
[----:B--2---:R-:W-:Y:S02]  /*1d3b0*/  @P1 IMAD.MOV.U32 R4, RZ, RZ, R0 ;  /* 0x000000ffff041224 */ /* 0x004fe400078e0000 */
[----:B------:R-:W-:-:S05]  /*1d3c0*/  @P1 IMAD.MOV.U32 R5, RZ, RZ, R11 ;  /* 0x000000ffff051224 */ /* 0x000fca00078e000b */
[----:B------:R-:W2:Y:S04]  /*1d3d0*/  @P1 LDG.E.U8 R3, desc[UR32][R4.64] ;  /* 0x0000002004031981 */ /* 0x000ea8000c1e1100 */
[----:B------:R-:W-:Y:S01]  /*1d3e0*/  STL [R1+0x41b4], R10 ;  /* 0x0041b40a01007387 */ /* 0x000fe20000100800 */
[----:B------:R-:W0:Y:S01]  /*1d3f0*/  S2R R0, SR_TID.X ;  /* 0x0000000000007919 */ /* 0x000e220000002100 */
[----:B------:R-:W1:Y:S01]  /*1d400*/  S2R R28, SR_TID.X ;  /* 0x00000000001c7919 */ /* 0x000e620000002100 */
[----:B------:R-:W-:Y:S06]  /*1d410*/  BAR.SYNC.DEFER_BLOCKING 0x0 ;  /* 0x0000000000007b1d */ /* 0x000fec0000010000 */
[----:B----4-:R-:W-:Y:S04]  /*1d420*/  STL [R1+0x41b8], R9 ;  /* 0x0041b80901007387 */ /* 0x010fe80000100800 */
[----:B------:R-:W-:Y:S04]  /*1d430*/  STL [R1+0x41bc], R8 ;  /* 0x0041bc0801007387 */ /* 0x000fe80000100800 */
[----:B------:R0:W-:Y:S04]  /*1d440*/  STL [R1+0x41c0], R7 ;  /* 0x0041c00701007387 */ /* 0x0001e80000100800 */
[----:B---3--:R-:W-:Y:S04]  /*1d450*/  STL [R1+0x41c4], R6 ;  /* 0x0041c40601007387 */ /* 0x008fe80000100800 */
[----:B------:R-:W3:Y:S04]  /*1d460*/  LDL.LU R25, [R1+0x13d8] ;  /* 0x0013d80001197983 */ /* 0x000ee80000300800 */
[----:B------:R-:W4:Y:S01]  /*1d470*/  LDL.LU R26, [R1+0x13d4] ;  /* 0x0013d400011a7983 */ /* 0x000f220000300800 */
[----:B0-----:R-:W-:-:S04]  /*1d480*/  LOP3.LUT R7, R0, 0x1f, RZ, 0xc0, !PT ;  /* 0x0000001f00077812 */ /* 0x001fc800078ec0ff */
[----:B------:R-:W-:Y:S01]  /*1d490*/  ISETP.GE.AND P0, PT, R7, R2, PT ;  /* 0x000000020700720c */ /* 0x000fe20003f06270 */
[----:B--2---:R-:W-:Y:S04]  /*1d4a0*/  STL [R1+0x41c8], R3 ;  /* 0x0041c80301007387 */ /* 0x004fe80000100800 */
        /* <DEDUP_REMOVED lines=20> */
[----:B-1----:R-:W-:Y:S04]  /*1d5f0*/  STL [R1+0x4254], R28 ;  /* 0x0042541c01007387 */ /* 0x002fe80000100800 */
[----:B------:R0:W-:Y:S04]  /*1d600*/  STL [R1+0x41d0], R5 ;  /* 0x0041d00501007387 */ /* 0x0001e80000100800 */
[----:B------:R-:W2:Y:S04]  /*1d610*/  LDL.LU R2, [R1+0x13d0] ;  /* 0x0013d00001027983 */ /* 0x000ea80000300800 */
[----:B0-----:R-:W2:Y:S04]  /*1d620*/  LDL.LU R5, [R1+0x13cc] ;  /* 0x0013cc0001057983 */ /* 0x001ea80000300800 */
[----:B------:R-:W2:Y:S04]  /*1d630*/  LDL.LU R29, [R1+0x13c8] ;  /* 0x0013c800011d7983 */ /* 0x000ea80000300800 */
[----:B------:R-:W2:Y:S01]  /*1d640*/  LDL.LU R27, [R1+0x13c4] ;  /* 0x0013c400011b7983 */ /* 0x000ea20000300800 */
[----:B------:R-:W-:-:S03]  /*1d650*/  LOP3.LUT R0, R28, 0x3f, RZ, 0xc0, !PT ;  /* 0x0000003f1c007812 */ /* 0x000fc600078ec0ff */
[----:B------:R-:W2:Y:S04]  /*1d660*/  LDL.LU R28, [R1+0x13c0] ;  /* 0x0013c000011c7983 */ /* 0x000ea80000300800 */
        /* <DEDUP_REMOVED lines=16> */
[----:B---3--:R0:W-:Y:S04]  /*1d770*/  STS.U8 [R0+UR4], R25 ;  /* 0x0000001900007988 */ /* 0x0081e80008000004 */
[----:B0-----:R-:W3:Y:S04]  /*1d780*/  LDL.LU R25, [R1+0x11a4] ;  /* 0x0011a40001197983 */ /* 0x001ee80000300800 */
[----:B------:R-:W3:Y:S04]  /*1d790*/  LDL.LU R20, [R1+0xb8] ;  /* 0x0000b80001147983 */ /* 0x000ee80000300800 */
[----:B------:R-:W3:Y:S04]  /*1d7a0*/  LDL.LU R21, [R1+0xb4] ;  /* 0x0000b40001157983 */ /* 0x000ee80000300800 */
[----:B----4-:R0:W-:Y:S04]  /*1d7b0*/  STS.U8 [R0+UR4+0x40], R26 ;  /* 0x0000401a00007988 */ /* 0x0101e80008000004 */
[----:B------:R-:W4:Y:S04]  /*1d7c0*/  LDL.LU R22, [R1+0xb0] ;  /* 0x0000b00001167983 */ /* 0x000f280000300800 */
[----:B------:R-:W4:Y:S04]  /*1d7d0*/  LDL.LU R23, [R1+0xac] ;  /* 0x0000ac0001177983 */ /* 0x000f280000300800 */
[----:B------:R-:W4:Y:S04]  /*1d7e0*/  LDL.LU R24, [R1+0xa8] ;  /* 0x0000a80001187983 */ /* 0x000f280000300800 */
[----:B0-----:R-:W4:Y:S04]  /*1d7f0*/  LDL.LU R26, [R1+0xa4] ;  /* 0x0000a400011a7983 */ /* 0x001f280000300800 */
[----:B--2---:R-:W-:Y:S04]  /*1d800*/  STS.U8 [R0+UR4+0x80], R2 ;  /* 0x0000800200007988 */ /* 0x004fe80008000004 */
[----:B------:R-:W-:Y:S04]  /*1d810*/  STS.U8 [R0+UR4+0xc0], R5 ;  /* 0x0000c00500007988 */ /* 0x000fe80008000004 */
[----:B------:R0:W-:Y:S04]  /*1d820*/  STS.U8 [R0+UR4+0x100], R29 ;  /* 0x0001001d00007988 */ /* 0x0001e80008000004 */
[----:B0-----:R-:W2:Y:S04]  /*1d830*/  LDL.LU R29, [R1+0xa0] ;  /* 0x0000a000011d7983 */ /* 0x001ea80000300800 */
[----:B------:R0:W-:Y:S04]  /*1d840*/  STS.U8 [R0+UR4+0x140], R27 ;  /* 0x0001401b00007988 */ /* 0x0001e80008000004 */
[----:B0-----:R-:W2:Y:S04]  /*1d850*/  LDL.LU R27, [R1+0x9c] ;  /* 0x00009c00011b7983 */ /* 0x001ea80000300800 */
[----:B------:R-:W-:Y:S04]  /*1d860*/  STS.U8 [R0+UR4+0x180], R28 ;  /* 0x0001801c00007988 */ /* 0x000fe80008000004 */
        /* <DEDUP_REMOVED lines=16> */
[----:B---3--:R0:W-:Y:S02]  /*1d970*/  STS.U8 [R0+UR4+0x21c0], R25 ;  /* 0x0021c01900007988 */ /* 0x0081e40008000004 */
[----:B0-----:R-:W0:Y:S02]  /*1d980*/  S2R R25, SR_TID.X ;  /* 0x0000000000197919 */ /* 0x001e240000002100 */
[----:B------:R-:W-:Y:S04]  /*1d990*/  STS.U8 [R0+UR4+0x3040], R20 ;  /* 0x0030401400007988 */ /* 0x000fe80008000004 */
[----:B------:R-:W-:Y:S04]  /*1d9a0*/  STS.U8 [R0+UR4+0x3000], R21 ;  /* 0x0030001500007988 */ /* 0x000fe80008000004 */
[----:B----4-:R-:W-:Y:S04]  /*1d9b0*/  STS.U8 [R0+UR4+0x30c0], R22 ;  /* 0x0030c01600007988 */ /* 0x010fe80008000004 */
[----:B------:R-:W-:Y:S04]  /*1d9c0*/  STS.U8 [R0+UR4+0x3080], R23 ;  /* 0x0030801700007988 */ /* 0x000fe80008000004 */
[----:B------:R1:W-:Y:S04]  /*1d9d0*/  STS.U8 [R0+UR4+0x3140], R24 ;  /* 0x0031401800007988 */ /* 0x0003e80008000004 */
[----:B------:R-:W-:Y:S04]  /*1d9e0*/  STS.U8 [R0+UR4+0x3100], R26 ;  /* 0x0031001a00007988 */ /* 0x000fe80008000004 */
[----:B-1----:R-:W3:Y:S01]  /*1d9f0*/  LDL.LU R24, [R1+0x13b8] ;  /* 0x0013b80001187983 */ /* 0x002ee20000300800 */
[----:B0-----:R-:W-:-:S04]  /*1da00*/  LOP3.LUT R25, R25, 0x3f, RZ, 0xc0, !PT ;  /* 0x0000003f19197812 */ /* 0x001fc800078ec0ff */
[----:B------:R-:W-:Y:S01]  /*1da10*/  LOP3.LUT R20, R25, 0x8, RZ, 0x3c, !PT ;  /* 0x0000000819147812 */ /* 0x000fe200078e3cff */
[----:B------:R-:W-:Y:S04]  /*1da20*/  STL [R1+0x4264], R25 ;  /* 0x0042641901007387 */ /* 0x000fe80000100800 */
[----:B--2---:R0:W-:Y:S04]  /*1da30*/  STS.U8 [R0+UR4+0x31c0], R29 ;  /* 0x0031c01d00007988 */ /* 0x0041e80008000004 */
[----:B0-----:R-:W2:Y:S04]  /*1da40*/  LDL.LU R29, [R1+0x13b4] ;  /* 0x0013b400011d7983 */ /* 0x001ea80000300800 */
[----:B------:R-:W4:Y:S04]  /*1da50*/  LDL.LU R25, [R1+0x13b0] ;  /* 0x0013b00001197983 */ /* 0x000f280000300800 */
        /* <DEDUP_REMOVED lines=20> */
[----:B------:R0:W-:Y:S04]  /*1dba0*/  STS.U8 [R0+UR4+0x3180], R27 ;  /* 0x0031801b00007988 */ /* 0x0001e80008000004 */
[----:B------:R-:W4:Y:S04]  /*1dbb0*/  LDL.LU R21, [R1+0x98] ;  /* 0x0000980001157983 */ /* 0x000f280000300800 */
[----:B0-----:R-:W4:Y:S04]  /*1dbc0*/  LDL.LU R27, [R1+0x94] ;  /* 0x00009400011b7983 */ /* 0x001f280000300800 */
[----:B------:R0:W-:Y:S04]  /*1dbd0*/  STL [R1+0x4250], R0 ;  /* 0x0042500001007387 */ /* 0x0001e80000100800 */
[----:B0-----:R-:W4:Y:S04]  /*1dbe0*/  LDL.LU R0, [R1+0x13a8] ;  /* 0x0013a80001007983 */ /* 0x001f280000300800 */
[----:B------:R-:W4:Y:S04]  /*1dbf0*/  LDL.LU R22, [R1+0x90] ;  /* 0x0000900001167983 */ /* 0x000f280000300800 */
[----:B------:R-:W4:Y:S04]  /*1dc00*/  LDL.LU R23, [R1+0x8c] ;  /* 0x00008c0001177983 */ /* 0x000f280000300800 */
[----:B---3--:R0:W-:Y:S04]  /*1dc10*/  STS.U8 [R20+UR4+0x200], R24 ;  /* 0x0002001814007988 */ /* 0x0081e80008000004 */
[----:B0-----:R-:W3:Y:S04]  /*1dc20*/  LDL.LU R24, [R1+0x88] ;  /* 0x0000880001187983 */ /* 0x001ee80000300800 */
[----:B--2---:R0:W-:Y:S04]  /*1dc30*/  STS.U8 [R20+UR4+0x240], R29 ;  /* 0x0002401d14007988 */ /* 0x0041e80008000004 */
[----:B----4-:R1:W-:Y:S04]  /*1dc40*/  STS.U8 [R20+UR4+0x280], R25 ;  /* 0x0002801914007988 */ /* 0x0103e80008000004 */
[----:B0-----:R-:W2:Y:S04]  /*1dc50*/  LDL.LU R29, [R1+0x84] ;  /* 0x00008400011d7983 */ /* 0x001ea80000300800 */
[----:B-1----:R-:W4:Y:S04]  /*1dc60*/  LDL.LU R25, [R1+0x4264] ;  /* 0x0042640001197983 */ /* 0x002f280000300800 */
[----:B------:R-:W-:Y:S04]  /*1dc70*/  STS.U8 [R20+UR4+0x2c0], R0 ;  /* 0x0002c00014007988 */ /* 0x000fe80008000004 */
[----:B------:R-:W-:Y:S04]  /*1dc80*/  STS.U8 [R20+UR4+0x300], R2 ;  /* 0x0003000214007988 */ /* 0x000fe80008000004 */
[----:B------:R-:W-:Y:S04]  /*1dc90*/  STS.U8 [R20+UR4+0x340], R5 ;  /* 0x0003400514007988 */ /* 0x000fe80008000004 */
[----:B------:R-:W-:Y:S04]  /*1dca0*/  STS.U8 [R20+UR4+0x380], R28 ;  /* 0x0003801c14007988 */ /* 0x000fe80008000004 */
[----:B------:R-:W-:Y:S04]  /*1dcb0*/  STS.U8 [R20+UR4+0x3c0], R4 ;  /* 0x0003c00414007988 */ /* 0x000fe80008000004 */
[----:B------:R0:W-:Y:S04]  /*1dcc0*/  STS.U8 [R20+UR4+0x1240], R26 ;  /* 0x0012401a14007988 */ /* 0x0001e80008000004 */
        /* <DEDUP_REMOVED lines=16> */
[----:B0-----:R-:W4:Y:S04]  /*1ddd0*/  LDL.LU R26, [R1+0x80] ;  /* 0x00008000011a7983 */ /* 0x001f280000300800 */
[----:B------:R0:W-:Y:S04]  /*1dde0*/  STS.U8 [R20+UR4+0x3200], R27 ;  /* 0x0032001b14007988 */ /* 0x0001e80008000004 */
[----:B0-----:R-:W4:Y:S04]  /*1ddf0*/  LDL.LU R27, [R1+0x7c] ;  /* 0x00007c00011b7983 */ /* 0x001f280000300800 */
[----:B------:R-:W2:Y:S04]  /*1de00*/  LDL.LU R0, [R1+0x1390] ;  /* 0x0013900001007983 */ /* 0x000ea80000300800 */
[----:B------:R-:W-:Y:S04]  /*1de10*/  STS.U8 [R20+UR4+0x32c0], R22 ;  /* 0x0032c01614007988 */ /* 0x000fe80008000004 */
[----:B------:R-:W-:Y:S04]  /*1de20*/  STS.U8 [R20+UR4+0x3280], R23 ;  /* 0x0032801714007988 */ /* 0x000fe80008000004 */
[----:B---3--:R-:W-:Y:S04]  /*1de30*/  STS.U8 [R20+UR4+0x3340], R24 ;  /* 0x0033401814007988 */ /* 0x008fe80008000004 */
[----:B--2---:R0:W-:Y:S04]  /*1de40*/  STL [R1+0x4260], R0 ;  /* 0x0042600001007387 */ /* 0x0041e80000100800 */
[----:B0-----:R-:W2:Y:S04]  /*1de50*/  LDL.LU R0, [R1+0x1394] ;  /* 0x0013940001007983 */ /* 0x001ea80000300800 */
[----:B------:R-:W3:Y:S04]  /*1de60*/  LDL.LU R2, [R1+0x138c] ;  /* 0x00138c0001027983 */ /* 0x000ee80000300800 */
[----:B------:R-:W3:Y:S04]  /*1de70*/  LDL.LU R5, [R1+0x1388] ;  /* 0x0013880001057983 */ /* 0x000ee80000300800 */
[----:B------:R0:W-:Y:S04]  /*1de80*/  STS.U8 [R20+UR4+0x3300], R29 ;  /* 0x0033001d14007988 */ /* 0x0001e80008000004 */
[----:B------:R-:W3:Y:S04]  /*1de90*/  LDL.LU R28, [R1+0x1384] ;  /* 0x00138400011c7983 */ /* 0x000ee80000300800 */
[----:B0-----:R-:W3:Y:S04]  /*1dea0*/  LDL.LU R29, [R1+0x1380] ;  /* 0x00138000011d7983 */ /* 0x001ee80000300800 */
[----:B------:R-:W3:Y:S04]  /*1deb0*/  LDL.LU R4, [R1+0x137c] ;  /* 0x00137c0001047983 */ /* 0x000ee80000300800 */
        /* <DEDUP_REMOVED lines=14> */
[----:B----4-:R-:W-:Y:S04]  /*1dfa0*/  STS.U8 [R20+UR4+0x33c0], R26 ;  /* 0x0033c01a14007988 */ /* 0x010fe80008000004 */
[----:B------:R-:W4:Y:S04]  /*1dfb0*/  LDL.LU R19, [R1+0x116c] ;  /* 0x00116c0001137983 */ /* 0x000f280000300800 */
[----:B------:R-:W4:Y:S04]  /*1dfc0*/  LDL.LU R23, [R1+0x1168] ;  /* 0x0011680001177983 */ /* 0x000f280000300800 */
[----:B------:R0:W-:Y:S01]  /*1dfd0*/  STS.U8 [R20+UR4+0x3380], R27 ;  /* 0x0033801b14007988 */ /* 0x0001e20008000004 */
[----:B------:R-:W-:-:S03]  /*1dfe0*/  LOP3.LUT R24, R25, 0x10, RZ, 0x3c, !PT ;  /* 0x0000001019187812 */ /* 0x000fc600078e3cff */
[----:B0-----:R-:W4:Y:S04]  /*1dff0*/  LDL.LU R20, [R1+0x1164] ;  /* 0x0011640001147983 */ /* 0x001f280000300800 */
[----:B------:R-:W4:Y:S04]  /*1e000*/  LDL.LU R21, [R1+0x78] ;  /* 0x0000780001157983 */ /* 0x000f280000300800 */
[----:B------:R-:W4:Y:S04]  /*1e010*/  LDL.LU R22, [R1+0x74] ;  /* 0x0000740001167983 */ /* 0x000f280000300800 */
[----:B------:R-:W4:Y:S04]  /*1e020*/  LDL.LU R25, [R1+0x70] ;  /* 0x0000700001197983 */ /* 0x000f280000300800 */
[----:B------:R-:W4:Y:S04]  /*1e030*/  LDL.LU R26, [R1+0x6c] ;  /* 0x00006c00011a7983 */ /* 0x000f280000300800 */
[----:B------:R-:W4:Y:S04]  /*1e040*/  LDL.LU R27, [R1+0x68] ;  /* 0x00006800011b7983 */ /* 0x000f280000300800 */
[----:B--2---:R0:W-:Y:S04]  /*1e050*/  STS.U8 [R24+UR4+0x400], R0 ;  /* 0x0004000018007988 */ /* 0x0041e80008000004 */
[----:B0-----:R-:W2:Y:S04]  /*1e060*/  LDL.LU R0, [R1+0x4260] ;  /* 0x0042600001007983 */ /* 0x001ea80000300800 */
[----:B--2---:R-:W-:Y:S04]  /*1e070*/  STS.U8 [R24+UR4+0x440], R0 ;  /* 0x0004400018007988 */ /* 0x004fe80008000004 */
[----:B---3--:R-:W-:Y:S04]  /*1e080*/  STS.U8 [R24+UR4+0x480], R2 ;  /* 0x0004800218007988 */ /* 0x008fe80008000004 */
        /* <DEDUP_REMOVED lines=18> */
[----:B----4-:R-:W-:Y:S04]  /*1e1b0*/  STS.U8 [R24+UR4+0x2540], R19 ;  /* 0x0025401318007988 */ /* 0x010fe80008000004 */
[----:B------:R-:W-:Y:S04]  /*1e1c0*/  STS.U8 [R24+UR4+0x2580], R23 ;  /* 0x0025801718007988 */ /* 0x000fe80008000004 */
[----:B------:R-:W-:Y:S04]  /*1e1d0*/  STS.U8 [R24+UR4+0x25c0], R20 ;  /* 0x0025c01418007988 */ /* 0x000fe80008000004 */
[----:B------:R-:W-:Y:S04]  /*1e1e0*/  STS.U8 [R24+UR4+0x3440], R21 ;  /* 0x0034401518007988 */ /* 0x000fe80008000004 */
[----:B------:R-:W-:Y:S04]  /*1e1f0*/  STS.U8 [R24+UR4+0x3400], R22 ;  /* 0x0034001618007988 */ /* 0x000fe80008000004 */
[----:B------:R-:W-:Y:S04]  /*1e200*/  STS.U8 [R24+UR4+0x34c0], R25 ;  /* 0x0034c01918007988 */ /* 0x000fe80008000004 */
[----:B------:R-:W-:Y:S04]  /*1e210*/  STS.U8 [R24+UR4+0x3480], R26 ;  /* 0x0034801a18007988 */ /* 0x000fe80008000004 */
[----:B0-----:R-:W2:Y:S04]  /*1e220*/  LDL.LU R29, [R1+0x64] ;  /* 0x00006400011d7983 */ /* 0x001ea80000300800 */
[----:B------:R0:W-:Y:S04]  /*1e230*/  STS.U8 [R24+UR4+0x3540], R27 ;  /* 0x0035401b18007988 */ /* 0x0001e80008000004 */
[----:B0-----:R-:W3:Y:S01]  /*1e240*/  LDL.LU R27, [R1+0x5c] ;  /* 0x00005c00011b7983 */ /* 0x001ee20000300800 */
[----:B------:R-:W0:Y:S03]  /*1e250*/  S2R R23, SR_TID.X ;  /* 0x0000000000177919 */ /* 0x000e260000002100 */
[----:B---3--:R1:W-:Y:S04]  /*1e260*/  STL [R1+0x425c], R27 ;  /* 0x00425c1b01007387 */ /* 0x0083e80000100800 */
[----:B-1----:R-:W3:Y:S01]  /*1e270*/  LDL.LU R27, [R1+0x60] ;  /* 0x00006000011b7983 */ /* 0x002ee20000300800 */
[----:B0-----:R-:W-:-:S03]  /*1e280*/  LOP3.LUT R14, R23, 0x3f, RZ, 0xc0, !PT ;  /* 0x0000003f170e7812 */ /* 0x001fc600078ec0ff */
[----:B------:R-:W4:Y:S01]  /*1e290*/  LDL.LU R25, [R1+0x1374] ;  /* 0x0013740001197983 */ /* 0x000f220000300800 */
[----:B------:R-:W-:-:S03]  /*1e2a0*/  LOP3.LUT R26, R14, 0x18, RZ, 0x3c, !PT ;  /* 0x000000180e1a7812 */ /* 0x000fc600078e3cff */
[----:B------:R0:W-:Y:S04]  /*1e2b0*/  STL [R1+0x4258], R14 ;  /* 0x0042580e01007387 */ /* 0x0001e80000100800 */
[----:B0-----:R-:W4:Y:S04]  /*1e2c0*/  LDL.LU R14, [R1+0x1370] ;  /* 0x00137000010e7983 */ /* 0x001f280000300800 */
        /* <DEDUP_REMOVED lines=22> */
[----:B--2---:R0:W-:Y:S04]  /*1e430*/  STS.U8 [R24+UR4+0x3500], R29 ;  /* 0x0035001d18007988 */ /* 0x0041e80008000004 */
[----:B------:R-:W2:Y:S04]  /*1e440*/  LDL.LU R23, [R1+0x58] ;  /* 0x0000580001177983 */ /* 0x000ea80000300800 */
[----:B0-----:R-:W2:Y:S04]  /*1e450*/  LDL.LU R29, [R1+0x34] ;  /* 0x00003400011d7983 */ /* 0x001ea80000300800 */
[----:B---3--:R0:W-:Y:S04]  /*1e460*/  STS.U8 [R24+UR4+0x35c0], R27 ;  /* 0x0035c01b18007988 */ /* 0x0081e80008000004 */
[----:B0-----:R-:W3:Y:S04]  /*1e470*/  LDL.LU R27, [R1+0x425c] ;  /* 0x00425c00011b7983 */ /* 0x001ee80000300800 */
[----:B---3--:R0:W-:Y:S04]  /*1e480*/  STS.U8 [R24+UR4+0x3580], R27 ;  /* 0x0035801b18007988 */ /* 0x0081e80008000004 */
[----:B----4-:R1:W-:Y:S04]  /*1e490*/  STS.U8 [R26+UR4+0x600], R25 ;  /* 0x000600191a007988 */ /* 0x0103e80008000004 */
[----:B------:R3:W-:Y:S04]  /*1e4a0*/  STS.U8 [R26+UR4+0x640], R14 ;  /* 0x0006400e1a007988 */ /* 0x0007e80008000004 */
[----:B------:R-:W-:Y:S04]  /*1e4b0*/  STS.U8 [R26+UR4+0x680], R0 ;  /* 0x000680001a007988 */ /* 0x000fe80008000004 */
[----:B------:R-:W-:Y:S04]  /*1e4c0*/  STS.U8 [R26+UR4+0x6c0], R2 ;  /* 0x0006c0021a007988 */ /* 0x000fe80008000004 */
[----:B------:R-:W-:Y:S04]  /*1e4d0*/  STS.U8 [R26+UR4+0x700], R5 ;  /* 0x000700051a007988 */ /* 0x000fe80008000004 */
[----:B0-----:R-:W4:Y:S04]  /*1e4e0*/  LDL.LU R27, [R1+0x30] ;  /* 0x00003000011b7983 */ /* 0x001f280000300800 */
        /* <DEDUP_REMOVED lines=17> */
[----:B------:R-:W4:Y:S04]  /*1e600*/  LDL.LU R24, [R1+0x2c] ;  /* 0x00002c0001187983 */ /* 0x000f280000300800 */
[----:B------:R-:W-:Y:S04]  /*1e610*/  STS.U8 [R26+UR4+0x2780], R21 ;  /* 0x002780151a007988 */ /* 0x000fe80008000004 */
[----:B-1----:R-:W4:Y:S04]  /*1e620*/  LDL.LU R25, [R1+0x28] ;  /* 0x0000280001197983 */ /* 0x002f280000300800 */
[----:B------:R-:W-:Y:S04]  /*1e630*/  STS.U8 [R26+UR4+0x27c0], R22 ;  /* 0x0027c0161a007988 */ /* 0x000fe80008000004 */
[----:B---3--:R-:W3:Y:S04]  /*1e640*/  LDL.LU R14, [R1+0x4258] ;  /* 0x00425800010e7983 */ /* 0x008ee80000300800 */
[----:B--2---:R-:W-:Y:S04]  /*1e650*/  STS.U8 [R26+UR4+0x3640], R23 ;  /* 0x003640171a007988 */ /* 0x004fe80008000004 */
[----:B------:R1:W-:Y:S04]  /*1e660*/  STS.U8 [R26+UR4+0x3600], R29 ;  /* 0x0036001d1a007988 */ /* 0x0003e80008000004 */
[----:B0-----:R-:W2:Y:S04]  /*1e670*/  LDL.LU R28, [R1+0x24] ;  /* 0x00002400011c7983 */ /* 0x001ea80000300800 */
[----:B-1----:R-:W3:Y:S04]  /*1e680*/  LDL.LU R29, [R1+0x20] ;  /* 0x00002000011d7983 */ /* 0x002ee80000300800 */
[----:B----4-:R0:W-:Y:S04]  /*1e690*/  STS.U8 [R26+UR4+0x36c0], R27 ;  /* 0x0036c01b1a007988 */ /* 0x0101e80008000004 */
        /* <DEDUP_REMOVED lines=24> */
[----:B------:R1:W-:Y:S04]  /*1e820*/  STS.U8 [R26+UR4+0x3740], R25 ;  /* 0x003740191a007988 */ /* 0x0003e80008000004 */
[----:B--2---:R2:W-:Y:S04]  /*1e830*/  STS.U8 [R26+UR4+0x3700], R28 ;  /* 0x0037001c1a007988 */ /* 0x0045e80008000004 */
[----:B---3--:R3:W-:Y:S04]  /*1e840*/  STS.U8 [R26+UR4+0x37c0], R29 ;  /* 0x0037c01d1a007988 */ /* 0x0087e80008000004 */
[----:B0-----:R-:W4:Y:S04]  /*1e850*/  LDL.LU R24, [R1+0x1124] ;  /* 0x0011240001187983 */ /* 0x001f280000300800 */
[----:B-1----:R-:W4:Y:S04]  /*1e860*/  LDL.LU R25, [R1+0x1120] ;  /* 0x0011200001197983 */ /* 0x002f280000300800 */
[----:B--2---:R-:W2:Y:S04]  /*1e870*/  LDL.LU R28, [R1+0x4254] ;  /* 0x00425400011c7983 */ /* 0x004ea80000300800 */
[----:B---3--:R-:W3:Y:S01]  /*1e880*/  LDL.LU R29, [R1+0x18] ;  /* 0x00001800011d7983 */ /* 0x008ee20000300800 */
[----:B------:R-:W-:-:S03]  /*1e890*/  LOP3.LUT R14, R14, 0x20, RZ, 0x3c, !PT ;  /* 0x000000200e0e7812 */ /* 0x000fc600078e3cff */
[----:B----4-:R0:W-:Y:S04]  /*1e8a0*/  STS.U8 [R26+UR4+0x3780], R27 ;  /* 0x0037801b1a007988 */ /* 0x0101e80008000004 */
        /* <DEDUP_REMOVED lines=9> */
[----:B------:R-:W4:Y:S04]  /*1e940*/  LDL.LU R27, [R1+0x10] ;  /* 0x00001000011b7983 */ /* 0x000f280000300800 */
[----:B------:R-:W-:Y:S04]  /*1e950*/  STS.U8 [R14+UR4+0x1840], R9 ;  /* 0x001840090e007988 */ /* 0x000fe80008000004 */
[----:B------:R-:W-:Y:S04]  /*1e960*/  STS.U8 [R14+UR4+0x1800], R10 ;  /* 0x0018000a0e007988 */ /* 0x000fe80008000004 */
[----:B------:R-:W-:Y:S04]  /*1e970*/  STS.U8 [R14+UR4+0x18c0], R11 ;  /* 0x0018c00b0e007988 */ /* 0x000fe80008000004 */
[----:B------:R-:W-:Y:S04]  /*1e980*/  STS.U8 [R14+UR4+0x1880], R12 ;  /* 0x0018800c0e007988 */ /* 0x000fe80008000004 */
[----:B------:R0:W-:Y:S04]  /*1e990*/  STS.U8 [R14+UR4+0x1940], R13 ;  /* 0x0019400d0e007988 */ /* 0x0001e80008000004 */
        /* <DEDUP_REMOVED lines=9> */
[----:B-1----:R-:W4:Y:S04]  /*1ea30*/  LDL.LU R0, [R1+0xc] ;  /* 0x00000c0001007983 */ /* 0x002f280000300800 */
[----:B0-----:R-:W4:Y:S04]  /*1ea40*/  LDL.LU R13, [R1+0x8] ;  /* 0x00000800010d7983 */ /* 0x001f280000300800 */
[----:B------:R-:W4:Y:S04]  /*1ea50*/  LDL.LU R15, [R1+0x4] ;  /* 0x00000400010f7983 */ /* 0x000f280000300800 */
[----:B------:R-:W-:Y:S04]  /*1ea60*/  STS.U8 [R14+UR4+0x2980], R24 ;  /* 0x002980180e007988 */ /* 0x000fe80008000004 */
[----:B------:R-:W-:Y:S04]  /*1ea70*/  STS.U8 [R14+UR4+0x29c0], R25 ;  /* 0x0029c0190e007988 */ /* 0x000fe80008000004 */
[----:B---3--:R0:W-:Y:S04]  /*1ea80*/  STS.U8 [R14+UR4+0x3840], R29 ;  /* 0x0038401d0e007988 */ /* 0x0081e80008000004 */
[----:B0-----:R-:W3:Y:S04]  /*1ea90*/  LDL.LU R29, [R1] ;  /* 0x00000000011d7983 */ /* 0x001ee80000300800 */
[----:B------:R-:W3:Y:S04]  /*1eaa0*/  LDL.LU R21, [R1+0x1334] ;  /* 0x0013340001157983 */ /* 0x000ee80000300800 */
[----:B------:R-:W3:Y:S04]  /*1eab0*/  LDL.LU R22, [R1+0x1330] ;  /* 0x0013300001167983 */ /* 0x000ee80000300800 */
[----:B------:R-:W3:Y:S04]  /*1eac0*/  LDL.LU R23, [R1+0x132c] ;  /* 0x00132c0001177983 */ /* 0x000ee80000300800 */
[----:B------:R-:W3:Y:S04]  /*1ead0*/  LDL.LU R24, [R1+0x1328] ;  /* 0x0013280001187983 */ /* 0x000ee80000300800 */
[----:B------:R-:W3:Y:S01]  /*1eae0*/  LDL.LU R25, [R1+0x1324] ;  /* 0x0013240001197983 */ /* 0x000ee20000300800 */
[----:B--2---:R-:W-:-:S03]  /*1eaf0*/  LOP3.LUT R2, R28, 0x3f, RZ, 0xc0, !PT ;  /* 0x0000003f1c027812 */ /* 0x004fc600078ec0ff */
[----:B----4-:R0:W-:Y:S04]  /*1eb00*/  STS.U8 [R14+UR4+0x3800], R26 ;  /* 0x0038001a0e007988 */ /* 0x0101e80008000004 */
[----:B------:R1:W-:Y:S04]  /*1eb10*/  STS.U8 [R14+UR4+0x38c0], R27 ;  /* 0x0038c01b0e007988 */ /* 0x0003e80008000004 */
[----:B0-----:R-:W2:Y:S04]  /*1eb20*/  LDL.LU R26, [R1+0x1320] ;  /* 0x00132000011a7983 */ /* 0x001ea80000300800 */
[----:B-1----:R-:W4:Y:S04]  /*1eb30*/  LDL.LU R27, [R1+0x131c] ;  /* 0x00131c00011b7983 */ /* 0x002f280000300800 */
        /* <DEDUP_REMOVED lines=18> */
[----:B------:R-:W-:Y:S04]  /*1ec60*/  STS.U8 [R14+UR4+0x3900], R15 ;  /* 0x0039000f0e007988 */ /* 0x000fe80008000004 */
[----:B0-----:R-:W4:Y:S04]  /*1ec70*/  LDL.LU R0, [R1+0x4250] ;  /* 0x0042500001007983 */ /* 0x001f280000300800 */
[----:B-1----:R-:W4:Y:S04]  /*1ec80*/  LDL.LU R13, [R1+0x424c] ;  /* 0x00424c00010d7983 */ /* 0x002f280000300800 */
[----:B---3--:R0:W-:Y:S04]  /*1ec90*/  STS.U8 [R14+UR4+0x39c0], R29 ;  /* 0x0039c01d0e007988 */ /* 0x0081e80008000004 */
[----:B0-----:R-:W3:Y:S01]  /*1eca0*/  LDL.LU R29, [R1+0x4248] ;  /* 0x00424800011d7983 */ /* 0x001ee20000300800 */
[----:B------:R-:W-:-:S03]  /*1ecb0*/  LOP3.LUT R15, R2, 0x28, RZ, 0x3c, !PT ;  /* 0x00000028020f7812 */ /* 0x000fc600078e3cff */
[----:B---3--:R0:W-:Y:S04]  /*1ecc0*/  STS.U8 [R14+UR4+0x3980], R29 ;  /* 0x0039801d0e007988 */ /* 0x0081e80008000004 */
[----:B0-----:R-:W3:Y:S04]  /*1ecd0*/  LDL.LU R14, [R1+0x4244] ;  /* 0x00424400010e7983 */ /* 0x001ee80000300800 */
[----:B------:R0:W-:Y:S04]  /*1ece0*/  STL [R1+0x41d4], R29 ;  /* 0x0041d41d01007387 */ /* 0x0001e80000100800 */
[----:B0-----:R-:W3:Y:S04]  /*1ecf0*/  LDL.LU R29, [R1+0x1230] ;  /* 0x00123000011d7983 */ /* 0x001ee80000300800 */
[----:B------:R0:W-:Y:S04]  /*1ed00*/  STS.U8 [R15+UR4+0xa00], R21 ;  /* 0x000a00150f007988 */ /* 0x0001e80008000004 */
[----:B------:R1:W-:Y:S04]  /*1ed10*/  STS.U8 [R15+UR4+0xa40], R22 ;  /* 0x000a40160f007988 */ /* 0x0003e80008000004 */
[----:B------:R4:W-:Y:S04]  /*1ed20*/  STS.U8 [R15+UR4+0xa80], R23 ;  /* 0x000a80170f007988 */ /* 0x0009e80008000004 */
[----:B------:R4:W-:Y:S04]  /*1ed30*/  STS.U8 [R15+UR4+0xac0], R24 ;  /* 0x000ac0180f007988 */ /* 0x0009e80008000004 */
[----:B------:R4:W-:Y:S04]  /*1ed40*/  STS.U8 [R15+UR4+0xb00], R25 ;  /* 0x000b00190f007988 */ /* 0x0009e80008000004 */
[----:B--2---:R2:W-:Y:S04]  /*1ed50*/  STS.U8 [R15+UR4+0xb40], R26 ;  /* 0x000b401a0f007988 */ /* 0x0045e80008000004 */
[----:B0-----:R-:W3:Y:S04]  /*1ed60*/  LDL.LU R21, [R1+0x4240] ;  /* 0x0042400001157983 */ /* 0x001ee80000300800 */
[----:B-1----:R-:W3:Y:S04]  /*1ed70*/  LDL.LU R22, [R1+0x423c] ;  /* 0x00423c0001167983 */ /* 0x002ee80000300800 */
[----:B----4-:R-:W4:Y:S04]  /*1ed80*/  LDL.LU R23, [R1+0x4238] ;  /* 0x0042380001177983 */ /* 0x010f280000300800 */
[----:B------:R-:W4:Y:S04]  /*1ed90*/  LDL.LU R24, [R1+0x4234] ;  /* 0x0042340001187983 */ /* 0x000f280000300800 */
[----:B------:R-:W4:Y:S04]  /*1eda0*/  LDL.LU R25, [R1+0x4230] ;  /* 0x0042300001197983 */ /* 0x000f280000300800 */
[----:B--2---:R-:W2:Y:S04]  /*1edb0*/  LDL.LU R26, [R1+0x422c] ;  /* 0x00422c00011a7983 */ /* 0x004ea80000300800 */
[----:B------:R0:W-:Y:S04]  /*1edc0*/  STS.U8 [R15+UR4+0xb80], R27 ;  /* 0x000b801b0f007988 */ /* 0x0001e80008000004 */
[----:B------:R1:W-:Y:S04]  /*1edd0*/  STS.U8 [R15+UR4+0xbc0], R28 ;  /* 0x000bc01c0f007988 */ /* 0x0003e80008000004 */
[----:B0-----:R-:W4:Y:S04]  /*1ede0*/  LDL.LU R27, [R1+0x4228] ;  /* 0x00422800011b7983 */ /* 0x001f280000300800 */
[----:B-1----:R-:W2:Y:S04]  /*1edf0*/  LDL.LU R28, [R1+0x4224] ;  /* 0x00422400011c7983 */ /* 0x002ea80000300800 */
[----:B---3--:R-:W-:Y:S04]  /*1ee00*/  STS.U8 [R15+UR4+0x1a40], R29 ;  /* 0x001a401d0f007988 */ /* 0x008fe80008000004 */
        /* <DEDUP_REMOVED lines=10> */
[----:B------:R0:W-:Y:S04]  /*1eeb0*/  STS.U8 [R15+UR4+0x2ac0], R16 ;  /* 0x002ac0100f007988 */ /* 0x0001e80008000004 */
[----:B------:R1:W-:Y:S04]  /*1eec0*/  STS.U8 [R15+UR4+0x2b00], R17 ;  /* 0x002b00110f007988 */ /* 0x0003e80008000004 */
[----:B------:R3:W-:Y:S04]  /*1eed0*/  STS.U8 [R15+UR4+0x2b40], R18 ;  /* 0x002b40120f007988 */ /* 0x0007e80008000004 */
[----:B------:R4:W-:Y:S04]  /*1eee0*/  STS.U8 [R15+UR4+0x2b80], R19 ;  /* 0x002b80130f007988 */ /* 0x0009e80008000004 */
[----:B------:R2:W-:Y:S04]  /*1eef0*/  STS.U8 [R15+UR4+0x2bc0], R20 ;  /* 0x002bc0140f007988 */ /* 0x0005e80008000004 */
[----:B0-----:R-:W2:Y:S04]  /*1ef00*/  LDL.LU R16, [R1+0x1314] ;  /* 0x0013140001107983 */ /* 0x001ea80000300800 */
[----:B-1----:R-:W2:Y:S04]  /*1ef10*/  LDL.LU R17, [R1+0x1310] ;  /* 0x0013100001117983 */ /* 0x002ea80000300800 */
[----:B---3--:R-:W3:Y:S04]  /*1ef20*/  LDL.LU R18, [R1+0x130c] ;  /* 0x00130c0001127983 */ /* 0x008ee80000300800 */
[----:B----4-:R-:W4:Y:S04]  /*1ef30*/  LDL.LU R19, [R1+0x1308] ;  /* 0x0013080001137983 */ /* 0x010f280000300800 */
[----:B--2---:R-:W2:Y:S04]  /*1ef40*/  LDL.LU R20, [R1+0x1304] ;  /* 0x0013040001147983 */ /* 0x004ea80000300800 */
        /* <DEDUP_REMOVED lines=11> */
[----:B------:R-:W-:Y:S04]  /*1f000*/  STS.U8 [R15+UR4+0x3a40], R28 ;  /* 0x003a401c0f007988 */ /* 0x000fe80008000004 */
[----:B------:R0:W-:Y:S04]  /*1f010*/  STL [R1+0x41d8], R28 ;  /* 0x0041d81c01007387 */ /* 0x0001e80000100800 */
[----:B------:R-:W-:Y:S04]  /*1f020*/  STS.U8 [R15+UR4+0x3a00], R27 ;  /* 0x003a001b0f007988 */ /* 0x000fe80008000004 */
[----:B------:R-:W-:Y:S04]  /*1f030*/  STS.U8 [R15+UR4+0x3ac0], R26 ;  /* 0x003ac01a0f007988 */ /* 0x000fe80008000004 */
[----:B------:R-:W-:Y:S04]  /*1f040*/  STS.U8 [R15+UR4+0x3a80], R25 ;  /* 0x003a80190f007988 */ /* 0x000fe80008000004 */
[----:B0-----:R-:W2:Y:S04]  /*1f050*/  LDL.LU R28, [R1+0x11f0] ;  /* 0x0011f000011c7983 */ /* 0x001ea80000300800 */
[----:B------:R0:W-:Y:S04]  /*1f060*/  STL [R1+0x41dc], R27 ;  /* 0x0041dc1b01007387 */ /* 0x0001e80000100800 */
        /* <DEDUP_REMOVED lines=8> */
[----:B0-----:R-:W2:Y:S04]  /*1f0f0*/  LDL.LU R25, [R1+0x1204] ;  /* 0x0012040001197983 */ /* 0x001ea80000300800 */
[----:B------:R0:W-:Y:S04]  /*1f100*/  STL [R1+0x41e8], R24 ;  /* 0x0041e81801007387 */ /* 0x0001e80000100800 */
[----:B0-----:R-:W2:Y:S04]  /*1f110*/  LDL.LU R24, [R1+0x1210] ;  /* 0x0012100001187983 */ /* 0x001ea80000300800 */
[----:B------:R0:W-:Y:S04]  /*1f120*/  STL [R1+0x41ec], R23 ;  /* 0x0041ec1701007387 */ /* 0x0001e80000100800 */
[----:B0-----:R-:W2:Y:S04]  /*1f130*/  LDL.LU R23, [R1+0x12f8] ;  /* 0x0012f80001177983 */ /* 0x001ea80000300800 */
[----:B------:R0:W-:Y:S04]  /*1f140*/  STL [R1+0x41f0], R22 ;  /* 0x0041f01601007387 */ /* 0x0001e80000100800 */
[----:B0-----:R-:W2:Y:S04]  /*1f150*/  LDL.LU R22, [R1+0x12fc] ;  /* 0x0012fc0001167983 */ /* 0x001ea80000300800 */
[----:B------:R-:W2:Y:S04]  /*1f160*/  LDL.LU R15, [R1+0x4220] ;  /* 0x00422000010f7983 */ /* 0x000ea80000300800 */
[----:B------:R0:W-:Y:S04]  /*1f170*/  STL [R1+0x41f4], R21 ;  /* 0x0041f41501007387 */ /* 0x0001e80000100800 */
[----:B0-----:R-:W2:Y:S01]  /*1f180*/  LDL.LU R21, [R1+0x1300] ;  /* 0x0013000001157983 */ /* 0x001ea20000300800 */
[----:B------:R-:W-:-:S05]  /*1f190*/  LOP3.LUT R2, R2, 0x30, RZ, 0x3c, !PT ;  /* 0x0000003002027812 */ /* 0x000fca00078e3cff */
[----:B------:R0:W-:Y:S04]  /*1f1a0*/  STS.U8 [R2+UR4+0xc00], R16 ;  /* 0x000c001002007988 */ /* 0x0001e80008000004 */
[----:B------:R1:W-:Y:S04]  /*1f1b0*/  STS.U8 [R2+UR4+0xc40], R17 ;  /* 0x000c401102007988 */ /* 0x0003e80008000004 */
[----:B---3--:R3:W-:Y:S04]  /*1f1c0*/  STS.U8 [R2+UR4+0xc80], R18 ;  /* 0x000c801202007988 */ /* 0x0087e80008000004 */
[----:B----4-:R4:W-:Y:S04]  /*1f1d0*/  STS.U8 [R2+UR4+0xcc0], R19 ;  /* 0x000cc01302007988 */ /* 0x0109e80008000004 */
[----:B--2---:R2:W-:Y:S04]  /*1f1e0*/  STS.U8 [R2+UR4+0xd00], R20 ;  /* 0x000d001402007988 */ /* 0x0045e80008000004 */
[----:B0-----:R-:W2:Y:S04]  /*1f1f0*/  LDL.LU R16, [R1+0x421c] ;  /* 0x00421c0001107983 */ /* 0x001ea80000300800 */
[----:B-1----:R-:W2:Y:S04]  /*1f200*/  LDL.LU R17, [R1+0x4218] ;  /* 0x0042180001117983 */ /* 0x002ea80000300800 */
[----:B---3--:R-:W3:Y:S04]  /*1f210*/  LDL.LU R18, [R1+0x4214] ;  /* 0x0042140001127983 */ /* 0x008ee80000300800 */
[----:B----4-:R-:W4:Y:S04]  /*1f220*/  LDL.LU R19, [R1+0x4210] ;  /* 0x0042100001137983 */ /* 0x010f280000300800 */
[----:B--2---:R-:W2:Y:S04]  /*1f230*/  LDL.LU R20, [R1+0x420c] ;  /* 0x00420c0001147983 */ /* 0x004ea80000300800 */
[----:B------:R0:W-:Y:S04]  /*1f240*/  STS.U8 [R2+UR4+0xd40], R21 ;  /* 0x000d401502007988 */ /* 0x0001e80008000004 */
[----:B0-----:R-:W3:Y:S04]  /*1f250*/  LDL.LU R21, [R1+0x12e4] ;  /* 0x0012e40001157983 */ /* 0x001ee80000300800 */
[----:B---3--:R0:W-:Y:S04]  /*1f260*/  STL [R1+0x41f8], R21 ;  /* 0x0041f81501007387 */ /* 0x0081e80000100800 */
[----:B0-----:R-:W3:Y:S04]  /*1f270*/  LDL.LU R21, [R1+0x12e8] ;  /* 0x0012e80001157983 */ /* 0x001ee80000300800 */
[----:B---3--:R0:W-:Y:S04]  /*1f280*/  STL [R1+0x41fc], R21 ;  /* 0x0041fc1501007387 */ /* 0x0081e80000100800 */
[----:B0-----:R-:W3:Y:S04]  /*1f290*/  LDL.LU R21, [R1+0x12ec] ;  /* 0x0012ec0001157983 */ /* 0x001ee80000300800 */
[----:B---3--:R0:W-:Y:S04]  /*1f2a0*/  STL [R1+0x4200], R21 ;  /* 0x0042001501007387 */ /* 0x0081e80000100800 */
[----:B0-----:R-:W3:Y:S04]  /*1f2b0*/  LDL.LU R21, [R1+0x12f0] ;  /* 0x0012f00001157983 */ /* 0x001ee80000300800 */
[----:B------:R-:W-:Y:S04]  /*1f2c0*/  STS.U8 [R2+UR4+0xd80], R22 ;  /* 0x000d801602007988 */ /* 0x000fe80008000004 */
[----:B------:R-:W-:Y:S04]  /*1f2d0*/  STS.U8 [R2+UR4+0xdc0], R23 ;  /* 0x000dc01702007988 */ /* 0x000fe80008000004 */
[----:B------:R-:W-:Y:S04]  /*1f2e0*/  STS.U8 [R2+UR4+0x1c40], R24 ;  /* 0x001c401802007988 */ /* 0x000fe80008000004 */
[----:B---3--:R0:W-:Y:S04]  /*1f2f0*/  STL [R1+0x4204], R21 ;  /* 0x0042041501007387 */ /* 0x0081e80000100800 */
[----:B0-----:R-:W3:Y:S04]  /*1f300*/  LDL.LU R21, [R1+0x12f4] ;  /* 0x0012f40001157983 */ /* 0x001ee80000300800 */
[----:B------:R0:W-:Y:S04]  /*1f310*/  STS.U8 [R2+UR4+0x1c00], R25 ;  /* 0x001c001902007988 */ /* 0x0001e80008000004 */
[----:B------:R1:W-:Y:S04]  /*1f320*/  STS.U8 [R2+UR4+0x1cc0], R26 ;  /* 0x001cc01a02007988 */ /* 0x0003e80008000004 */
[----:B------:R4:W-:Y:S04]  /*1f330*/  STS.U8 [R2+UR4+0x1c80], R27 ;  /* 0x001c801b02007988 */ /* 0x0009e80008000004 */
[----:B------:R2:W-:Y:S04]  /*1f340*/  STS.U8 [R2+UR4+0x1d40], R28 ;  /* 0x001d401c02007988 */ /* 0x0005e80008000004 */
        /* <DEDUP_REMOVED lines=11> */
[----:B---3--:R3:W-:Y:S04]  /*1f400*/  STL [R1+0x4208], R21 ;  /* 0x0042081501007387 */ /* 0x0087e80000100800 */
[----:B------:R-:W3:Y:S04]  /*1f410*/  LDL.LU R22, [R1+0x12e0] ;  /* 0x0012e00001167983 */ /* 0x000ee80000300800 */
[----:B------:R-:W3:Y:S04]  /*1f420*/  LDL.LU R23, [R1+0x12dc] ;  /* 0x0012dc0001177983 */ /* 0x000ee80000300800 */
[----:B------:R-:W3:Y:S04]  /*1f430*/  LDL.LU R24, [R1+0x12d8] ;  /* 0x0012d80001187983 */ /* 0x000ee80000300800 */
[----:B0-----:R-:W3:Y:S04]  /*1f440*/  LDL.LU R25, [R1+0x11e0] ;  /* 0x0011e00001197983 */ /* 0x001ee80000300800 */
[----:B-1----:R-:W3:Y:S04]  /*1f450*/  LDL.LU R26, [R1+0x11dc] ;  /* 0x0011dc00011a7983 */ /* 0x002ee80000300800 */
[----:B----4-:R-:W4:Y:S04]  /*1f460*/  LDL.LU R27, [R1+0x11d8] ;  /* 0x0011d800011b7983 */ /* 0x010f280000300800 */
[----:B--2---:R-:W2:Y:S04]  /*1f470*/  LDL.LU R28, [R1+0x11d4] ;  /* 0x0011d400011c7983 */ /* 0x004ea80000300800 */
[----:B------:R-:W2:Y:S04]  /*1f480*/  LDL.LU R29, [R1+0x11d0] ;  /* 0x0011d000011d7983 */ /* 0x000ea80000300800 */
[----:B------:R-:W2:Y:S01]  /*1f490*/  LDL.LU R5, [R1+0x11cc] ;  /* 0x0011cc0001057983 */ /* 0x000ea20000300800 */
[----:B---3--:R-:W-:-:S03]  /*1f4a0*/  LOP3.LUT R21, R0, 0x30, RZ, 0x3c, !PT ;  /* 0x0000003000157812 */ /* 0x008fc600078e3cff */
[----:B------:R-:W3:Y:S04]  /*1f4b0*/  LDL.LU R4, [R1+0x11c8] ;  /* 0x0011c80001047983 */ /* 0x000ee80000300800 */
[----:B------:R-:W3:Y:S04]  /*1f4c0*/  LDL.LU R3, [R1+0x11c4] ;  /* 0x0011c40001037983 */ /* 0x000ee80000300800 */
[----:B------:R-:W3:Y:S04]  /*1f4d0*/  LDL.LU R6, [R1+0xd8] ;  /* 0x0000d80001067983 */ /* 0x000ee80000300800 */
[----:B------:R-:W-:Y:S04]  /*1f4e0*/  STS.U8 [R21+UR4+0x3c40], R20 ;  /* 0x003c401415007988 */ /* 0x000fe80008000004 */
        /* <DEDUP_REMOVED lines=13> */
[----:B------:R0:W-:Y:S04]  /*1f5c0*/  STS.U8 [R21+UR4+0x3d80], R13 ;  /* 0x003d800d15007988 */ /* 0x0001e80008000004 */
[----:B0-----:R-:W4:Y:S01]  /*1f5d0*/  LDL.LU R21, [R1+0x4208] ;  /* 0x0042080001157983 */ /* 0x001f220000300800 */
[----:B------:R-:W-:-:S05]  /*1f5e0*/  LOP3.LUT R0, R0, 0x38, RZ, 0x3c, !PT ;  /* 0x0000003800007812 */ /* 0x000fca00078e3cff */
[----:B----4-:R0:W-:Y:S04]  /*1f5f0*/  STS.U8 [R0+UR4+0xe00], R21 ;  /* 0x000e001500007988 */ /* 0x0101e80008000004 */
[----:B0-----:R-:W4:Y:S04]  /*1f600*/  LDL.LU R21, [R1+0x4204] ;  /* 0x0042040001157983 */ /* 0x001f280000300800 */
[----:B----4-:R0:W-:Y:S04]  /*1f610*/  STS.U8 [R0+UR4+0xe40], R21 ;  /* 0x000e401500007988 */ /* 0x0101e80008000004 */
[----:B0-----:R-:W4:Y:S04]  /*1f620*/  LDL.LU R21, [R1+0x4200] ;  /* 0x0042000001157983 */ /* 0x001f280000300800 */
[----:B----4-:R0:W-:Y:S04]  /*1f630*/  STS.U8 [R0+UR4+0xe80], R21 ;  /* 0x000e801500007988 */ /* 0x0101e80008000004 */
[----:B0-----:R-:W4:Y:S04]  /*1f640*/  LDL.LU R21, [R1+0x41fc] ;  /* 0x0041fc0001157983 */ /* 0x001f280000300800 */
[----:B----4-:R0:W-:Y:S04]  /*1f650*/  STS.U8 [R0+UR4+0xec0], R21 ;  /* 0x000ec01500007988 */ /* 0x0101e80008000004 */
[----:B0-----:R-:W4:Y:S04]  /*1f660*/  LDL.LU R21, [R1+0x41f8] ;  /* 0x0041f80001157983 */ /* 0x001f280000300800 */
[----:B----4-:R0:W-:Y:S04]  /*1f670*/  STS.U8 [R0+UR4+0xf00], R21 ;  /* 0x000f001500007988 */ /* 0x0101e80008000004 */
[----:B------:R1:W-:Y:S04]  /*1f680*/  STS.U8 [R0+UR4+0xf40], R22 ;  /* 0x000f401600007988 */ /* 0x0003e80008000004 */
[----:B------:R4:W-:Y:S04]  /*1f690*/  STS.U8 [R0+UR4+0xf80], R23 ;  /* 0x000f801700007988 */ /* 0x0009e80008000004 */
[----:B------:R2:W-:Y:S04]  /*1f6a0*/  STS.U8 [R0+UR4+0xfc0], R24 ;  /* 0x000fc01800007988 */ /* 0x0005e80008000004 */
[----:B------:R3:W-:Y:S04]  /*1f6b0*/  STS.U8 [R0+UR4+0x1e40], R25 ;  /* 0x001e401900007988 */ /* 0x0007e80008000004 */
[----:B------:R3:W-:Y:S04]  /*1f6c0*/  STS.U8 [R0+UR4+0x1e00], R26 ;  /* 0x001e001a00007988 */ /* 0x0007e80008000004 */
[----:B0-----:R-:W3:Y:S04]  /*1f6d0*/  LDL.LU R21, [R1+0x41f4] ;  /* 0x0041f40001157983 */ /* 0x001ee80000300800 */
[----:B-1----:R-:W3:Y:S04]  /*1f6e0*/  LDL.LU R22, [R1+0x41f0] ;  /* 0x0041f00001167983 */ /* 0x002ee80000300800 */
[----:B----4-:R-:W4:Y:S04]  /*1f6f0*/  LDL.LU R23, [R1+0x41ec] ;  /* 0x0041ec0001177983 */ /* 0x010f280000300800 */
[----:B--2---:R-:W2:Y:S04]  /*1f700*/  LDL.LU R24, [R1+0x41e8] ;  /* 0x0041e80001187983 */ /* 0x004ea80000300800 */
[----:B---3--:R-:W3:Y:S04]  /*1f710*/  LDL.LU R25, [R1+0x41e4] ;  /* 0x0041e40001197983 */ /* 0x008ee80000300800 */
[----:B------:R-:W4:Y:S04]  /*1f720*/  LDL.LU R26, [R1+0x41e0] ;  /* 0x0041e000011a7983 */ /* 0x000f280000300800 */
[----:B------:R0:W-:Y:S04]  /*1f730*/  STS.U8 [R0+UR4+0x1ec0], R27 ;  /* 0x001ec01b00007988 */ /* 0x0001e80008000004 */
[----:B------:R1:W-:Y:S04]  /*1f740*/  STS.U8 [R0+UR4+0x1e80], R28 ;  /* 0x001e801c00007988 */ /* 0x0003e80008000004 */
[----:B------:R1:W-:Y:S04]  /*1f750*/  STS.U8 [R0+UR4+0x1f40], R29 ;  /* 0x001f401d00007988 */ /* 0x0003e80008000004 */
[----:B------:R1:W-:Y:S04]  /*1f760*/  STS.U8 [R0+UR4+0x1f00], R5 ;  /* 0x001f000500007988 */ /* 0x0003e80008000004 */
[----:B------:R1:W-:Y:S04]  /*1f770*/  STS.U8 [R0+UR4+0x1fc0], R4 ;  /* 0x001fc00400007988 */ /* 0x0003e80008000004 */
[----:B------:R1:W-:Y:S04]  /*1f780*/  STS.U8 [R0+UR4+0x1f80], R3 ;  /* 0x001f800300007988 */ /* 0x0003e80008000004 */
[----:B0-----:R-:W2:Y:S04]  /*1f790*/  LDL.LU R27, [R1+0x41dc] ;  /* 0x0041dc00011b7983 */ /* 0x001ea80000300800 */
[----:B-1----:R-:W3:Y:S04]  /*1f7a0*/  LDL.LU R28, [R1+0x41d8] ;  /* 0x0041d800011c7983 */ /* 0x002ee80000300800 */
[----:B------:R-:W4:Y:S04]  /*1f7b0*/  LDL.LU R29, [R1+0x41d4] ;  /* 0x0041d400011d7983 */ /* 0x000f280000300800 */
[----:B------:R-:W2:Y:S04]  /*1f7c0*/  LDL.LU R5, [R1+0x41d0] ;  /* 0x0041d00001057983 */ /* 0x000ea80000300800 */
[----:B------:R-:W3:Y:S04]  /*1f7d0*/  LDL.LU R4, [R1+0x41cc] ;  /* 0x0041cc0001047983 */ /* 0x000ee80000300800 */
        /* <DEDUP_REMOVED lines=9> */
[----:B------:R-:W4:Y:S04]  /*1f870*/  LDL R2, [R1+0x1de8] ;  /* 0x001de80001027983 */ /* 0x000f280000100800 */
[----:B------:R-:W2:Y:S04]  /*1f880*/  LDL.LU R8, [R1+0x41bc] ;  /* 0x0041bc0001087983 */ /* 0x000ea80000300800 */
[----:B------:R-:W3:Y:S04]  /*1f890*/  LDL.LU R9, [R1+0x41b8] ;  /* 0x0041b80001097983 */ /* 0x000ee80000300800 */
[----:B------:R-:W4:Y:S04]  /*1f8a0*/  LDL.LU R10, [R1+0x41b4] ;  /* 0x0041b400010a7983 */ /* 0x000f280000300800 */
[----:B------:R0:W-:Y:S04]  /*1f8b0*/  STS.U8 [R0+UR4+0x2f80], R11 ;  /* 0x002f800b00007988 */ /* 0x0001e80008000004 */
[----:B------:R1:W-:Y:S04]  /*1f8c0*/  STS.U8 [R0+UR4+0x2fc0], R12 ;  /* 0x002fc00c00007988 */ /* 0x0003e80008000004 */
[----:B0-----:R-:W2:Y:S04]  /*1f8d0*/  LDL.LU R11, [R1+0x41b0] ;  /* 0x0041b000010b7983 */ /* 0x001ea80000300800 */
[----:B-1----:R-:W3:Y:S04]  /*1f8e0*/  LDL.LU R12, [R1+0x41ac] ;  /* 0x0041ac00010c7983 */ /* 0x002ee80000300800 */
[----:B---3--:R-:W-:Y:S04]  /*1f8f0*/  STS.U8 [R0+UR4+0x3e40], R12 ;  /* 0x003e400c00007988 */ /* 0x008fe80008000004 */
[----:B--2---:R-:W-:Y:S04]  /*1f900*/  STS.U8 [R0+UR4+0x3e00], R11 ;  /* 0x003e000b00007988 */ /* 0x004fe80008000004 */
[----:B----4-:R-:W-:Y:S04]  /*1f910*/  STS.U8 [R0+UR4+0x3ec0], R10 ;  /* 0x003ec00a00007988 */ /* 0x010fe80008000004 */
[----:B------:R-:W-:Y:S04]  /*1f920*/  STS.U8 [R0+UR4+0x3e80], R9 ;  /* 0x003e800900007988 */ /* 0x000fe80008000004 */
[----:B------:R-:W-:Y:S04]  /*1f930*/  STS.U8 [R0+UR4+0x3f40], R8 ;  /* 0x003f400800007988 */ /* 0x000fe80008000004 */
[----:B------:R-:W-:Y:S04]  /*1f940*/  STS.U8 [R0+UR4+0x3f00], R7 ;  /* 0x003f000700007988 */ /* 0x000fe80008000004 */
[----:B------:R-:W-:Y:S04]  /*1f950*/  STS.U8 [R0+UR4+0x3fc0], R6 ;  /* 0x003fc00600007988 */ /* 0x000fe80008000004 */
[----:B------:R0:W-:Y:S04]  /*1f960*/  STS.U8 [R0+UR4+0x3f80], R3 ;  /* 0x003f800300007988 */ /* 0x0001e80008000004 */
[----:B0-----:R-:W2:Y:S04]  /*1f970*/  LDL.LU R0, [R1+0x41a8] ;  /* 0x0041a80001007983 */ /* 0x001ea80000300800 */
[----:B------:R-:W3:Y:S01]  /*1f980*/  LDL R3, [R1+0x1de0] ;  /* 0x001de00001037983 */ /* 0x000ee20000100800 */
[----:B------:R-:W-:Y:S01]  /*1f990*/  BAR.SYNC.DEFER_BLOCKING 0x0 ;  /* 0x0000000000007b1d */ /* 0x000fe20000010000 */
[----:B------:R-:W-:-:S06]  /*1f9a0*/  PRMT R5, RZ, 0x7610, R5 ;  /* 0x00007610ff057816 */ /* 0x000fcc0000000005 */
[----:B---3--:R-:W3:Y:S04]  /*1f9b0*/  @!P0 LDG.E.U8 R5, desc[UR32][R2.64] ;  /* 0x0000002002058981 */ /* 0x008ee8000c1e1100 */
[----:B---3--:R0:W-:Y:S04]  /*1f9c0*/  STL [R1+0xac], R5 ;  /* 0x0000ac0501007387 */ /* 0x0081e80000100800 */
[----:B0-----:R-:W3:Y:S04]  /*1f9d0*/  LDL.LU R5, [R1+0x41a4] ;  /* 0x0041a40001057983 */ /* 0x001ee80000300800 */
[----:B------:R-:W4:Y:S04]  /*1f9e0*/  LDL R2, [R1+0x1444] ;  /* 0x0014440001027983 */ /* 0x000f280000100800 */
[----:B------:R-:W4:Y:S01]  /*1f9f0*/  LDL R3, [R1+0x1c20] ;  /* 0x001c200001037983 */ /* 0x000f220000100800 */
[----:B--2---:R-:W-:-:S02]  /*1fa00*/  PRMT R0, RZ, 0x7610, R0 ;  /* 0x00007610ff007816 */ /* 0x004fc40000000000 */
[----:B----4-:R-:W-:-:S04]  /*1fa10*/  @!P0 LOP3.LUT R3, R3, R2, RZ, 0x3c, !PT ;  /* 0x0000000203038212 */ /* 0x010fc800078e3cff */
[----:B------:R-:W-:-:S04]  /*1fa20*/  @!P0 LOP3.LUT R2, R3, R2, RZ, 0x3c, !PT ;  /* 0x0000000203028212 */ /* 0x000fc800078e3cff */
[----:B------:R-:W-:-:S05]  /*1fa30*/  @!P0 LOP3.LUT R3, R3, R2, RZ, 0x3c, !PT ;  /* 0x0000000203038212 */ /* 0x000fca00078e3cff */
[----:B------:R-:W2:Y:S04]  /*1fa40*/  @!P0 LDG.E.U8 R0, desc[UR32][R2.64] ;  /* 0x0000002002008981 */ /* 0x000ea8000c1e1100 */
[----:B--2---:R0:W-:Y:S04]  /*1fa50*/  STL [R1+0xb4], R0 ;  /* 0x0000b40001007387 */ /* 0x0041e80000100800 */
[----:B0-----:R-:W2:Y:S04]  /*1fa60*/  LDL.LU R0, [R1+0x41a0] ;  /* 0x0041a00001007983 */ /* 0x001ea80000300800 */
[----:B------:R-:W4:Y:S04]  /*1fa70*/  LDL R2, [R1+0x1c1c] ;  /* 0x001c1c0001027983 */ /* 0x000f280000100800 */
[----:B------:R-:W4:Y:S01]  /*1fa80*/  LDL R3, [R1+0x1ca4] ;  /* 0x001ca40001037983 */ /* 0x000f220000100800 */
[----:B------:R-:W-:-:S02]  /*1fa90*/  PRMT R4, RZ, 0x7610, R4 ;  /* 0x00007610ff047816 */ /* 0x000fc40000000004 */
[----:B----4-:R-:W-:-:S04]  /*1faa0*/  @!P0 LOP3.LUT R3, R3, R2, RZ, 0x3c, !PT ;  /* 0x0000000203038212 */ /* 0x010fc800078e3cff */
[----:B------:R-:W-:-:S04]  /*1fab0*/  @!P0 LOP3.LUT R2, R3, R2, RZ, 0x3c, !PT ;  /* 0x0000000203028212 */ /* 0x000fc800078e3cff */
[----:B------:R-:W-:-:S05]  /*1fac0*/  @!P0 LOP3.LUT R3, R3, R2, RZ, 0x3c, !PT ;  /* 0x0000000203038212 */ /* 0x000fca00078e3cff */
[----:B------:R-:W4:Y:S04]  /*1fad0*/  @!P0 LDG.E.U8 R4, desc[UR32][R2.64] ;  /* 0x0000002002048981 */ /* 0x000f28000c1e1100 */
[----:B----4-:R0:W-:Y:S04]  /*1fae0*/  STL [R1+0xb0], R4 ;  /* 0x0000b00401007387 */ /* 0x0101e80000100800 */
[----:B0-----:R-:W4:Y:S04]  /*1faf0*/  LDL.LU R4, [R1+0x419c] ;  /* 0x00419c0001047983 */ /* 0x001f280000300800 */
[----:B------:R-:W3:Y:S04]  /*1fb00*/  LDL R2, [R1+0x1c18] ;  /* 0x001c180001027983 */ /* 0x000ee80000100800 */
[----:B------:R-:W3:Y:S01]  /*1fb10*/  LDL R3, [R1+0x1ca0] ;  /* 0x001ca00001037983 */ /* 0x000ee20000100800 */
[----:B--2---:R-:W-:-:S02]  /*1fb20*/  PRMT R0, RZ, 0x7610, R0 ;  /* 0x00007610ff007816 */ /* 0x004fc40000000000 */
[----:B---3--:R-:W-:-:S04]  /*1fb30*/  @!P0 LOP3.LUT R3, R3, R2, RZ, 0x3c, !PT ;  /* 0x0000000203038212 */ /* 0x008fc800078e3cff */
[----:B------:R-:W-:-:S04]  /*1fb40*/  @!P0 LOP3.LUT R2, R3, R2, RZ, 0x3c, !PT ;  /* 0x0000000203028212 */ /* 0x000fc800078e3cff */
[----:B------:R-:W-:-:S05]  /*1fb50*/  @!P0 LOP3.LUT R3, R3, R2, RZ, 0x3c, !PT ;  /* 0x0000000203038212 */ /* 0x000fca00078e3cff */
[----:B------:R-:W2:Y:S04]  /*1fb60*/  @!P0 LDG.E.U8 R0, desc[UR32][R2.64] ;  /* 0x0000002002008981 */ /* 0x000ea8000c1e1100 */
[----:B--2---:R0:W-:Y:S04]  /*1fb70*/  STL [R1+0xa8], R0 ;  /* 0x0000a80001007387 */ /* 0x0041e80000100800 */
[----:B0-----:R-:W2:Y:S04]  /*1fb80*/  LDL.LU R0, [R1+0x4198] ;  /* 0x0041980001007983 */ /* 0x001ea80000300800 */
[----:B------:R-:W3:Y:S04]  /*1fb90*/  LDL R2, [R1+0x1c14] ;  /* 0x001c140001027983 */ /* 0x000ee80000100800 */
[----:B------:R-:W3:Y:S01]  /*1fba0*/  LDL R3, [R1+0x1c9c] ;  /* 0x001c9c0001037983 */ /* 0x000ee20000100800 */
[----:B----4-:R-:W-:-:S02]  /*1fbb0*/  PRMT R4, RZ, 0x7610, R4 ;  /* 0x00007610ff047816 */ /* 0x010fc40000000004 */
[----:B---3--:R-:W-:-:S04]  /*1fbc0*/  @!P0 LOP3.LUT R3, R3, R2, RZ, 0x3c, !PT ;  /* 0x0000000203038212 */ /* 0x008fc800078e3cff */
[----:B------:R-:W-:-:S04]  /*1fbd0*/  @!P0 LOP3.LUT R2, R3, R2, RZ, 0x3c, !PT ;  /* 0x0000000203028212 */ /* 0x000fc800078e3cff */
[----:B------:R-:W-:-:S05]  /*1fbe0*/  @!P0 LOP3.LUT R3, R3, R2, RZ, 0x3c, !PT ;  /* 0x0000000203038212 */ /* 0x000fca00078e3cff */
[----:B------:R-:W3:Y:S04]  /*1fbf0*/  @!P0 LDG.E.U8 R4, desc[UR32][R2.64] ;  /* 0x0000002002048981 */ /* 0x000ee8000c1e1100 */
        /* <DEDUP_REMOVED lines=13> */
[----:B---3--:R-:W-:-:S02]  /*1fcd0*/  PRMT R4, RZ, 0x7610, R4 ;  /* 0x00007610ff047816 */ /* 0x008fc40000000004 */
[----:B----4-:R-:W-:-:S04]  /*1fce0*/  @!P0 LOP3.LUT R3, R3, R2, RZ, 0x3c, !PT ;  /* 0x0000000203038212 */ /* 0x010fc800078e3cff */
        /* <DEDUP_REMOVED lines=282> */
[----:B--2---:R0:W-:Y:S04]  /*20e90*/  STL [R1], R0 ;  /* 0x0000000001007387 */ /* 0x0041e80000100800 */
[----:B0-----:R-:W2:Y:S04]  /*20ea0*/  LDL.LU R0, [R1+0x4110] ;  /* 0x0041100001007983 */ /* 0x001ea80000300800 */
[----:B------:R-:W3:Y:S04]  /*20eb0*/  LDL R2, [R1+0x1d10] ;  /* 0x001d100001027983 */ /* 0x000ee80000100800 */
[----:B------:R-:W3:Y:S01]  /*20ec0*/  LDL R3, [R1+0x1d4c] ;  /* 0x001d4c0001037983 */ /* 0x000ee20000100800 */
[----:B------:R-:W-:-:S02]  /*20ed0*/  PRMT R29, RZ, 0x7610, R29 ;  /* 0x00007610ff1d7816 */ /* 0x000fc4000000001d */
[----:B---3--:R-:W-:-:S04]  /*20ee0*/  @!P0 LOP3.LUT R3, R3, R2, RZ, 0x3c, !PT ;  /* 0x0000000203038212 */ /* 0x008fc800078e3cff */
[----:B------:R-:W-:-:S04]  /*20ef0*/  @!P0 LOP3.LUT R2, R3, R2, RZ, 0x3c, !PT ;  /* 0x0000000203028212 */ /* 0x000fc800078e3cff */
[----:B------:R-:W-:-:S05]  /*20f00*/  @!P0 LOP3.LUT R3, R3, R2, RZ, 0x3c, !PT ;  /* 0x0000000203038212 */ /* 0x000fca00078e3cff */
[----:B------:R-:W3:Y:S04]  /*20f10*/  @!P0 LDG.E.U8 R29, desc[UR32][R2.64] ;  /* 0x00000020021d8981 */ /* 0x000ee8000c1e1100 */
[----:B------:R-:W4:Y:S04]  /*20f20*/  LDL R2, [R1+0x1d18] ;  /* 0x001d180001027983 */ /* 0x000f280000100800 */
[----:B------:R-:W4:Y:S01]  /*20f30*/  LDL R3, [R1+0x1d54] ;  /* 0x001d540001037983 */ /* 0x000f220000100800 */
[----:B------:R-:W-:-:S03]  /*20f40*/  PRMT R28, RZ, 0x7610, R28 ;  /* 0x00007610ff1c7816 */ /* 0x000fc6000000001c */
[----:B---3--:R0:W-:Y:S04]  /*20f50*/  STL [R1+0x40d4], R29 ;  /* 0x0040d41d01007387 */ /* 0x0081e80000100800 */
[----:B0-----:R-:W3:Y:S01]  /*20f60*/  LDL R29, [R1+0x1d5c] ;  /* 0x001d5c00011d7983 */ /* 0x001ee20000100800 */
[----:B----4-:R-:W-:-:S04]  /*20f70*/  @!P0 LOP3.LUT R3, R3, R2, RZ, 0x3c, !PT ;  /* 0x0000000203038212 */ /* 0x010fc800078e3cff */
[----:B------:R-:W-:-:S04]  /*20f80*/  @!P0 LOP3.LUT R2, R3, R2, RZ, 0x3c, !PT ;  /* 0x0000000203028212 */ /* 0x000fc800078e3cff */
[----:B------:R-:W-:-:S05]  /*20f90*/  @!P0 LOP3.LUT R3, R3, R2, RZ, 0x3c, !PT ;  /* 0x0000000203038212 */ /* 0x000fca00078e3cff */
[----:B------:R3:W4:Y:S04]  /*20fa0*/  @!P0 LDG.E.U8 R28, desc[UR32][R2.64] ;  /* 0x00000020021c8981 */ /* 0x000728000c1e1100 */
[----:B------:R-:W2:Y:S01]  /*20fb0*/  LDL R3, [R1+0x1d20] ;  /* 0x001d200001037983 */ /* 0x000ea20000100800 */
[----:B------:R-:W-:Y:S01]  /*20fc0*/  PRMT R27, RZ, 0x7610, R27 ;  /* 0x00007610ff1b7816 */ /* 0x000fe2000000001b */
[----:B---3--:R-:W-:Y:S02]  /*20fd0*/  @!P0 IMAD.MOV.U32 R2, RZ, RZ, R29 ;  /* 0x000000ffff028224 */ /* 0x008fe400078e001d */
[----:B----4-:R0:W-:Y:S01]  /*20fe0*/  STL [R1+0x40bc], R28 ;  /* 0x0040bc1c01007387 */ /* 0x0101e20000100800 */
[----:B------:R-:W-:-:S03]  /*20ff0*/  PRMT R26, RZ, 0x7610, R26 ;  /* 0x00007610ff1a7816 */ /* 0x000fc6000000001a */
[----:B------:R-:W3:Y:S04]  /*21000*/  LDL R29, [R1+0x1d40] ;  /* 0x001d4000011d7983 */ /* 0x000ee80000100800 */
[----:B--2---:R1:W2:Y:S04]  /*21010*/  @!P0 LDG.E.U8 R27, desc[UR32][R2.64] ;  /* 0x00000020021b8981 */ /* 0x0042a8000c1e1100 */
[----:B0-----:R-:W4:Y:S04]  /*21020*/  LDL R28, [R1+0x1d7c] ;  /* 0x001d7c00011c7983 */ /* 0x001f280000100800 */
[----:B------:R-:W1:Y:S04]  /*21030*/  LDL R2, [R1+0x1d28] ;  /* 0x001d280001027983 */ /* 0x000e680000100800 */
[----:B------:R-:W1:Y:S02]  /*21040*/  LDL R3, [R1+0x1d64] ;  /* 0x001d640001037983 */ /* 0x000e640000100800 */
[----:B-1----:R-:W-:-:S04]  /*21050*/  @!P0 LOP3.LUT R3, R3, R2, RZ, 0x3c, !PT ;  /* 0x0000000203038212 */ /* 0x002fc800078e3cff */
[----:B------:R-:W-:-:S04]  /*21060*/  @!P0 LOP3.LUT R2, R3, R2, RZ, 0x3c, !PT ;  /* 0x0000000203028212 */ /* 0x000fc800078e3cff */
[----:B------:R-:W-:-:S05]  /*21070*/  @!P0 LOP3.LUT R3, R3, R2, RZ, 0x3c, !PT ;  /* 0x0000000203038212 */ /* 0x000fca00078e3cff */
[----:B------:R-:W3:Y:S04]  /*21080*/  @!P0 LDG.E.U8 R26, desc[UR32][R2.64] ;  /* 0x00000020021a8981 */ /* 0x000ee8000c1e1100 */
[----:B--2---:R0:W-:Y:S04]  /*21090*/  STL [R1+0x40c0], R27 ;  /* 0x0040c01b01007387 */ /* 0x0041e80000100800 */
[----:B------:R-:W2:Y:S04]  /*210a0*/  LDL R2, [R1+0x1d30] ;  /* 0x001d300001027983 */ /* 0x000ea80000100800 */
[----:B------:R-:W2:Y:S04]  /*210b0*/  LDL R3, [R1+0x1d6c] ;  /* 0x001d6c0001037983 */ /* 0x000ea80000100800 */
[----:B0-----:R-:W4:Y:S04]  /*210c0*/  LDL R27, [R1+0x1d74] ;  /* 0x001d7400011b7983 */ /* 0x001f280000100800 */
[----:B---3--:R0:W-:Y:S04]  /*210d0*/  STL [R1+0x40d8], R26 ;  /* 0x0040d81a01007387 */ /* 0x0081e80000100800 */
[----:B0-----:R-:W3:Y:S01]  /*210e0*/  LDL R26, [R1+0x1d38] ;  /* 0x001d3800011a7983 */ /* 0x001ee20000100800 */
[----:B--2---:R-:W-:-:S02]  /*210f0*/  @!P0 LOP3.LUT R3, R3, R2, RZ, 0x3c, !PT ;  /* 0x0000000203038212 */ /* 0x004fc400078e3cff */
[----:B------:R-:W-:Y:S02]  /*21100*/  PRMT R25, RZ, 0x7610, R25 ;  /* 0x00007610ff197816 */ /* 0x000fe40000000019 */
[----:B------:R-:W-:-:S04]  /*21110*/  @!P0 LOP3.LUT R2, R3, R2, RZ, 0x3c, !PT ;  /* 0x0000000203028212 */ /* 0x000fc800078e3cff */
[----:B------:R-:W-:Y:S02]  /*21120*/  @!P0 LOP3.LUT R3, R3, R2, RZ, 0x3c, !PT ;  /* 0x0000000203038212 */ /* 0x000fe400078e3cff */
[----:B------:R-:W-:-:S03]  /*21130*/  PRMT R24, RZ, 0x7610, R24 ;  /* 0x00007610ff187816 */ /* 0x000fc60000000018 */
[----:B------:R4:W2:Y:S02]  /*21140*/  @!P0 LDG.E.U8 R25, desc[UR32][R2.64] ;  /* 0x0000002002198981 */ /* 0x0008a4000c1e1100 */
[----:B----4-:R-:W-:Y:S02]  /*21150*/  @!P0 IMAD.MOV.U32 R2, RZ, RZ, R27 ;  /* 0x000000ffff028224 */ /* 0x010fe400078e001b */
[----:B---3--:R-:W-:-:S05]  /*21160*/  @!P0 IMAD.MOV.U32 R3, RZ, RZ, R26 ;  /* 0x000000ffff038224 */ /* 0x008fca00078e001a */
[----:B------:R0:W3:Y:S01]  /*21170*/  @!P0 LDG.E.U8 R24, desc[UR32][R2.64] ;  /* 0x0000002002188981 */ /* 0x0000e2000c1e1100 */
[----:B------:R-:W-:Y:S01]  /*21180*/  PRMT R23, RZ, 0x7610, R23 ;  /* 0x00007610ff177816 */ /* 0x000fe20000000017 */
[----:B0-----:R-:W-:Y:S02]  /*21190*/  @!P0 IMAD.MOV.U32 R2, RZ, RZ, R28 ;  /* 0x000000ffff028224 */ /* 0x001fe400078e001c */
[----:B------:R-:W-:Y:S01]  /*211a0*/  @!P0 IMAD.MOV.U32 R3, RZ, RZ, R29 ;  /* 0x000000ffff038224 */ /* 0x000fe200078e001d */
[----:B--2---:R0:W-:Y:S04]  /*211b0*/  STL [R1+0x40dc], R25 ;  /* 0x0040dc1901007387 */ /* 0x0041e80000100800 */
[----:B------:R-:W2:Y:S04]  /*211c0*/  @!P0 LDG.E.U8 R23, desc[UR32][R2.64] ;  /* 0x0000002002178981 */ /* 0x000ea8000c1e1100 */
[----:B0-----:R-:W4:Y:S04]  /*211d0*/  LDL R25, [R1+0x1d84] ;  /* 0x001d840001197983 */ /* 0x001f280000100800 */
[----:B---3--:R0:W-:Y:S01]  /*211e0*/  STL [R1+0x40c4], R24 ;  /* 0x0040c41801007387 */ /* 0x0081e20000100800 */
[----:B------:R-:W-:-:S03]  /*211f0*/  PRMT R22, RZ, 0x7610, R22 ;  /* 0x00007610ff167816 */ /* 0x000fc60000000016 */
[----:B------:R-:W3:Y:S04]  /*21200*/  LDL R29, [R1+0x1d58] ;  /* 0x001d5800011d7983 */ /* 0x000ee80000100800 */
[----:B------:R-:W3:Y:S04]  /*21210*/  LDL R28, [R1+0x1d94] ;  /* 0x001d9400011c7983 */ /* 0x000ee80000100800 */
[----:B------:R-:W3:Y:S04]  /*21220*/  LDL R27, [R1+0x1d60] ;  /* 0x001d6000011b7983 */ /* 0x000ee80000100800 */
[----:B------:R-:W3:Y:S04]  /*21230*/  LDL R26, [R1+0x1d9c] ;  /* 0x001d9c00011a7983 */ /* 0x000ee80000100800 */
[----:B0-----:R-:W3:Y:S04]  /*21240*/  LDL R24, [R1+0x1d48] ;  /* 0x001d480001187983 */ /* 0x001ee80000100800 */
[----:B--2---:R0:W-:Y:S01]  /*21250*/  STL [R1+0x40c8], R23 ;  /* 0x0040c81701007387 */ /* 0x0041e20000100800 */
[----:B----4-:R-:W-:-:S03]  /*21260*/  @!P0 IMAD.MOV.U32 R2, RZ, RZ, R25 ;  /* 0x000000ffff028224 */ /* 0x010fc600078e0019 */
[----:B------:R-:W2:Y:S04]  /*21270*/  LDL R25, [R1+0x1d68] ;  /* 0x001d680001197983 */ /* 0x000ea80000100800 */
[----:B0-----:R-:W4:Y:S01]  /*21280*/  LDL R23, [R1+0x1d8c] ;  /* 0x001d8c0001177983 */ /* 0x001f220000100800 */
[----:B---3--:R-:W-:-:S03]  /*21290*/  @!P0 IMAD.MOV.U32 R3, RZ, RZ, R24 ;  /* 0x000000ffff038224 */ /* 0x008fc600078e0018 */
[----:B------:R-:W3:Y:S04]  /*212a0*/  LDL R24, [R1+0x1da4] ;  /* 0x001da40001187983 */ /* 0x000ee80000100800 */
[----:B------:R4:W2:Y:S04]  /*212b0*/  @!P0 LDG.E.U8 R22, desc[UR32][R2.64] ;  /* 0x0000002002168981 */ /* 0x0008a8000c1e1100 */
[----:B------:R-:W3:Y:S01]  /*212c0*/  LDL R3, [R1+0x1d50] ;  /* 0x001d500001037983 */ /* 0x000ee20000100800 */
[----:B------:R-:W-:Y:S01]  /*212d0*/  PRMT R21, RZ, 0x7610, R21 ;  /* 0x00007610ff157816 */ /* 0x000fe20000000015 */
[----:B----4-:R-:W-:Y:S01]  /*212e0*/  @!P0 IMAD.MOV.U32 R2, RZ, RZ, R23 ;  /* 0x000000ffff028224 */ /* 0x010fe200078e0017 */
[----:B------:R-:W-:-:S02]  /*212f0*/  PRMT R20, RZ, 0x7610, R20 ;  /* 0x00007610ff147816 */ /* 0x000fc40000000014 */
[----:B------:R-:W-:Y:S02]  /*21300*/  PRMT R19, RZ, 0x7610, R19 ;  /* 0x00007610ff137816 */ /* 0x000fe40000000013 */
[----:B------:R-:W-:Y:S01]  /*21310*/  PRMT R18, RZ, 0x7610, R18 ;  /* 0x00007610ff127816 */ /* 0x000fe20000000012 */
[----:B---3--:R0:W3:Y:S02]  /*21320*/  @!P0 LDG.E.U8 R21, desc[UR32][R2.64] ;  /* 0x0000002002158981 */ /* 0x0080e4000c1e1100 */
[----:B0-----:R-:W-:Y:S02]  /*21330*/  @!P0 IMAD.MOV.U32 R2, RZ, RZ, R28 ;  /* 0x000000ffff028224 */ /* 0x001fe400078e001c */
[----:B------:R-:W-:-:S05]  /*21340*/  @!P0 IMAD.MOV.U32 R3, RZ, RZ, R29 ;  /* 0x000000ffff038224 */ /* 0x000fca00078e001d */
[----:B------:R0:W4:Y:S04]  /*21350*/  @!P0 LDG.E.U8 R20, desc[UR32][R2.64] ;  /* 0x0000002002148981 */ /* 0x000128000c1e1100 */
[----:B--2---:R1:W-:Y:S04]  /*21360*/  STL [R1+0x40e0], R22 ;  /* 0x0040e01601007387 */ /* 0x0043e80000100800 */
[----:B------:R-:W2:Y:S04]  /*21370*/  LDL R23, [R1+0x1d70] ;  /* 0x001d700001177983 */ /* 0x000ea80000100800 */
[----:B-1----:R-:W2:Y:S01]  /*21380*/  LDL R22, [R1+0x1dac] ;  /* 0x001dac0001167983 */ /* 0x002ea20000100800 */
[----:B0-----:R-:W-:-:S02]  /*21390*/  @!P0 IMAD.MOV.U32 R2, RZ, RZ, R26 ;  /* 0x000000ffff028224 */ /* 0x001fc400078e001a */
[----:B------:R-:W-:-:S05]  /*213a0*/  @!P0 IMAD.MOV.U32 R3, RZ, RZ, R27 ;  /* 0x000000ffff038224 */ /* 0x000fca00078e001b */
[----:B------:R0:W2:Y:S02]  /*213b0*/  @!P0 LDG.E.U8 R19, desc[UR32][R2.64] ;  /* 0x0000002002138981 */ /* 0x0000a4000c1e1100 */
[----:B0-----:R-:W-:Y:S02]  /*213c0*/  @!P0 IMAD.MOV.U32 R2, RZ, RZ, R24 ;  /* 0x000000ffff028224 */ /* 0x001fe400078e0018 */
[----:B------:R-:W-:-:S05]  /*213d0*/  @!P0 IMAD.MOV.U32 R3, RZ, RZ, R25 ;  /* 0x000000ffff038224 */ /* 0x000fca00078e0019 */
[----:B------:R2:W2:Y:S01]  /*213e0*/  @!P0 LDG.E.U8 R18, desc[UR32][R2.64] ;  /* 0x0000002002128981 */ /* 0x0004a2000c1e1100 */
[----:B------:R-:W-:-:S03]  /*213f0*/  PRMT R17, RZ, 0x7610, R17 ;  /* 0x00007610ff117816 */ /* 0x000fc60000000011 */
[----:B---3--:R0:W-:Y:S04]  /*21400*/  STL [R1+0x40e4], R21 ;  /* 0x0040e41501007387 */ /* 0x0081e80000100800 */
[----:B----4-:R1:W-:Y:S04]  /*21410*/  STL [R1+0x40cc], R20 ;  /* 0x0040cc1401007387 */ /* 0x0103e80000100800 */
[----:B------:R-:W3:Y:S04]  /*21420*/  LDL R27, [R1+0x1d78] ;  /* 0x001d7800011b7983 */ /* 0x000ee80000100800 */
[----:B------:R-:W4:Y:S01]  /*21430*/  LDL R26, [R1+0x1db4] ;  /* 0x001db400011a7983 */ /* 0x000f220000100800 */
[----:B--2---:R-:W-:-:S02]  /*21440*/  @!P0 IMAD.MOV.U32 R3, RZ, RZ, R23 ;  /* 0x000000ffff038224 */ /* 0x004fc400078e0017 */
[----:B------:R-:W-:-:S05]  /*21450*/  @!P0 IMAD.MOV.U32 R2, RZ, RZ, R22 ;  /* 0x000000ffff028224 */ /* 0x000fca00078e0016 */
[----:B------:R3:W2:Y:S04]  /*21460*/  @!P0 LDG.E.U8 R17, desc[UR32][R2.64] ;  /* 0x0000002002118981 */ /* 0x0006a8000c1e1100 */
[----:B------:R2:W-:Y:S04]  /*21470*/  STL [R1+0x40d0], R19 ;  /* 0x0040d01301007387 */ /* 0x0005e80000100800 */
[----:B------:R-:W2:Y:S04]  /*21480*/  LDL R25, [R1+0x1d80] ;  /* 0x001d800001197983 */ /* 0x000ea80000100800 */
[----:B------:R-:W2:Y:S04]  /*21490*/  LDL R24, [R1+0x1dbc] ;  /* 0x001dbc0001187983 */ /* 0x000ea80000100800 */
[----:B------:R2:W-:Y:S04]  /*214a0*/  STL [R1+0x40e8], R18 ;  /* 0x0040e81201007387 */ /* 0x0005e80000100800 */
[----:B------:R-:W2:Y:S04]  /*214b0*/  LDL R23, [R1+0x1d88] ;  /* 0x001d880001177983 */ /* 0x000ea80000100800 */
[----:B------:R-:W2:Y:S01]  /*214c0*/  LDL R22, [R1+0x1dc4] ;  /* 0x001dc40001167983 */ /* 0x000ea20000100800 */
[----:B------:R-:W-:-:S03]  /*214d0*/  PRMT R16, RZ, 0x7610, R16 ;  /* 0x00007610ff107816 */ /* 0x000fc60000000010 */
[----:B0-----:R-:W2:Y:S04]  /*214e0*/  LDL R21, [R1+0x1d90] ;  /* 0x001d900001157983 */ /* 0x001ea80000100800 */
[----:B-1----:R-:W2:Y:S01]  /*214f0*/  LDL R20, [R1+0x1dcc] ;  /* 0x001dcc0001147983 */ /* 0x002ea20000100800 */
[----:B---3--:R-:W-:Y:S02]  /*21500*/  @!P0 IMAD.MOV.U32 R3, RZ, RZ, R27 ;  /* 0x000000ffff038224 */ /* 0x008fe400078e001b */
[----:B----4-:R-:W-:-:S05]  /*21510*/  @!P0 IMAD.MOV.U32 R2, RZ, RZ, R26 ;  /* 0x000000ffff028224 */ /* 0x010fca00078e001a */
[----:B------:R0:W3:Y:S04]  /*21520*/  @!P0 LDG.E.U8 R16, desc[UR32][R2.64] ;  /* 0x0000002002108981 */ /* 0x0000e8000c1e1100 */
[----:B--2---:R1:W-:Y:S04]  /*21530*/  STL [R1+0x40ec], R17 ;  /* 0x0040ec1101007387 */ /* 0x0043e80000100800 */
[----:B------:R-:W2:Y:S04]  /*21540*/  LDL R19, [R1+0x1d98] ;  /* 0x001d980001137983 */ /* 0x000ea80000100800 */
[----:B------:R-:W4:Y:S01]  /*21550*/  LDL R18, [R1+0x1dd4] ;  /* 0x001dd40001127983 */ /* 0x000f220000100800 */
[----:B------:R-:W-:Y:S01]  /*21560*/  PRMT R15, RZ, 0x7610, R15 ;  /* 0x00007610ff0f7816 */ /* 0x000fe2000000000f */
[----:B0-----:R-:W-:-:S02]  /*21570*/  @!P0 IMAD.MOV.U32 R2, RZ, RZ, R24 ;  /* 0x000000ffff028224 */ /* 0x001fc400078e0018 */
[----:B------:R-:W-:Y:S01]  /*21580*/  @!P0 IMAD.MOV.U32 R3, RZ, RZ, R25 ;  /* 0x000000ffff038224 */ /* 0x000fe200078e0019 */
[----:B------:R-:W-:-:S04]  /*21590*/  PRMT R14, RZ, 0x7610, R14 ;  /* 0x00007610ff0e7816 */ /* 0x000fc8000000000e */
[----:B------:R0:W2:Y:S02]  /*215a0*/  @!P0 LDG.E.U8 R15, desc[UR32][R2.64] ;  /* 0x00000020020f8981 */ /* 0x0000a4000c1e1100 */
[----:B0-----:R-:W-:Y:S02]  /*215b0*/  @!P0 IMAD.MOV.U32 R2, RZ, RZ, R22 ;  /* 0x000000ffff028224 */ /* 0x001fe400078e0016 */
[----:B------:R-:W-:-:S05]  /*215c0*/  @!P0 IMAD.MOV.U32 R3, RZ, RZ, R23 ;  /* 0x000000ffff038224 */ /* 0x000fca00078e0017 */
[----:B------:R0:W2:Y:S01]  /*215d0*/  @!P0 LDG.E.U8 R14, desc[UR32][R2.64] ;  /* 0x00000020020e8981 */ /* 0x0000a2000c1e1100 */
[----:B------:R-:W-:Y:S02]  /*215e0*/  PRMT R13, RZ, 0x7610, R13 ;  /* 0x00007610ff0d7816 */ /* 0x000fe4000000000d */
[----:B------:R-:W-:Y:S01]  /*215f0*/  PRMT R12, RZ, 0x7610, R12 ;  /* 0x00007610ff0c7816 */ /* 0x000fe2000000000c */
[----:B0-----:R-:W-:Y:S02]  /*21600*/  @!P0 IMAD.MOV.U32 R2, RZ, RZ, R20 ;  /* 0x000000ffff028224 */ /* 0x001fe400078e0014 */
[----:B------:R-:W-:-:S05]  /*21610*/  @!P0 IMAD.MOV.U32 R3, RZ, RZ, R21 ;  /* 0x000000ffff038224 */ /* 0x000fca00078e0015 */
[----:B------:R4:W2:Y:S04]  /*21620*/  @!P0 LDG.E.U8 R13, desc[UR32][R2.64] ;  /* 0x00000020020d8981 */ /* 0x0008a8000c1e1100 */
[----:B---3--:R0:W-:Y:S04]  /*21630*/  STL [R1+0x40f0], R16 ;  /* 0x0040f01001007387 */ /* 0x0081e80000100800 */
[----:B-1----:R-:W3:Y:S04]  /*21640*/  LDL R17, [R1+0x1da8] ;  /* 0x001da80001117983 */ /* 0x002ee80000100800 */
[----:B0-----:R-:W3:Y:S01]  /*21650*/  LDL R16, [R1+0x1de4] ;  /* 0x001de40001107983 */ /* 0x001ee20000100800 */
[----:B----4-:R-:W-:-:S02]  /*21660*/  @!P0 IMAD.MOV.U32 R2, RZ, RZ, R18 ;  /* 0x000000ffff028224 */ /* 0x010fc400078e0012 */
[----:B--2---:R-:W-:-:S05]  /*21670*/  @!P0 IMAD.MOV.U32 R3, RZ, RZ, R19 ;  /* 0x000000ffff038224 */ /* 0x004fca00078e0013 */
[----:B------:R3:W2:Y:S04]  /*21680*/  @!P0 LDG.E.U8 R12, desc[UR32][R2.64] ;  /* 0x00000020020c8981 */ /* 0x0006a8000c1e1100 */
[----:B------:R0:W-:Y:S04]  /*21690*/  STL [R1+0x40f4], R15 ;  /* 0x0040f40f01007387 */ /* 0x0001e80000100800 */
[----:B------:R1:W-:Y:S04]  /*216a0*/  STL [R1+0x40f8], R14 ;  /* 0x0040f80e01007387 */ /* 0x0003e80000100800 */
[----:B0-----:R-:W4:Y:S04]  /*216b0*/  LDL R15, [R1+0x1db0] ;  /* 0x001db000010f7983 */ /* 0x001f280000100800 */
[----:B-1----:R-:W4:Y:S01]  /*216c0*/  LDL R14, [R1+0x1e00] ;  /* 0x001e0000010e7983 */ /* 0x002f220000100800 */
[----:B------:R-:W-:-:S03]  /*216d0*/  PRMT R11, RZ, 0x7610, R11 ;  /* 0x00007610ff0b7816 */ /* 0x000fc6000000000b */
[----:B------:R0:W-:Y:S04]  /*216e0*/  STL [R1+0x40fc], R13 ;  /* 0x0040fc0d01007387 */ /* 0x0001e80000100800 */
[----:B------:R-:W4:Y:S01]  /*216f0*/  LDL R21, [R1+0x1df4] ;  /* 0x001df40001157983 */ /* 0x000f220000100800 */
[----:B---3--:R-:W-:Y:S02]  /*21700*/  @!P0 IMAD.MOV.U32 R3, RZ, RZ, R17 ;  /* 0x000000ffff038224 */ /* 0x008fe400078e0011 */
[----:B------:R-:W-:-:S05]  /*21710*/  @!P0 IMAD.MOV.U32 R2, RZ, RZ, R16 ;  /* 0x000000ffff028224 */ /* 0x000fca00078e0010 */
[----:B------:R4:W3:Y:S04]  /*21720*/  @!P0 LDG.E.U8 R11, desc[UR32][R2.64] ;  /* 0x00000020020b8981 */ /* 0x0008e8000c1e1100 */
[----:B--2---:R1:W-:Y:S04]  /*21730*/  STL [R1+0x4100], R12 ;  /* 0x0041000c01007387 */ /* 0x0043e80000100800 */
[----:B------:R-:W2:Y:S01]  /*21740*/  LDL R22, [R1+0x1dc8] ;  /* 0x001dc80001167983 */ /* 0x000ea20000100800 */
[----:B------:R-:W-:-:S03]  /*21750*/  PRMT R10, RZ, 0x7610, R10 ;  /* 0x00007610ff0a7816 */ /* 0x000fc6000000000a */
[----:B------:R-:W2:Y:S04]  /*21760*/  LDL R20, [R1+0x1dd0] ;  /* 0x001dd00001147983 */ /* 0x000ea80000100800 */
[----:B------:R-:W2:Y:S04]  /*21770*/  LDL R19, [R1+0x1df0] ;  /* 0x001df00001137983 */ /* 0x000ea80000100800 */
[----:B------:R-:W2:Y:S01]  /*21780*/  LDL R17, [R1+0x1ddc] ;  /* 0x001ddc0001117983 */ /* 0x000ea20000100800 */
[----:B----4-:R-:W-:Y:S02]  /*21790*/  @!P0 IMAD.MOV.U32 R3, RZ, RZ, R15 ;  /* 0x000000ffff038224 */ /* 0x010fe400078e000f */
[----:B------:R-:W-:-:S05]  /*217a0*/  @!P0 IMAD.MOV.U32 R2, RZ, RZ, R14 ;  /* 0x000000ffff028224 */ /* 0x000fca00078e000e */
[----:B------:R4:W2:Y:S01]  /*217b0*/  @!P0 LDG.E.U8 R10, desc[UR32][R2.64] ;  /* 0x00000020020a8981 */ /* 0x0008a2000c1e1100 */
[----:B------:R-:W-:Y:S01]  /*217c0*/  PRMT R9, RZ, 0x7610, R9 ;  /* 0x00007610ff097816 */ /* 0x000fe20000000009 */
[----:B----4-:R-:W-:Y:S02]  /*217d0*/  @!P0 IMAD.MOV.U32 R2, RZ, RZ, R21 ;  /* 0x000000ffff028224 */ /* 0x010fe400078e0015 */
[----:B---3--:R3:W-:Y:S04]  /*217e0*/  STL [R1+0x4104], R11 ;  /* 0x0041040b01007387 */ /* 0x0087e80000100800 */
[----:B------:R-:W4:Y:S04]  /*217f0*/  LDL R18, [R1+0x1da0] ;  /* 0x001da00001127983 */ /* 0x000f280000100800 */
[----:B------:R-:W4:Y:S04]  /*21800*/  LDL R16, [R1+0x1db8] ;  /* 0x001db80001107983 */ /* 0x000f280000100800 */
[----:B------:R-:W4:Y:S04]  /*21810*/  LDL R15, [R1+0x1dfc] ;  /* 0x001dfc00010f7983 */ /* 0x000f280000100800 */
[----:B------:R-:W4:Y:S04]  /*21820*/  LDL R14, [R1+0x1dc0] ;  /* 0x001dc000010e7983 */ /* 0x000f280000100800 */
[----:B0-----:R-:W4:Y:S01]  /*21830*/  LDL R13, [R1+0x1df8] ;  /* 0x001df800010d7983 */ /* 0x001f220000100800 */
[----:B--2---:R-:W-:-:S03]  /*21840*/  @!P0 IMAD.MOV.U32 R3, RZ, RZ, R22 ;  /* 0x000000ffff038224 */ /* 0x004fc600078e0016 */
[----:B-1----:R-:W2:Y:S04]  /*21850*/  LDL R12, [R1+0x1dd8] ;  /* 0x001dd800010c7983 */ /* 0x002ea80000100800 */
[----:B---3--:R-:W3:Y:S04]  /*21860*/  LDL R11, [R1+0x1dec] ;  /* 0x001dec00010b7983 */ /* 0x008ee80000100800 */
[----:B------:R0:W2:Y:S01]  /*21870*/  @!P0 LDG.E.U8 R9, desc[UR32][R2.64] ;  /* 0x0000002002098981 */ /* 0x0000a2000c1e1100 */
[----:B------:R-:W-:Y:S02]  /*21880*/  PRMT R8, RZ, 0x7610, R8 ;  /* 0x00007610ff087816 */ /* 0x000fe40000000008 */
[----:B------:R-:W-:Y:S01]  /*21890*/  PRMT R7, RZ, 0x7610, R7 ;  /* 0x00007610ff077816 */ /* 0x000fe20000000007 */
[----:B0-----:R-:W-:Y:S01]  /*218a0*/  @!P0 IMAD.MOV.U32 R2, RZ, RZ, R19 ;  /* 0x000000ffff028224 */ /* 0x001fe200078e0013 */
[----:B------:R-:W-:Y:S04]  /*218b0*/  STL [R1+0x4108], R10 ;  /* 0x0041080a01007387 */ /* 0x000fe80000100800 */
[----:B------:R-:W0:Y:S01]  /*218c0*/  LDS.U8 R10, [R0+UR4+0x8] ;  /* 0x00000804000a7984 */ /* 0x000e220008000000 */
[----:B------:R-:W-:-:S05]  /*218d0*/  @!P0 IMAD.MOV.U32 R3, RZ, RZ, R20 ;  /* 0x000000ffff038224 */ /* 0x000fca00078e0014 */
[----:B------:R1:W3:Y:S01]  /*218e0*/  @!P0 LDG.E.U8 R8, desc[UR32][R2.64] ;  /* 0x0000002002088981 */ /* 0x0002e2000c1e1100 */
[----:B------:R-:W-:Y:S01]  /*218f0*/  PRMT R6, RZ, 0x7610, R6 ;  /* 0x00007610ff067816 */ /* 0x000fe20000000006 */
[----:B-1----:R-:W-:Y:S01]  /*21900*/  @!P0 IMAD.MOV.U32 R2, RZ, RZ, R17 ;  /* 0x000000ffff028224 */ /* 0x002fe200078e0011 */
[----:B------:R-:W-:Y:S01]  /*21910*/  PRMT R5, RZ, 0x7610, R5 ;  /* 0x00007610ff057816 */ /* 0x000fe20000000005 */
[----:B----4-:R-:W-:-:S05]  /*21920*/  @!P0 IMAD.MOV.U32 R3, RZ, RZ, R18 ;  /* 0x000000ffff038224 */ /* 0x010fca00078e0012 */
[----:B------:R1:W4:Y:S02]  /*21930*/  @!P0 LDG.E.U8 R7, desc[UR32][R2.64] ;  /* 0x0000002002078981 */ /* 0x000324000c1e1100 */
[----:B-1----:R-:W-:Y:S02]  /*21940*/  @!P0 IMAD.MOV.U32 R2, RZ, RZ, R15 ;  /* 0x000000ffff028224 */ /* 0x002fe400078e000f */
[----:B------:R-:W-:-:S05]  /*21950*/  @!P0 IMAD.MOV.U32 R3, RZ, RZ, R16 ;  /* 0x000000ffff038224 */ /* 0x000fca00078e0010 */
[----:B------:R1:W4:Y:S04]  /*21960*/  @!P0 LDG.E.U8 R6, desc[UR32][R2.64] ;  /* 0x0000002002068981 */ /* 0x000328000c1e1100 */
[----:B--2---:R-:W-:Y:S04]  /*21970*/  STL [R1+0x410c], R9 ;  /* 0x00410c0901007387 */ /* 0x004fe80000100800 */
[----:B------:R-:W2:Y:S04]  /*21980*/  LDS.U8 R9, [R0+UR4+0x200] ;  /* 0x0002000400097984 */ /* 0x000ea80008000000 */
[----:B0-----:R-:W-:Y:S04]  /*21990*/  STL [R1+0xbc], R10 ;  /* 0x0000bc0a01007387 */ /* 0x001fe80000100800 */
[----:B------:R-:W-:Y:S01]  /*219a0*/  LDS.U8 R10, [R0+UR4+0x2208] ;  /* 0x00220804000a7984 */ /* 0x000fe20008000000 */
[----:B-1----:R-:W-:-:S02]  /*219b0*/  @!P0 IMAD.MOV.U32 R2, RZ, RZ, R13 ;  /* 0x000000ffff028224 */ /* 0x002fc400078e000d */
[----:B------:R-:W-:-:S05]  /*219c0*/  @!P0 IMAD.MOV.U32 R3, RZ, RZ, R14 ;  /* 0x000000ffff038224 */ /* 0x000fca00078e000e */
[----:B------:R3:W4:Y:S02]  /*219d0*/  @!P0 LDG.E.U8 R5, desc[UR32][R2.64] ;  /* 0x0000002002058981 */ /* 0x000724000c1e1100 */
[----:B---3--:R-:W-:Y:S02]  /*219e0*/  @!P0 IMAD.MOV.U32 R2, RZ, RZ, R11 ;  /* 0x000000ffff028224 */ /* 0x008fe400078e000b */
[----:B------:R-:W0:Y:S04]  /*219f0*/  LDS.U8 R11, [R0+UR4+0x2000] ;  /* 0x00200004000b7984 */ /* 0x000e280008000000 */
[----:B--2---:R-:W-:Y:S04]  /*21a00*/  STL [R1+0xb8], R9 ;  /* 0x0000b80901007387 */ /* 0x004fe80000100800 */
[----:B------:R-:W1:Y:S04]  /*21a10*/  LDS.U8 R9, [R0+UR4+0x2008] ;  /* 0x0020080400097984 */ /* 0x000e680008000000 */
[----:B0-----:R-:W-:Y:S04]  /*21a20*/  STL [R1+0xc4], R11 ;  /* 0x0000c40b01007387 */ /* 0x001fe80000100800 */
[----:B------:R-:W0:Y:S04]  /*21a30*/  LDS.U8 R11, [R0+UR4+0x2200] ;  /* 0x00220004000b7984 */ /* 0x000e280008000000 */
[----:B------:R-:W-:Y:S04]  /*21a40*/  STL [R1+0xc0], R10 ;  /* 0x0000c00a01007387 */ /* 0x000fe80000100800 */
[----:B------:R-:W2:Y:S04]  /*21a50*/  LDS.U8 R10, [R0+UR4+0x80] ;  /* 0x00008004000a7984 */ /* 0x000ea80008000000 */
[----:B-1----:R-:W-:Y:S04]  /*21a60*/  STL [R1+0xcc], R9 ;  /* 0x0000cc0901007387 */ /* 0x002fe80000100800 */
[----:B------:R-:W1:Y:S04]  /*21a70*/  LDS.U8 R9, [R0+UR4+0x288] ;  /* 0x0002880400097984 */ /* 0x000e680008000000 */
[----:B0-----:R-:W-:Y:S04]  /*21a80*/  STL [R1+0xc8], R11 ;  /* 0x0000c80b01007387 */ /* 0x001fe80000100800 */
[----:B------:R-:W0:Y:S04]  /*21a90*/  LDS.U8 R11, [R0+UR4+0x88] ;  /* 0x00008804000b7984 */ /* 0x000e280008000000 */
[----:B--2---:R-:W-:Y:S04]  /*21aa0*/  STL [R1+0x1148], R10 ;  /* 0x0011480a01007387 */ /* 0x004fe80000100800 */
        /* <DEDUP_REMOVED lines=37> */
[----:B-1----:R1:W-:Y:S04]  /*21d00*/  STL [R1+0x1260], R9 ;  /* 0x0012600901007387 */ /* 0x0023e80000100800 */
[----:B0-----:R-:W-:Y:S04]  /*21d10*/  STL [R1+0x126c], R11 ;  /* 0x00126c0b01007387 */ /* 0x001fe80000100800 */
[----:B------:R-:W0:Y:S04]  /*21d20*/  LDS.U8 R11, [R0+UR4+0x2188] ;  /* 0x00218804000b7984 */ /* 0x000e280008000000 */
[----:B--2---:R-:W-:Y:S04]  /*21d30*/  STL [R1+0x1268], R10 ;  /* 0x0012680a01007387 */ /* 0x004fe80000100800 */
[----:B------:R-:W2:Y:S01]  /*21d40*/  LDS.U8 R10, [R0+UR4+0x2380] ;  /* 0x00238004000a7984 */ /* 0x000ea20008000000 */
[----:B------:R-:W-:Y:S01]  /*21d50*/  PRMT R4, RZ, 0x7610, R4 ;  /* 0x00007610ff047816 */ /* 0x000fe20000000004 */
[----:B------:R-:W-:Y:S01]  /*21d60*/  @!P0 IMAD.MOV.U32 R3, RZ, RZ, R12 ;  /* 0x000000ffff038224 */ /* 0x000fe200078e000c */
[----:B-1----:R-:W-:Y:S01]  /*21d70*/  LOP3.LUT R9, R0, 0x10, RZ, 0x3c, !PT ;  /* 0x0000001000097812 */ /* 0x002fe200078e3cff */
[----:B------:R-:W-:Y:S04]  /*21d80*/  STL [R1+0x2428], R0 ;  /* 0x0024280001007387 */ /* 0x000fe80000100800 */
[----:B------:R1:W3:Y:S04]  /*21d90*/  @!P0 LDG.E.U8 R4, desc[UR32][R2.64] ;  /* 0x0000002002048981 */ /* 0x0002e8000c1e1100 */
[----:B-1----:R-:W-:Y:S04]  /*21da0*/  LDS.U8 R3, [R0+UR4] ;  /* 0x0000000400037984 */ /* 0x002fe80008000000 */
[----:B------:R-:W-:Y:S04]  /*21db0*/  LDS.U8 R2, [R0+UR4+0x208] ;  /* 0x0002080400027984 */ /* 0x000fe80008000000 */
[----:B------:R-:W1:Y:S04]  /*21dc0*/  LDS.U8 R0, [R9+UR4+0x400] ;  /* 0x0004000409007984 */ /* 0x000e680008000000 */
[----:B0-----:R-:W-:Y:S04]  /*21dd0*/  STL [R1+0x1274], R11 ;  /* 0x0012740b01007387 */ /* 0x001fe80000100800 */
[----:B--2---:R-:W-:Y:S04]  /*21de0*/  STL [R1+0x1270], R10 ;  /* 0x0012700a01007387 */ /* 0x004fe80000100800 */
[----:B------:R-:W0:Y:S04]  /*21df0*/  LDS.U8 R11, [R9+UR4+0x608] ;  /* 0x00060804090b7984 */ /* 0x000e280008000000 */
        /* <DEDUP_REMOVED lines=46> */
[----:B--2---:R-:W-:Y:S04]  /*220e0*/  STL [R1+0x1e20], R10 ;  /* 0x001e200a01007387 */ /* 0x004fe80000100800 */
[----:B------:R-:W0:Y:S04]  /*220f0*/  LDS.U8 R10, [R9+UR4+0x788] ;  /* 0x00078804090a7984 */ /* 0x000e280008000000 */
[----:B------:R-:W-:Y:S04]  /*22100*/  LDS.U8 R11, [R9+UR4+0x780] ;  /* 0x00078004090b7984 */ /* 0x000fe80008000000 */
[----:B-1----:R-:W-:Y:S04]  /*22110*/  STL [R1+0x1e8c], R0 ;  /* 0x001e8c0001007387 */ /* 0x002fe80000100800 */
[----:B------:R-:W1:Y:S04]  /*22120*/  LDS.U8 R0, [R9+UR4+0x588] ;  /* 0x0005880409007984 */ /* 0x000e680008000000 */
[----:B0-----:R-:W-:Y:S04]  /*22130*/  STL [R1+0x1e88], R10 ;  /* 0x001e880a01007387 */ /* 0x001fe80000100800 */
[----:B------:R-:W0:Y:S01]  /*22140*/  LDS.U8 R10, [R9+UR4+0x2580] ;  /* 0x00258004090a7984 */ /* 0x000e220008000000 */
[----:B------:R-:W2:Y:S03]  /*22150*/  S2R R27, SR_TID.X ;  /* 0x00000000001b7919 */ /* 0x000ea60000002100 */
[----:B-1----:R1:W-:Y:S04]  /*22160*/  STL [R1+0x1e94], R0 ;  /* 0x001e940001007387 */ /* 0x0023e80000100800 */
[----:B------:R-:W-:Y:S04]  /*22170*/  STL [R1+0x1e90], R11 ;  /* 0x001e900b01007387 */ /* 0x000fe80000100800 */
[----:B------:R-:W4:Y:S04]  /*22180*/  LDS.U8 R11, [R9+UR4+0x2788] ;  /* 0x00278804090b7984 */ /* 0x000f280008000000 */
[----:B0-----:R-:W-:Y:S04]  /*22190*/  STL [R1+0x1e9c], R10 ;  /* 0x001e9c0a01007387 */ /* 0x001fe80000100800 */
[----:B------:R-:W0:Y:S01]  /*221a0*/  LDS.U8 R10, [R9+UR4+0x2588] ;  /* 0x00258804090a7984 */ /* 0x000e220008000000 */
[----:B--2---:R-:W-:-:S02]  /*221b0*/  LOP3.LUT R29, R27, 0x3, RZ, 0xc0, !PT ;  /* 0x000000031b1d7812 */ /* 0x004fc400078ec0ff */
[----:B------:R-:W-:Y:S02]  /*221c0*/  LOP3.LUT R28, R27, 0x20, RZ, 0xc0, !PT ;  /* 0x000000201b1c7812 */ /* 0x000fe400078ec0ff */
[----:B------:R-:W-:Y:S01]  /*221d0*/  SHF.R.U32.HI R26, RZ, 0x2, R27 ;  /* 0x00000002ff1a7819 */ /* 0x000fe2000001161b */
[----:B------:R-:W2:Y:S01]  /*221e0*/  LDS.U8 R9, [R9+UR4+0x2780] ;  /* 0x0027800409097984 */ /* 0x000ea20008000000 */
[C---:B------:R-:W-:Y:S01]  /*221f0*/  IMAD.SHL.U32 R27, R29.reuse, 0x800, RZ ;  /* 0x000008001d1b7824 */ /* 0x040fe200078e00ff */
[----:B------:R-:W-:Y:S02]  /*22200*/  SHF.R.U32.HI R28, RZ, 0x1, R28 ;  /* 0x00000001ff1c7819 */ /* 0x000fe4000001161c */
[----:B------:R-:W-:Y:S01]  /*22210*/  SGXT.U32 R26, R26, 0x3 ;  /* 0x000000031a1a781a */ /* 0x000fe20000000000 */
[----:B------:R-:W-:-:S03]  /*22220*/  IMAD.SHL.U32 R29, R29, 0x20, RZ ;  /* 0x000000201d1d7824 */ /* 0x000fc600078e00ff */
[----:B-1----:R-:W-:-:S04]  /*22230*/  LOP3.LUT R0, R28, R27, R26, 0xfe, !PT ;  /* 0x0000001b1c007212 */ /* 0x002fc800078efe1a */
[----:B------:R-:W-:-:S04]  /*22240*/  LOP3.LUT R0, R0, R29, RZ, 0xfc, !PT ;  /* 0x0000001d00007212 */ /* 0x000fc800078efcff */
[----:B------:R-:W-:Y:S01]  /*22250*/  LOP3.LUT R0, R0, 0x20, RZ, 0x3c, !PT ;  /* 0x0000002000007812 */ /* 0x000fe200078e3cff */
[----:B----4-:R-:W-:Y:S04]  /*22260*/  STL [R1+0x1e98], R11 ;  /* 0x001e980b01007387 */ /* 0x010fe80000100800 */
[----:B------:R-:W1:Y:S04]  /*22270*/  LDS.U8 R11, [R0+UR4] ;  /* 0x00000004000b7984 */ /* 0x000e680008000000 */
[----:B------:R-:W-:Y:S04]  /*22280*/  LDS.U8 R12, [R0+UR4+0x2388] ;  /* 0x00238804000c7984 */ /* 0x000fe80008000000 */
        /* <DEDUP_REMOVED lines=56> */
[----:B--2---:R2:W-:Y:S04]  /*22610*/  STL [R1+0x1284], R9 ;  /* 0x0012840901007387 */ /* 0x0045e80000100800 */
[----:B-1----:R-:W-:Y:S04]  /*22620*/  STL [R1+0x1280], R11 ;  /* 0x0012800b01007387 */ /* 0x002fe80000100800 */
[----:B------:R-:W1:Y:S04]  /*22630*/  LDS.U8 R11, [R0+UR4+0x2188] ;  /* 0x00218804000b7984 */ /* 0x000e680008000000 */
[----:B0-----:R-:W-:Y:S04]  /*22640*/  STL [R1+0x128c], R10 ;  /* 0x00128c0a01007387 */ /* 0x001fe80000100800 */
[----:B------:R-:W0:Y:S01]  /*22650*/  LDS.U8 R10, [R0+UR4+0x2380] ;  /* 0x00238004000a7984 */ /* 0x000e220008000000 */
[----:B--2---:R-:W-:-:S04]  /*22660*/  LOP3.LUT R9, R28, R27, R26, 0xfe, !PT ;  /* 0x0000001b1c097212 */ /* 0x004fc800078efe1a */
[----:B------:R-:W-:-:S04]  /*22670*/  LOP3.LUT R9, R9, R29, RZ, 0xfc, !PT ;  /* 0x0000001d09097212 */ /* 0x000fc800078efcff */
[----:B------:R-:W-:Y:S01]  /*22680*/  LOP3.LUT R9, R9, 0x30, RZ, 0x3c, !PT ;  /* 0x0000003009097812 */ /* 0x000fe200078e3cff */
        /* <DEDUP_REMOVED lines=51> */
[----:B------:R-:W-:Y:S04]  /*229c0*/  LDS.U8 R11, [R9+UR4+0x780] ;  /* 0x00078004090b7984 */ /* 0x000fe80008000000 */
[----:B0-----:R-:W-:Y:S04]  /*229d0*/  STL [R1+0x1e40], R10 ;  /* 0x001e400a01007387 */ /* 0x001fe80000100800 */
[----:B------:R-:W0:Y:S04]  /*229e0*/  LDS.U8 R10, [R9+UR4+0x788] ;  /* 0x00078804090a7984 */ /* 0x000e280008000000 */
[----:B--2---:R-:W-:Y:S04]  /*229f0*/  STL [R1+0x1eac], R0 ;  /* 0x001eac0001007387 */ /* 0x004fe80000100800 */
[----:B------:R-:W1:Y:S04]  /*22a00*/  LDS.U8 R0, [R9+UR4+0x588] ;  /* 0x0005880409007984 */ /* 0x000e680008000000 */
[----:B0-----:R-:W-:Y:S04]  /*22a10*/  STL [R1+0x1ea8], R10 ;  /* 0x001ea80a01007387 */ /* 0x001fe80000100800 */
[----:B------:R-:W0:Y:S01]  /*22a20*/  LDS.U8 R10, [R9+UR4+0x2580] ;  /* 0x00258004090a7984 */ /* 0x000e220008000000 */
[----:B------:R-:W2:Y:S03]  /*22a30*/  S2R R27, SR_TID.X ;  /* 0x00000000001b7919 */ /* 0x000ea60000002100 */
[----:B-1----:R1:W-:Y:S04]  /*22a40*/  STL [R1+0x1eb4], R0 ;  /* 0x001eb40001007387 */ /* 0x0023e80000100800 */
[----:B------:R-:W-:Y:S04]  /*22a50*/  STL [R1+0x1eb0], R11 ;  /* 0x001eb00b01007387 */ /* 0x000fe80000100800 */
[----:B------:R-:W-:Y:S04]  /*22a60*/  LDS.U8 R11, [R9+UR4+0x2588] ;  /* 0x00258804090b7984 */ /* 0x000fe80008000000 */
[----:B0-----:R-:W-:Y:S04]  /*22a70*/  STL [R1+0x1ebc], R10 ;  /* 0x001ebc0a01007387 */ /* 0x001fe80000100800 */
[----:B------:R-:W0:Y:S04]  /*22a80*/  LDS.U8 R10, [R9+UR4+0x2788] ;  /* 0x00278804090a7984 */ /* 0x000e280008000000 */
[----:B------:R-:W4:Y:S01]  /*22a90*/  LDS.U8 R9, [R9+UR4+0x2780] ;  /* 0x0027800409097984 */ /* 0x000f220008000000 */
[----:B--2---:R-:W-:-:S02]  /*22aa0*/  LOP3.LUT R29, R27, 0x3, RZ, 0xc0, !PT ;  /* 0x000000031b1d7812 */ /* 0x004fc400078ec0ff */
[----:B------:R-:W-:Y:S02]  /*22ab0*/  LOP3.LUT R28, R27, 0x20, RZ, 0xc0, !PT ;  /* 0x000000201b1c7812 */ /* 0x000fe400078ec0ff */
[----:B------:R-:W-:Y:S01]  /*22ac0*/  SHF.R.U32.HI R26, RZ, 0x2, R27 ;  /* 0x00000002ff1a7819 */ /* 0x000fe2000001161b */
[C---:B------:R-:W-:Y:S01]  /*22ad0*/  IMAD.SHL.U32 R27, R29.reuse, 0x800, RZ ;  /* 0x000008001d1b7824 */ /* 0x040fe200078e00ff */
[----:B------:R-:W-:Y:S02]  /*22ae0*/  SHF.R.U32.HI R28, RZ, 0x1, R28 ;  /* 0x00000001ff1c7819 */ /* 0x000fe4000001161c */
[----:B------:R-:W-:Y:S01]  /*22af0*/  SGXT.U32 R26, R26, 0x3 ;  /* 0x000000031a1a781a */ /* 0x000fe20000000000 */
[----:B------:R-:W-:-:S03]  /*22b00*/  IMAD.SHL.U32 R29, R29, 0x20, RZ ;  /* 0x000000201d1d7824 */ /* 0x000fc600078e00ff */
[----:B-1----:R-:W-:-:S04]  /*22b10*/  LOP3.LUT R0, R28, R27, R26, 0xfe, !PT ;  /* 0x0000001b1c007212 */ /* 0x002fc800078efe1a */
[----:B------:R-:W-:-:S04]  /*22b20*/  LOP3.LUT R0, R0, R29, RZ, 0xfc, !PT ;  /* 0x0000001d00007212 */ /* 0x000fc800078efcff */
[----:B------:R-:W-:Y:S01]  /*22b30*/  LOP3.LUT R0, R0, 0x40, RZ, 0x3c, !PT ;  /* 0x0000004000007812 */ /* 0x000fe200078e3cff */
[----:B0-----:R-:W-:Y:S04]  /*22b40*/  STL [R1+0x1eb8], R10 ;  /* 0x001eb80a01007387 */ /* 0x001fe80000100800 */
[----:B------:R-:W0:Y:S04]  /*22b50*/  LDS.U8 R10, [R0+UR4] ;  /* 0x00000004000a7984 */ /* 0x000e280008000000 */
[----:B------:R-:W-:Y:S04]  /*22b60*/  STL [R1+0x1ec4], R11 ;  /* 0x001ec40b01007387 */ /* 0x000fe80000100800 */
[----:B------:R-:W1:Y:S04]  /*22b70*/  LDS.U8 R11, [R0+UR4+0x208] ;  /* 0x00020804000b7984 */ /* 0x000e680008000000 */
[----:B----4-:R-:W-:Y:S04]  /*22b80*/  STL [R1+0x1ec0], R9 ;  /* 0x001ec00901007387 */ /* 0x010fe80000100800 */
[----:B------:R-:W2:Y:S04]  /*22b90*/  LDS.U8 R9, [R0+UR4+0x8] ;  /* 0x0000080400097984 */ /* 0x000ea80008000000 */
[----:B0-----:R-:W-:Y:S04]  /*22ba0*/  STL [R1+0x1104], R10 ;  /* 0x0011040a01007387 */ /* 0x001fe80000100800 */
[----:B------:R-:W0:Y:S04]  /*22bb0*/  LDS.U8 R10, [R0+UR4+0x200] ;  /* 0x00020004000a7984 */ /* 0x000e280008000000 */
[----:B-1----:R-:W-:Y:S04]  /*22bc0*/  STL [R1+0x1100], R11 ;  /* 0x0011000b01007387 */ /* 0x002fe80000100800 */
[----:B------:R-:W1:Y:S04]  /*22bd0*/  LDS.U8 R11, [R0+UR4+0x2000] ;  /* 0x00200004000b7984 */ /* 0x000e680008000000 */
[----:B--2---:R-:W-:Y:S04]  /*22be0*/  STL [R1+0x110c], R9 ;  /* 0x00110c0901007387 */ /* 0x004fe80000100800 */
        /* <DEDUP_REMOVED lines=49> */
[----:B0-----:R0:W-:Y:S04]  /*22f00*/  STL [R1+0x12a0], R10 ;  /* 0x0012a00a01007387 */ /* 0x0011e80000100800 */
[----:B-1----:R-:W-:Y:S04]  /*22f10*/  STL [R1+0x12ac], R11 ;  /* 0x0012ac0b01007387 */ /* 0x002fe80000100800 */
[----:B--2---:R-:W-:Y:S04]  /*22f20*/  STL [R1+0x12a8], R9 ;  /* 0x0012a80901007387 */ /* 0x004fe80000100800 */
[----:B------:R-:W-:Y:S04]  /*22f30*/  LDS.U8 R9, [R0+UR4+0x2188] ;  /* 0x0021880400097984 */ /* 0x000fe80008000000 */
[----:B------:R-:W1:Y:S01]  /*22f40*/  LDS.U8 R0, [R0+UR4+0x2380] ;  /* 0x0023800400007984 */ /* 0x000e620008000000 */
[----:B0-----:R-:W-:-:S04]  /*22f50*/  LOP3.LUT R10, R28, R27, R26, 0xfe, !PT ;  /* 0x0000001b1c0a7212 */ /* 0x001fc800078efe1a */
[----:B------:R-:W-:-:S04]  /*22f60*/  LOP3.LUT R10, R10, R29, RZ, 0xfc, !PT ;  /* 0x0000001d0a0a7212 */ /* 0x000fc800078efcff */
[----:B------:R-:W-:-:S05]  /*22f70*/  LOP3.LUT R10, R10, 0x50, RZ, 0x3c, !PT ;  /* 0x000000500a0a7812 */ /* 0x000fca00078e3cff */
[----:B------:R-:W-:Y:S04]  /*22f80*/  LDS.U8 R11, [R10+UR4+0x608] ;  /* 0x000608040a0b7984 */ /* 0x000fe80008000000 */
[----:B-1----:R-:W-:Y:S04]  /*22f90*/  STL [R1+0x3670], R0 ;  /* 0x0036700001007387 */ /* 0x002fe80000100800 */
[----:B------:R-:W0:Y:S04]  /*22fa0*/  LDS.U8 R0, [R10+UR4+0x400] ;  /* 0x000400040a007984 */ /* 0x000e280008000000 */
[----:B------:R-:W-:Y:S04]  /*22fb0*/  STL [R1+0x12b8], R9 ;  /* 0x0012b80901007387 */ /* 0x000fe80000100800 */
        /* <DEDUP_REMOVED lines=46> */
[----:B------:R-:W-:Y:S04]  /*232a0*/  LDS.U8 R11, [R10+UR4+0x780] ;  /* 0x000780040a0b7984 */ /* 0x000fe80008000000 */
[----:B-1----:R-:W-:Y:S04]  /*232b0*/  STL [R1+0x1e60], R9 ;  /* 0x001e600901007387 */ /* 0x002fe80000100800 */
[----:B------:R-:W1:Y:S04]  /*232c0*/  LDS.U8 R9, [R10+UR4+0x788] ;  /* 0x000788040a097984 */ /* 0x000e680008000000 */
[----:B0-----:R-:W-:Y:S04]  /*232d0*/  STL [R1+0x1ecc], R0 ;  /* 0x001ecc0001007387 */ /* 0x001fe80000100800 */
[----:B------:R-:W0:Y:S04]  /*232e0*/  LDS.U8 R0, [R10+UR4+0x588] ;  /* 0x000588040a007984 */ /* 0x000e280008000000 */
[----:B-1----:R-:W-:Y:S01]  /*232f0*/  STL [R1+0x1ec8], R9 ;  /* 0x001ec80901007387 */ /* 0x002fe20000100800 */
[----:B------:R-:W1:Y:S03]  /*23300*/  S2R R27, SR_TID.X ;  /* 0x00000000001b7919 */ /* 0x000e660000002100 */
[----:B0-----:R-:W-:Y:S04]  /*23310*/  STL [R1+0x1ed4], R0 ;  /* 0x001ed40001007387 */ /* 0x001fe80000100800 */
[----:B------:R-:W0:Y:S04]  /*23320*/  LDS.U8 R0, [R10+UR4+0x2580] ;  /* 0x002580040a007984 */ /* 0x000e280008000000 */
[----:B------:R-:W-:Y:S01]  /*23330*/  STL [R1+0x1ed0], R11 ;  /* 0x001ed00b01007387 */ /* 0x000fe20000100800 */
[----:B-1----:R-:W-:-:S02]  /*23340*/  LOP3.LUT R29, R27, 0x3, RZ, 0xc0, !PT ;  /* 0x000000031b1d7812 */ /* 0x002fc400078ec0ff */
[----:B------:R-:W-:Y:S02]  /*23350*/  LOP3.LUT R28, R27, 0x20, RZ, 0xc0, !PT ;  /* 0x000000201b1c7812 */ /* 0x000fe400078ec0ff */
[----:B------:R-:W-:Y:S01]  /*23360*/  SHF.R.U32.HI R26, RZ, 0x2, R27 ;  /* 0x00000002ff1a7819 */ /* 0x000fe2000001161b */
[----:B------:R-:W-:Y:S01]  /*23370*/  LDS.U8 R11, [R10+UR4+0x2588] ;  /* 0x002588040a0b7984 */ /* 0x000fe20008000000 */
[C---:B------:R-:W-:Y:S01]  /*23380*/  IMAD.SHL.U32 R27, R29.reuse, 0x800, RZ ;  /* 0x000008001d1b7824 */ /* 0x040fe200078e00ff */
[----:B------:R-:W-:Y:S02]  /*23390*/  SHF.R.U32.HI R28, RZ, 0x1, R28 ;  /* 0x00000001ff1c7819 */ /* 0x000fe4000001161c */
[----:B------:R-:W-:Y:S01]  /*233a0*/  SGXT.U32 R26, R26, 0x3 ;  /* 0x000000031a1a781a */ /* 0x000fe20000000000 */
[----:B------:R-:W-:Y:S01]  /*233b0*/  IMAD.SHL.U32 R29, R29, 0x20, RZ ;  /* 0x000000201d1d7824 */ /* 0x000fe200078e00ff */
[----:B0-----:R-:W-:Y:S04]  /*233c0*/  STL [R1+0x1edc], R0 ;  /* 0x001edc0001007387 */ /* 0x001fe80000100800 */
[----:B------:R-:W0:Y:S01]  /*233d0*/  LDS.U8 R0, [R10+UR4+0x2788] ;  /* 0x002788040a007984 */ /* 0x000e220008000000 */
[----:B------:R-:W-:-:S03]  /*233e0*/  LOP3.LUT R9, R28, R27, R26, 0xfe, !PT ;  /* 0x0000001b1c097212 */ /* 0x000fc600078efe1a */
[----:B------:R-:W1:Y:S01]  /*233f0*/  LDS.U8 R10, [R10+UR4+0x2780] ;  /* 0x002780040a0a7984 */ /* 0x000e620008000000 */
[----:B------:R-:W-:-:S04]  /*23400*/  LOP3.LUT R9, R9, R29, RZ, 0xfc, !PT ;  /* 0x0000001d09097212 */ /* 0x000fc800078efcff */
[----:B------:R-:W-:Y:S01]  /*23410*/  LOP3.LUT R9, R9, 0x60, RZ, 0x3c, !PT ;  /* 0x0000006009097812 */ /* 0x000fe200078e3cff */
[----:B0-----:R-:W-:Y:S04]  /*23420*/  STL [R1+0x1ed8], R0 ;  /* 0x001ed80001007387 */ /* 0x001fe80000100800 */
[----:B------:R-:W0:Y:S04]  /*23430*/  LDS.U8 R0, [R9+UR4] ;  /* 0x0000000409007984 */ /* 0x000e280008000000 */
        /* <DEDUP_REMOVED lines=31> */
[----:B------:R-:W-:Y:S04]  /*23630*/  LDS.U8 R11, [R9+UR4+0x108] ;  /* 0x00010804090b7984 */ /* 0x000fe80008000000 */
[----:B0-----:R-:W-:Y:S04]  /*23640*/  STL [R1+0x3c08], R0 ;  /* 0x003c080001007387 */ /* 0x001fe80000100800 */
[----:B------:R-:W0:Y:S04]  /*23650*/  LDS.U8 R0, [R9+UR4+0x100] ;  /* 0x0001000409007984 */ /* 0x000e280008000000 */
[----:B------:R-:W-:Y:S04]  /*23660*/  STL [R1+0x11c4], R10 ;  /* 0x0011c40a01007387 */ /* 0x000fe80000100800 */
[----:B------:R-:W1:Y:S04]  /*23670*/  LDS.U8 R10, [R9+UR4+0x308] ;  /* 0x00030804090a7984 */ /* 0x000e680008000000 */
[----:B0-----:R-:W-:Y:S04]  /*23680*/  STL [R1+0x123c], R0 ;  /* 0x00123c0001007387 */ /* 0x001fe80000100800 */
[----:B------:R-:W0:Y:S04]  /*23690*/  LDS.U8 R0, [R9+UR4+0x300] ;  /* 0x0003000409007984 */ /* 0x000e280008000000 */
[----:B-1----:R-:W-:Y:S04]  /*236a0*/  STL [R1+0x1238], R10 ;  /* 0x0012380a01007387 */ /* 0x002fe80000100800 */
[----:B------:R-:W1:Y:S04]  /*236b0*/  LDS.U8 R10, [R9+UR4+0x2100] ;  /* 0x00210004090a7984 */ /* 0x000e680008000000 */
[----:B------:R-:W-:Y:S04]  /*236c0*/  STL [R1+0x1244], R11 ;  /* 0x0012440b01007387 */ /* 0x000fe80000100800 */
        /* <DEDUP_REMOVED lines=15> */
[----:B-1----:R1:W-:Y:S04]  /*237c0*/  STL [R1+0x12c8], R10 ;  /* 0x0012c80a01007387 */ /* 0x0023e80000100800 */
[----:B--2---:R-:W-:Y:S04]  /*237d0*/  STL [R1+0x12c4], R11 ;  /* 0x0012c40b01007387 */ /* 0x004fe80000100800 */
[----:B------:R-:W-:Y:S01]  /*237e0*/  LDS.U8 R11, [R9+UR4+0x2188] ;  /* 0x00218804090b7984 */ /* 0x000fe20008000000 */
[----:B-1----:R-:W-:-:S03]  /*237f0*/  LOP3.LUT R10, R28, R27, R26, 0xfe, !PT ;  /* 0x0000001b1c0a7212 */ /* 0x002fc600078efe1a */
[----:B0-----:R-:W-:Y:S04]  /*23800*/  STL [R1+0x12d0], R0 ;  /* 0x0012d00001007387 */ /* 0x001fe80000100800 */
[----:B------:R-:W0:Y:S01]  /*23810*/  LDS.U8 R0, [R9+UR4+0x2388] ;  /* 0x0023880409007984 */ /* 0x000e220008000000 */
[----:B------:R-:W-:-:S03]  /*23820*/  LOP3.LUT R10, R10, R29, RZ, 0xfc, !PT ;  /* 0x0000001d0a0a7212 */ /* 0x000fc600078efcff */
[----:B------:R-:W1:Y:S01]  /*23830*/  LDS.U8 R9, [R9+UR4+0x2380] ;  /* 0x0023800409097984 */ /* 0x000e620008000000 */
[----:B------:R-:W-:-:S05]  /*23840*/  LOP3.LUT R10, R10, 0x70, RZ, 0x3c, !PT ;  /* 0x000000700a0a7812 */ /* 0x000fca00078e3cff */
[----:B------:R-:W-:Y:S04]  /*23850*/  LDS.U8 R19, [R10+UR4+0x2700] ;  /* 0x002700040a137984 */ /* 0x000fe80008000000 */
        /* <DEDUP_REMOVED lines=45> */
[----:B--2---:R-:W2:Y:S04]  /*23b30*/  LDL.LU R11, [R1+0xb4] ;  /* 0x0000b400010b7983 */ /* 0x004ea80000300800 */
[----:B-1----:R-:W-:Y:S04]  /*23b40*/  STL [R1+0x1e7c], R9 ;  /* 0x001e7c0901007387 */ /* 0x002fe80000100800 */
[----:B------:R-:W4:Y:S04]  /*23b50*/  LDL.LU R12, [R1+0xb0] ;  /* 0x0000b000010c7983 */ /* 0x000f280000300800 */
[----:B------:R-:W1:Y:S04]  /*23b60*/  LDS.U8 R9, [R10+UR4+0x2508] ;  /* 0x002508040a097984 */ /* 0x000e680008000000 */
[----:B0-----:R0:W-:Y:S04]  /*23b70*/  STL [R1+0x1e78], R0 ;  /* 0x001e780001007387 */ /* 0x0011e80000100800 */
        /* <DEDUP_REMOVED lines=11> */
[----:B0-----:R-:W3:Y:S04]  /*23c30*/  LDL.LU R0, [R1+0x2c] ;  /* 0x00002c0001007983 */ /* 0x001ee80000300800 */
[----:B------:R-:W3:Y:S04]  /*23c40*/  LDL.LU R20, [R1+0x20] ;  /* 0x0000200001147983 */ /* 0x000ee80000300800 */
[----:B------:R-:W3:Y:S04]  /*23c50*/  LDL.LU R23, [R1+0x1c] ;  /* 0x00001c0001177983 */ /* 0x000ee80000300800 */
[----:B------:R-:W3:Y:S04]  /*23c60*/  LDL.LU R24, [R1+0x10] ;  /* 0x0000100001187983 */ /* 0x000ee80000300800 */
[----:B------:R-:W3:Y:S04]  /*23c70*/  LDL.LU R27, [R1+0xc] ;  /* 0x00000c00011b7983 */ /* 0x000ee80000300800 */
[----:B------:R-:W3:Y:S04]  /*23c80*/  LDL.LU R28, [R1] ;  /* 0x00000000011c7983 */ /* 0x000ee80000300800 */
[----:B-1----:R-:W-:Y:S04]  /*23c90*/  STL [R1+0x1e84], R9 ;  /* 0x001e840901007387 */ /* 0x002fe80000100800 */
[----:B------:R-:W0:Y:S04]  /*23ca0*/  LDS.U8 R9, [R10+UR4+0x580] ;  /* 0x000580040a097984 */ /* 0x000e280008000000 */
[----:B------:R-:W-:Y:S04]  /*23cb0*/  STL [R1+0x1e80], R19 ;  /* 0x001e801301007387 */ /* 0x000fe80000100800 */
[----:B------:R-:W1:Y:S04]  /*23cc0*/  LDS.U8 R19, [R10+UR4+0x788] ;  /* 0x000788040a137984 */ /* 0x000e680008000000 */
[----:B0-----:R-:W-:Y:S04]  /*23cd0*/  STL [R1+0x1eec], R9 ;  /* 0x001eec0901007387 */ /* 0x001fe80000100800 */
[----:B------:R-:W0:Y:S04]  /*23ce0*/  LDS.U8 R9, [R10+UR4+0x588] ;  /* 0x000588040a097984 */ /* 0x000e280008000000 */
[----:B-1----:R-:W-:Y:S04]  /*23cf0*/  STL [R1+0x1ee8], R19 ;  /* 0x001ee81301007387 */ /* 0x002fe80000100800 */
[----:B0-----:R-:W-:Y:S04]  /*23d00*/  STL [R1+0x1ef4], R9 ;  /* 0x001ef40901007387 */ /* 0x001fe80000100800 */
[----:B------:R-:W0:Y:S04]  /*23d10*/  LDS.U8 R9, [R10+UR4+0x780] ;  /* 0x000780040a097984 */ /* 0x000e280008000000 */
[----:B0-----:R-:W-:Y:S04]  /*23d20*/  STL [R1+0x1ef0], R9 ;  /* 0x001ef00901007387 */ /* 0x001fe80000100800 */
[----:B------:R-:W0:Y:S04]  /*23d30*/  LDS.U8 R9, [R10+UR4+0x2580] ;  /* 0x002580040a097984 */ /* 0x000e280008000000 */
[----:B0-----:R-:W-:Y:S04]  /*23d40*/  STL [R1+0x1efc], R9 ;  /* 0x001efc0901007387 */ /* 0x001fe80000100800 */
[----:B------:R-:W0:Y:S01]  /*23d50*/  LDS.U8 R9, [R10+UR4+0x2788] ;  /* 0x002788040a097984 */ /* 0x000e220008000000 */
[----:B------:R-:W1:Y:S03]  /*23d60*/  S2R R19, SR_TID.X ;  /* 0x0000000000137919 */ /* 0x000e660000002100 */
[----:B0-----:R-:W-:Y:S04]  /*23d70*/  STL [R1+0x1ef8], R9 ;  /* 0x001ef80901007387 */ /* 0x001fe80000100800 */
[----:B------:R-:W0:Y:S04]  /*23d80*/  LDS.U8 R9, [R10+UR4+0x2588] ;  /* 0x002588040a097984 */ /* 0x000e280008000000 */
[----:B------:R-:W4:Y:S01]  /*23d90*/  LDS.U8 R10, [R10+UR4+0x2780] ;  /* 0x002780040a0a7984 */ /* 0x000f220008000000 */
[----:B------:R-:W-:Y:S01]  /*23da0*/  BAR.SYNC.DEFER_BLOCKING 0x0 ;  /* 0x0000000000007b1d */ /* 0x000fe20000010000 */
[----:B-1----:R-:W-:-:S05]  /*23db0*/  LOP3.LUT R19, R19, 0x3f, RZ, 0xc0, !PT ;  /* 0x0000003f13137812 */ /* 0x002fca00078ec0ff */
[----:B0-----:R0:W-:Y:S04]  /*23dc0*/  STL [R1+0x1f04], R9 ;  /* 0x001f040901007387 */ /* 0x0011e80000100800 */
[----:B--2---:R-:W-:Y:S04]  /*23dd0*/  STS.U8 [R19+UR4], R11 ;  /* 0x0000000b13007988 */ /* 0x004fe80008000004 */
[----:B0-----:R-:W2:Y:S04]  /*23de0*/  LDL.LU R9, [R1+0x410c] ;  /* 0x00410c0001097983 */ /* 0x001ea80000300800 */
[----:B----4-:R0:W-:Y:S04]  /*23df0*/  STL [R1+0x1f00], R10 ;  /* 0x001f000a01007387 */ /* 0x0101e80000100800 */
[----:B------:R1:W-:Y:S04]  /*23e00*/  STS.U8 [R19+UR4+0x40], R12 ;  /* 0x0000400c13007988 */ /* 0x0003e80008000004 */
[----:B0-----:R-:W4:Y:S04]  /*23e10*/  LDL.LU R10, [R1+0x4108] ;  /* 0x00410800010a7983 */ /* 0x001f280000300800 */
[----:B------:R-:W2:Y:S04]  /*23e20*/  LDL.LU R11, [R1+0x4104] ;  /* 0x00410400010b7983 */ /* 0x000ea80000300800 */
[----:B-1----:R-:W4:Y:S04]  /*23e30*/  LDL.LU R12, [R1+0x4100] ;  /* 0x00410000010c7983 */ /* 0x002f280000300800 */
[----:B---3--:R0:W-:Y:S04]  /*23e40*/  STS.U8 [R19+UR4+0x100], R13 ;  /* 0x0001000d13007988 */ /* 0x0081e80008000004 */
[----:B------:R1:W-:Y:S04]  /*23e50*/  STS.U8 [R19+UR4+0x140], R14 ;  /* 0x0001400e13007988 */ /* 0x0003e80008000004 */
[----:B------:R3:W-:Y:S04]  /*23e60*/  STS.U8 [R19+UR4+0x200], R15 ;  /* 0x0002000f13007988 */ /* 0x0007e80008000004 */
[----:B------:R3:W-:Y:S04]  /*23e70*/  STS.U8 [R19+UR4+0x240], R16 ;  /* 0x0002401013007988 */ /* 0x0007e80008000004 */
[----:B------:R3:W-:Y:S04]  /*23e80*/  STS.U8 [R19+UR4+0x300], R17 ;  /* 0x0003001113007988 */ /* 0x0007e80008000004 */
[----:B------:R3:W-:Y:S04]  /*23e90*/  STS.U8 [R19+UR4+0x340], R18 ;  /* 0x0003401213007988 */ /* 0x0007e80008000004 */
[----:B0-----:R-:W2:Y:S04]  /*23ea0*/  LDL.LU R13, [R1+0x40fc] ;  /* 0x0040fc00010d7983 */ /* 0x001ea80000300800 */
[----:B-1----:R-:W4:Y:S04]  /*23eb0*/  LDL.LU R14, [R1+0x40f8] ;  /* 0x0040f800010e7983 */ /* 0x002f280000300800 */
[----:B---3--:R-:W3:Y:S04]  /*23ec0*/  LDL.LU R15, [R1+0x40f4] ;  /* 0x0040f400010f7983 */ /* 0x008ee80000300800 */
[----:B------:R-:W3:Y:S04]  /*23ed0*/  LDL.LU R16, [R1+0x40f0] ;  /* 0x0040f00001107983 */ /* 0x000ee80000300800 */
[----:B------:R-:W2:Y:S04]  /*23ee0*/  LDL.LU R17, [R1+0x40ec] ;  /* 0x0040ec0001117983 */ /* 0x000ea80000300800 */
[----:B------:R-:W4:Y:S04]  /*23ef0*/  LDL.LU R18, [R1+0x40e8] ;  /* 0x0040e80001127983 */ /* 0x000f280000300800 */
[----:B------:R0:W-:Y:S04]  /*23f00*/  STS.U8 [R19+UR4+0x400], R21 ;  /* 0x0004001513007988 */ /* 0x0001e80008000004 */
[----:B------:R1:W-:Y:S04]  /*23f10*/  STS.U8 [R19+UR4+0x440], R22 ;  /* 0x0004401613007988 */ /* 0x0003e80008000004 */
[----:B------:R1:W-:Y:S04]  /*23f20*/  STS.U8 [R19+UR4+0x500], R25 ;  /* 0x0005001913007988 */ /* 0x0003e80008000004 */
[----:B------:R1:W-:Y:S04]  /*23f30*/  STS.U8 [R19+UR4+0x540], R26 ;  /* 0x0005401a13007988 */ /* 0x0003e80008000004 */
[----:B------:R1:W-:Y:S04]  /*23f40*/  STS.U8 [R19+UR4+0x600], R29 ;  /* 0x0006001d13007988 */ /* 0x0003e80008000004 */
[----:B0-----:R-:W3:Y:S04]  /*23f50*/  LDL.LU R21, [R1+0x40e4] ;  /* 0x0040e40001157983 */ /* 0x001ee80000300800 */
[----:B-1----:R-:W2:Y:S04]  /*23f60*/  LDL.LU R22, [R1+0x40e0] ;  /* 0x0040e00001167983 */ /* 0x002ea80000300800 */
[----:B------:R-:W4:Y:S04]  /*23f70*/  LDL.LU R25, [R1+0x40dc] ;  /* 0x0040dc0001197983 */ /* 0x000f280000300800 */
[----:B------:R-:W3:Y:S04]  /*23f80*/  LDL.LU R26, [R1+0x40d8] ;  /* 0x0040d800011a7983 */ /* 0x000ee80000300800 */
[----:B------:R-:W2:Y:S04]  /*23f90*/  LDL.LU R29, [R1+0x40d4] ;  /* 0x0040d400011d7983 */ /* 0x000ea80000300800 */
[----:B------:R-:W-:Y:S04]  /*23fa0*/  STS.U8 [R19+UR4+0x640], R0 ;  /* 0x0006400013007988 */ /* 0x000fe80008000004 */
[----:B------:R0:W-:Y:S04]  /*23fb0*/  STS.U8 [R19+UR4+0x700], R20 ;  /* 0x0007001413007988 */ /* 0x0001e80008000004 */
[----:B------:R1:W-:Y:S04]  /*23fc0*/  STS.U8 [R19+UR4+0x740], R23 ;  /* 0x0007401713007988 */ /* 0x0003e80008000004 */
[----:B------:R1:W-:Y:S04]  /*23fd0*/  STS.U8 [R19+UR4+0x800], R24 ;  /* 0x0008001813007988 */ /* 0x0003e80008000004 */
[----:B------:R1:W-:Y:S04]  /*23fe0*/  STS.U8 [R19+UR4+0x840], R27 ;  /* 0x0008401b13007988 */ /* 0x0003e80008000004 */
[----:B------:R1:W-:Y:S04]  /*23ff0*/  STS.U8 [R19+UR4+0x900], R28 ;  /* 0x0009001c13007988 */ /* 0x0003e80008000004 */
[----:B0-----:R-:W4:Y:S04]  /*24000*/  LDL.LU R20, [R1+0xa8] ;  /* 0x0000a80001147983 */ /* 0x001f280000300800 */
[----:B-1----:R-:W4:Y:S04]  /*24010*/  LDL.LU R23, [R1+0xa4] ;  /* 0x0000a40001177983 */ /* 0x002f280000300800 */
[----:B------:R-:W4:Y:S04]  /*24020*/  LDL.LU R24, [R1+0x98] ;  /* 0x0000980001187983 */ /* 0x000f280000300800 */
[----:B------:R-:W4:Y:S04]  /*24030*/  LDL.LU R27, [R1+0x94] ;  /* 0x00009400011b7983 */ /* 0x000f280000300800 */
[----:B------:R-:W4:Y:S04]  /*24040*/  LDL.LU R28, [R1+0x88] ;  /* 0x00008800011c7983 */ /* 0x000f280000300800 */
[----:B------:R-:W4:Y:S04]  /*24050*/  LDL.LU R0, [R1+0x28] ;  /* 0x0000280001007983 */ /* 0x000f280000300800 */
[----:B--2---:R0:W-:Y:S04]  /*24060*/  STS.U8 [R19+UR4+0x940], R29 ;  /* 0x0009401d13007988 */ /* 0x0041e80008000004 */
[----:B---3--:R1:W-:Y:S04]  /*24070*/  STS.U8 [R19+UR4+0xa00], R26 ;  /* 0x000a001a13007988 */ /* 0x0083e80008000004 */
[----:B----4-:R2:W-:Y:S04]  /*24080*/  STS.U8 [R19+UR4+0xa40], R25 ;  /* 0x000a401913007988 */ /* 0x0105e80008000004 */
[----:B------:R3:W-:Y:S04]  /*24090*/  STS.U8 [R19+UR4+0xb00], R22 ;  /* 0x000b001613007988 */ /* 0x0007e80008000004 */
[----:B------:R4:W-:Y:S04]  /*240a0*/  STS.U8 [R19+UR4+0xb40], R21 ;  /* 0x000b401513007988 */ /* 0x0009e80008000004 */
[----:B------:R4:W-:Y:S04]  /*240b0*/  STS.U8 [R19+UR4+0xc00], R18 ;  /* 0x000c001213007988 */ /* 0x0009e80008000004 */
[----:B------:R4:W-:Y:S04]  /*240c0*/  STS.U8 [R19+UR4+0xc40], R17 ;  /* 0x000c401113007988 */ /* 0x0009e80008000004 */
[----:B0-----:R-:W4:Y:S04]  /*240d0*/  LDL.LU R29, [R1+0x14] ;  /* 0x00001400011d7983 */ /* 0x001f280000300800 */
[----:B-1----:R-:W4:Y:S04]  /*240e0*/  LDL.LU R26, [R1+0x18] ;  /* 0x00001800011a7983 */ /* 0x002f280000300800 */
[----:B--2---:R-:W2:Y:S04]  /*240f0*/  LDL.LU R25, [R1+0x24] ;  /* 0x0000240001197983 */ /* 0x004ea80000300800 */
[----:B---3--:R-:W3:Y:S04]  /*24100*/  LDL.LU R22, [R1+0x34] ;  /* 0x0000340001167983 */ /* 0x008ee80000300800 */
[----:B----4-:R-:W4:Y:S04]  /*24110*/  LDL.LU R21, [R1+0x58] ;  /* 0x0000580001157983 */ /* 0x010f280000300800 */
[----:B------:R-:W2:Y:S04]  /*24120*/  LDL.LU R18, [R1+0x64] ;  /* 0x0000640001127983 */ /* 0x000ea80000300800 */
[----:B------:R-:W-:Y:S04]  /*24130*/  STS.U8 [R19+UR4+0xd00], R14 ;  /* 0x000d000e13007988 */ /* 0x000fe80008000004 */
[----:B------:R-:W3:Y:S04]  /*24140*/  LDL.LU R17, [R1+0x74] ;  /* 0x0000740001117983 */ /* 0x000ee80000300800 */
[----:B------:R0:W-:Y:S04]  /*24150*/  STS.U8 [R19+UR4+0xd40], R13 ;  /* 0x000d400d13007988 */ /* 0x0001e80008000004 */
[----:B------:R1:W-:Y:S04]  /*24160*/  STS.U8 [R19+UR4+0xe00], R11 ;  /* 0x000e000b13007988 */ /* 0x0003e80008000004 */
[----:B------:R1:W-:Y:S04]  /*24170*/  STS.U8 [R19+UR4+0xe40], R10 ;  /* 0x000e400a13007988 */ /* 0x0003e80008000004 */
[----:B------:R1:W-:Y:S04]  /*24180*/  STS.U8 [R19+UR4+0xf00], R9 ;  /* 0x000f000913007988 */ /* 0x0003e80008000004 */
[----:B------:R1:W-:Y:S04]  /*24190*/  STS.U8 [R19+UR4+0xf40], R8 ;  /* 0x000f400813007988 */ /* 0x0003e80008000004 */
[----:B0-----:R-:W4:Y:S04]  /*241a0*/  LDL.LU R13, [R1+0x4] ;  /* 0x00000400010d7983 */ /* 0x001f280000300800 */
[----:B-1----:R-:W4:Y:S04]  /*241b0*/  LDL.LU R11, [R1+0x8] ;  /* 0x00000800010b7983 */ /* 0x002f280000300800 */
[----:B------:R-:W2:Y:S01]  /*241c0*/  LDL.LU R10, [R1+0x68] ;  /* 0x00006800010a7983 */ /* 0x000ea20000300800 */
[----:B------:R-:W-:-:S03]  /*241d0*/  LOP3.LUT R14, R19, 0x10, RZ, 0x3c, !PT ;  /* 0x00000010130e7812 */ /* 0x000fc600078e3cff */
[----:B------:R-:W3:Y:S04]  /*241e0*/  LDL.LU R9, [R1+0x78] ;  /* 0x0000780001097983 */ /* 0x000ee80000300800 */
[----:B------:R-:W4:Y:S04]  /*241f0*/  LDL.LU R19, [R1+0x40d0] ;  /* 0x0040d00001137983 */ /* 0x000f280000300800 */
[----:B------:R-:W2:Y:S04]  /*24200*/  LDL.LU R8, [R1+0x84] ;  /* 0x0000840001087983 */ /* 0x000ea80000300800 */
        /* <DEDUP_REMOVED lines=10> */
[----:B--2---:R-:W-:Y:S04]  /*242b0*/  STS.U8 [R14+UR4+0x2c0], R8 ;  /* 0x0002c0080e007988 */ /* 0x004fe80008000004 */
[----:B---3--:R-:W-:Y:S04]  /*242c0*/  STS.U8 [R14+UR4+0x380], R9 ;  /* 0x000380090e007988 */ /* 0x008fe80008000004 */
[----:B------:R0:W-:Y:S04]  /*242d0*/  STS.U8 [R14+UR4+0x3c0], R17 ;  /* 0x0003c0110e007988 */ /* 0x0001e80008000004 */
[----:B0-----:R-:W2:Y:S04]  /*242e0*/  LDL.LU R17, [R1+0xac] ;  /* 0x0000ac0001117983 */ /* 0x001ea80000300800 */
[----:B------:R-:W-:Y:S04]  /*242f0*/  STS.U8 [R14+UR4+0x480], R10 ;  /* 0x0004800a0e007988 */ /* 0x000fe80008000004 */
[----:B------:R-:W-:Y:S04]  /*24300*/  STS.U8 [R14+UR4+0x4c0], R18 ;  /* 0x0004c0120e007988 */ /* 0x000fe80008000004 */
[----:B----4-:R-:W-:Y:S04]  /*24310*/  STS.U8 [R14+UR4+0x580], R21 ;  /* 0x000580150e007988 */ /* 0x010fe80008000004 */
[----:B------:R-:W-:Y:S04]  /*24320*/  STS.U8 [R14+UR4+0x5c0], R22 ;  /* 0x0005c0160e007988 */ /* 0x000fe80008000004 */
[----:B------:R0:W-:Y:S04]  /*24330*/  STS.U8 [R14+UR4+0x680], R0 ;  /* 0x000680000e007988 */ /* 0x0001e80008000004 */
[----:B0-----:R-:W3:Y:S04]  /*24340*/  LDL R0, [R1+0x54] ;  /* 0x0000540001007983 */ /* 0x001ee80000100800 */
        /* <DEDUP_REMOVED lines=18> */
[----:B------:R-:W3:Y:S04]  /*24470*/  LDL.LU R21, [R1+0xbc] ;  /* 0x0000bc0001157983 */ /* 0x000ee80000300800 */
[----:B------:R-:W3:Y:S04]  /*24480*/  LDL.LU R22, [R1+0xb8] ;  /* 0x0000b80001167983 */ /* 0x000ee80000300800 */
[----:B------:R-:W3:Y:S04]  /*24490*/  LDL.LU R18, [R1+0xc4] ;  /* 0x0000c40001127983 */ /* 0x000ee80000300800 */
[----:B0-----:R-:W3:Y:S04]  /*244a0*/  LDL.LU R25, [R1+0xc0] ;  /* 0x0000c00001197983 */ /* 0x001ee80000300800 */
[----:B-1----:R-:W3:Y:S04]  /*244b0*/  LDL.LU R26, [R1+0xcc] ;  /* 0x0000cc00011a7983 */ /* 0x002ee80000300800 */
[----:B----4-:R-:W4:Y:S04]  /*244c0*/  LDL.LU R29, [R1+0xc8] ;  /* 0x0000c800011d7983 */ /* 0x010f280000300800 */
[----:B--2---:R-:W-:Y:S01]  /*244d0*/  STS.U8 [R14+UR4+0xfc0], R17 ;  /* 0x000fc0110e007988 */ /* 0x004fe20008000004 */
[----:B------:R-:W-:Y:S06]  /*244e0*/  BAR.SYNC.DEFER_BLOCKING 0x0 ;  /* 0x0000000000007b1d */ /* 0x000fec0000010000 */
[----:B---3--:R-:W0:Y:S02]  /*244f0*/  LDSM.16.M88.4 R4, [R0] ;  /* 0x000000000004783b */ /* 0x008e240000000200 */
[----:B0-----:R-:W-:-:S02]  /*24500*/  IMAD.MOV.U32 R9, RZ, RZ, R6 ;  /* 0x000000ffff097224 */ /* 0x001fc400078e0006 */
[----:B------:R-:W-:Y:S02]  /*24510*/  IMAD.MOV.U32 R8, RZ, RZ, R7 ;  /* 0x000000ffff087224 */ /* 0x000fe400078e0007 */
[----:B------:R-:W-:Y:S01]  /*24520*/  IMAD.MOV.U32 R10, RZ, RZ, R4 ;  /* 0x000000ffff0a7224 */ /* 0x000fe200078e0004 */
[----:B------:R0:W-:Y:S04]  /*24530*/  STL.64 [R1+0x60], R4 ;  /* 0x0000600401007387 */ /* 0x0001e80000100a00 */
[----:B------:R1:W-:Y:S04]  /*24540*/  STL.64 [R1+0x68], R6 ;  /* 0x0000680601007387 */ /* 0x0003e80000100a00 */
[----:B------:R-:W-:Y:S04]  /*24550*/  STL.64 [R1+0x40b0], R8 ;  /* 0x0040b00801007387 */ /* 0x000fe80000100a00 */
[----:B------:R-:W-:Y:S01]  /*24560*/  STL [R1+0x40b8], R10 ;  /* 0x0040b80a01007387 */ /* 0x000fe20000100800 */
[----:B0-----:R-:W-:-:S03]  /*24570*/  IMAD R4, R2, 0x100, R3 ;  /* 0x0000010002047824 */ /* 0x001fc600078e0203 */
[----:B------:R-:W2:Y:S01]  /*24580*/  LDL R3, [R1+0x54] ;  /* 0x0000540001037983 */ /* 0x000ea20000100800 */
[----:B------:R-:W-:Y:S02]  /*24590*/  IMAD.MOV.U32 R0, RZ, RZ, R5 ;  /* 0x000000ffff007224 */ /* 0x000fe400078e0005 */
[----:B------:R-:W-:Y:S02]  /*245a0*/  IMAD R5, R22, 0x100, R21 ;  /* 0x0000010016057824 */ /* 0x000fe400078e0215 */
[----:B-1----:R-:W-:Y:S01]  /*245b0*/  IMAD R6, R25, 0x100, R18 ;  /* 0x0000010019067824 */ /* 0x002fe200078e0212 */
[----:B------:R-:W3:Y:S04]  /*245c0*/  LDL.LU.64 R20, [R1+0x100] ;  /* 0x0001000001147983 */ /* 0x000ee80000300a00 */
[----:B------:R-:W3:Y:S01]  /*245d0*/  LDL.LU.64 R22, [R1+0x108] ;  /* 0x0001080001167983 */ /* 0x000ee20000300a00 */
[----:B----4-:R-:W-:-:S03]  /*245e0*/  IMAD R7, R29, 0x100, R26 ;  /* 0x000001001d077824 */ /* 0x010fc600078e021a */
[----:B------:R-:W4:Y:S04]  /*245f0*/  LDL.LU.64 R24, [R1+0x140] ;  /* 0x0001400001187983 */ /* 0x000f280000300a00 */
[----:B------:R-:W4:Y:S04]  /*24600*/  LDL.LU.64 R26, [R1+0x148] ;  /* 0x00014800011a7983 */ /* 0x000f280000300a00 */
[----:B--2---:R-:W0:Y:S04]  /*24610*/  LDSM.16.M88.4 R8, [R3+0x200] ;  /* 0x000200000308783b */ /* 0x004e280000000200 */
[----:B0-----:R-:W-:Y:S01]  /*24620*/  STL.64 [R1+0x70], R8 ;  /* 0x0000700801007387 */ /* 0x001fe20000100a00 */
[----:B------:R-:W-:-:S03]  /*24630*/  IMAD.MOV.U32 R18, RZ, RZ, R10 ;  /* 0x000000ffff127224 */ /* 0x000fc600078e000a */
[----:B------:R0:W-:Y:S04]  /*24640*/  STL.64 [R1+0x78], R10 ;  /* 0x0000780a01007387 */ /* 0x0001e80000100a00 */
[----:B0-----:R-:W2:Y:S01]  /*24650*/  LDL.LU R10, [R1+0x40b8] ;  /* 0x0040b800010a7983 */ /* 0x001ea20000300800 */
[----:B------:R-:W-:Y:S02]  /*24660*/  IMAD.MOV.U32 R12, RZ, RZ, R8 ;  /* 0x000000ffff0c7224 */ /* 0x000fe400078e0008 */
[----:B------:R-:W-:Y:S01]  /*24670*/  IMAD.MOV.U32 R2, RZ, RZ, R9 ;  /* 0x000000ffff027224 */ /* 0x000fe200078e0009 */
[----:B------:R-:W-:Y:S02]  /*24680*/  F2FP.F16.E4M3.UNPACK_B R4, R4 ;  /* 0x00000004ff04723e */ /* 0x000fe400020006ff */
[----:B------:R-:W-:-:S02]  /*24690*/  F2FP.F16.E4M3.UNPACK_B R5, R5 ;  /* 0x00000005ff05723e */ /* 0x000fc400020006ff */
[----:B------:R-:W-:Y:S02]  /*246a0*/  F2FP.F16.E4M3.UNPACK_B R6, R6 ;  /* 0x00000006ff06723e */ /* 0x000fe400020006ff */
[----:B------:R-:W-:Y:S02]  /*246b0*/  F2FP.F16.E4M3.UNPACK_B R7, R7 ;  /* 0x00000007ff07723e */ /* 0x000fe400020006ff */
[----:B------:R-:W-:Y:S01]  /*246c0*/  F2FP.F16.E4M3.UNPACK_B R9, R0 ;  /* 0x00000000ff09723e */ /* 0x000fe200020006ff */
[----:B------:R-:W-:Y:S01]  /*246d0*/  IMAD.MOV.U32 R15, RZ, RZ, R11 ;  /* 0x000000ffff0f7224 */ /* 0x000fe200078e000b */
[----:B--2---:R-:W-:-:S05]  /*246e0*/  F2FP.F16.E4M3.UNPACK_B R8, R10 ;  /* 0x0000000aff08723e */ /* 0x004fca00020006ff */
[----:B------:R-:W-:Y:S02]  /*246f0*/  STL.64 [R1+0x20], R8 ;  /* 0x0000200801007387 */ /* 0x000fe40000100a00 */
[----:B---3--:R-:W-:Y:S02]  /*24700*/  HMMA.16816.F32 R20, R4, R8, R20 ;  /* 0x000000080414723c */ /* 0x008fe40000001814 */
[----:B------:R-:W0:-:S15]  /*24710*/  LDSM.16.M88.4 R8, [R3+0x400] ;  /* 0x000400000308783b */ /* 0x000e1e0000000200 */
[----:B------:R-:W-:-:S06]  /*24720*/  NOP ;  /* 0x0000000000007918 */ /* 0x000fcc0000000000 */
[----:B------:R-:W-:Y:S04]  /*24730*/  STL.64 [R1+0x100], R20 ;  /* 0x0001001401007387 */ /* 0x000fe80000100a00 */
[----:B------:R1:W-:Y:S04]  /*24740*/  STL.64 [R1+0x108], R22 ;  /* 0x0001081601007387 */ /* 0x0003e80000100a00 */
[----:B0-----:R0:W-:Y:S01]  /*24750*/  STL.64 [R1+0x80], R8 ;  /* 0x0000800801007387 */ /* 0x0011e20000100a00 */
[----:B------:R-:W-:Y:S02]  /*24760*/  IMAD.MOV.U32 R14, RZ, RZ, R8 ;  /* 0x000000ffff0e7224 */ /* 0x000fe400078e0008 */
[----:B------:R-:W-:Y:S01]  /*24770*/  IMAD.MOV.U32 R0, RZ, RZ, R9 ;  /* 0x000000ffff007224 */ /* 0x000fe200078e0009 */
[----:B------:R-:W-:Y:S01]  /*24780*/  STL.64 [R1+0x88], R10 ;  /* 0x0000880a01007387 */ /* 0x000fe20000100a00 */
[----:B-1----:R-:W-:-:S03]  /*24790*/  IMAD.MOV.U32 R22, RZ, RZ, R10 ;  /* 0x000000ffff167224 */ /* 0x002fc600078e000a */
[----:B0-----:R-:W2:Y:S04]  /*247a0*/  LDL.LU.64 R8, [R1+0x40b0] ;  /* 0x0040b00001087983 */ /* 0x001ea80000300a00 */
[----:B------:R0:W-:Y:S04]  /*247b0*/  STL [R1+0x40a8], R22 ;  /* 0x0040a81601007387 */ /* 0x0001e80000100800 */
[----:B------:R-:W3:Y:S04]  /*247c0*/  LDL.LU.64 R20, [R1+0x120] ;  /* 0x0001200001147983 */ /* 0x000ee80000300a00 */
[----:B0-----:R-:W3:Y:S01]  /*247d0*/  LDL.LU.64 R22, [R1+0x128] ;  /* 0x0001280001167983 */ /* 0x001ee20000300a00 */
[----:B------:R-:W-:Y:S01]  /*247e0*/  IMAD.MOV.U32 R13, RZ, RZ, R11 ;  /* 0x000000ffff0d7224 */ /* 0x000fe200078e000b */
[----:B--2---:R-:W-:-:S02]  /*247f0*/  F2FP.F16.E4M3.UNPACK_B R16, R9 ;  /* 0x00000009ff10723e */ /* 0x004fc400020006ff */
[----:B------:R-:W-:Y:S02]  /*24800*/  F2FP.F16.E4M3.UNPACK_B R17, R8 ;  /* 0x00000008ff11723e */ /* 0x000fe400020006ff */
[----:B------:R-:W2:Y:S04]  /*24810*/  LDL.LU.64 R8, [R1+0x160] ;  /* 0x0001600001087983 */ /* 0x000ea80000300a00 */
[----:B------:R-:W2:Y:S01]  /*24820*/  LDL.LU.64 R10, [R1+0x168] ;  /* 0x00016800010a7983 */ /* 0x000ea20000300a00 */
[----:B---3--:R-:W-:Y:S06]  /*24830*/  HMMA.16816.F32 R20, R4, R16, R20 ;  /* 0x000000100414723c */ /* 0x008fec0000001814 */
[----:B------:R0:W-:-:S15]  /*24840*/  STL.64 [R1+0x18], R16 ;  /* 0x0000181001007387 */ /* 0x0001de0000100a00 */
[----:B------:R-:W-:-:S02]  /*24850*/  NOP ;  /* 0x0000000000007918 */ /* 0x000fc40000000000 */
[----:B------:R-:W-:Y:S04]  /*24860*/  STL.64 [R1+0x120], R20 ;  /* 0x0001201401007387 */ /* 0x000fe80000100a00 */
[----:B------:R-:W-:Y:S04]  /*24870*/  STL.64 [R1+0x128], R22 ;  /* 0x0001281601007387 */ /* 0x000fe80000100a00 */
[----:B------:R-:W1:Y:S01]  /*24880*/  LDSM.16.M88.4 R20, [R3+0x600] ;  /* 0x000600000314783b */ /* 0x000e620000000200 */
[----:B0-----:R-:W-:Y:S02]  /*24890*/  F2FP.F16.E4M3.UNPACK_B R16, R12 ;  /* 0x0000000cff10723e */ /* 0x001fe400020006ff */
[----:B------:R-:W-:-:S07]  /*248a0*/  F2FP.F16.E4M3.UNPACK_B R17, R2 ;  /* 0x00000002ff11723e */ /* 0x000fce00020006ff */
[----:B----4-:R-:W-:Y:S06]  /*248b0*/  HMMA.16816.F32 R24, R4, R16, R24 ;  /* 0x000000100418723c */ /* 0x010fec0000001818 */
[----:B------:R-:W-:-:S15]  /*248c0*/  STL.64 [R1+0x10], R16 ;  /* 0x0000101001007387 */ /* 0x000fde0000100a00 */
[----:B------:R-:W-:-:S02]  /*248d0*/  NOP ;  /* 0x0000000000007918 */ /* 0x000fc40000000000 */
[----:B------:R0:W-:Y:S04]  /*248e0*/  STL.64 [R1+0x140], R24 ;  /* 0x0001401801007387 */ /* 0x0001e80000100a00 */
[----:B------:R-:W-:Y:S04]  /*248f0*/  STL.64 [R1+0x148], R26 ;  /* 0x0001481a01007387 */ /* 0x000fe80000100a00 */
[----:B-1----:R-:W-:Y:S04]  /*24900*/  STL.64 [R1+0x90], R20 ;  /* 0x0000901401007387 */ /* 0x002fe80000100a00 */
[----:B------:R1:W-:Y:S01]  /*24910*/  STL.64 [R1+0x98], R22 ;  /* 0x0000981601007387 */ /* 0x0003e20000100a00 */
[----:B0-----:R-:W-:-:S02]  /*24920*/  IMAD.MOV.U32 R24, RZ, RZ, R22 ;  /* 0x000000ffff187224 */ /* 0x001fc400078e0016 */
[----:B------:R-:W-:Y:S01]  /*24930*/  IMAD.MOV.U32 R25, RZ, RZ, R23 ;  /* 0x000000ffff197224 */ /* 0x000fe200078e0017 */
[----:B-1----:R-:W3:Y:S04]  /*24940*/  LDL.LU R22, [R1+0x40a8] ;  /* 0x0040a80001167983 */ /* 0x002ee80000300800 */
[----:B------:R0:W-:Y:S04]  /*24950*/  STL.64 [R1+0x40a0], R24 ;  /* 0x0040a01801007387 */ /* 0x0001e80000100a00 */
[----:B0-----:R-:W4:Y:S04]  /*24960*/  LDL.LU.64 R24, [R1+0x180] ;  /* 0x0001800001187983 */ /* 0x001f280000300a00 */
[----:B------:R-:W4:Y:S01]  /*24970*/  LDL.LU.64 R26, [R1+0x188] ;  /* 0x00018800011a7983 */ /* 0x000f220000300a00 */
[----:B------:R-:W-:-:S02]  /*24980*/  F2FP.F16.E4M3.UNPACK_B R18, R18 ;  /* 0x00000012ff12723e */ /* 0x000fc400020006ff */
[----:B------:R-:W-:Y:S02]  /*24990*/  F2FP.F16.E4M3.UNPACK_B R19, R15 ;  /* 0x0000000fff13723e */ /* 0x000fe400020006ff */
[----:B------:R-:W-:Y:S02]  /*249a0*/  F2FP.F16.E4M3.UNPACK_B R14, R14 ;  /* 0x0000000eff0e723e */ /* 0x000fe400020006ff */
[----:B------:R-:W-:Y:S01]  /*249b0*/  F2FP.F16.E4M3.UNPACK_B R15, R0 ;  /* 0x00000000ff0f723e */ /* 0x000fe200020006ff */
[----:B------:R-:W-:Y:S04]  /*249c0*/  STL.64 [R1+0x8], R18 ;  /* 0x0000081201007387 */ /* 0x000fe80000100a00 */
[----:B------:R-:W-:Y:S02]  /*249d0*/  IMAD.MOV.U32 R0, RZ, RZ, R15 ;  /* 0x000000ffff007224 */ /* 0x000fe400078e000f */
[----:B------:R-:W-:-:S02]  /*249e0*/  IMAD.MOV.U32 R12, RZ, RZ, R20 ;  /* 0x000000ffff0c7224 */ /* 0x000fc400078e0014 */
[----:B------:R-:W-:Y:S01]  /*249f0*/  IMAD.MOV.U32 R2, RZ, RZ, R21 ;  /* 0x000000ffff027224 */ /* 0x000fe200078e0015 */
[----:B--2---:R-:W-:-:S15]  /*24a00*/  HMMA.16816.F32 R8, R4, R18, R8 ;  /* 0x000000120408723c */ /* 0x004fde0000001808 */
[----:B------:R-:W-:-:S08]  /*24a10*/  NOP ;  /* 0x0000000000007918 */ /* 0x000fd00000000000 */
[----:B------:R0:W-:Y:S04]  /*24a20*/  STL.64 [R1+0x160], R8 ;  /* 0x0001600801007387 */ /* 0x0001e80000100a00 */
[----:B------:R1:W-:Y:S04]  /*24a30*/  STL.64 [R1+0x168], R10 ;  /* 0x0001680a01007387 */ /* 0x0003e80000100a00 */
[----:B0-----:R-:W2:Y:S04]  /*24a40*/  LDL.LU.64 R8, [R1+0x1a0] ;  /* 0x0001a00001087983 */ /* 0x001ea80000300a00 */
[----:B-1----:R-:W2:Y:S04]  /*24a50*/  LDL.LU.64 R10, [R1+0x1a8] ;  /* 0x0001a800010a7983 */ /* 0x002ea80000300a00 */
[----:B------:R-:W-:Y:S04]  /*24a60*/  STL.64 [R1+0x4048], R18 ;  /* 0x0040481201007387 */ /* 0x000fe80000100a00 */
[----:B------:R0:W-:Y:S04]  /*24a70*/  STL.64 [R1+0x4040], R16 ;  /* 0x0040401001007387 */ /* 0x0001e80000100a00 */
[----:B------:R-:W-:Y:S04]  /*24a80*/  STL.64 [R1], R14 ;  /* 0x0000000e01007387 */ /* 0x000fe80000100a00 */
[----:B0-----:R-:W2:Y:S01]  /*24a90*/  LDL.LU.64 R16, [R1+0x1c0] ;  /* 0x0001c00001107983 */ /* 0x001ea20000300a00 */
[----:B----4-:R-:W-:-:S15]  /*24aa0*/  HMMA.16816.F32 R24, R4, R14, R24 ;  /* 0x0000000e0418723c */ /* 0x010fde0000001818 */
[----:B------:R-:W-:-:S08]  /*24ab0*/  NOP ;  /* 0x0000000000007918 */ /* 0x000fd00000000000 */
[----:B------:R-:W-:Y:S04]  /*24ac0*/  STL.64 [R1+0x180], R24 ;  /* 0x0001801801007387 */ /* 0x000fe80000100a00 */
[----:B------:R-:W-:Y:S04]  /*24ad0*/  STL.64 [R1+0x188], R26 ;  /* 0x0001881a01007387 */ /* 0x000fe80000100a00 */
[----:B------:R-:W0:Y:S04]  /*24ae0*/  LDSM.16.M88.4 R24, [R3+0x800] ;  /* 0x000800000318783b */ /* 0x000e280000000200 */
[----:B------:R-:W4:Y:S04]  /*24af0*/  LDL.LU.64 R18, [R1+0x1c8] ;  /* 0x0001c80001127983 */ /* 0x000f280000300a00 */
[----:B------:R-:W-:Y:S01]  /*24b00*/  STL [R1+0x4060], R0 ;  /* 0x0040600001007387 */ /* 0x000fe20000100800 */
[----:B---3--:R-:W-:-:S03]  /*24b10*/  F2FP.F16.E4M3.UNPACK_B R28, R22 ;  /* 0x00000016ff1c723e */ /* 0x008fc600020006ff */
[----:B0-----:R0:W-:Y:S01]  /*24b20*/  STL.64 [R1+0xa0], R24 ;  /* 0x0000a01801007387 */ /* 0x0011e20000100a00 */
[----:B------:R-:W-:Y:S02]  /*24b30*/  IMAD.MOV.U32 R21, RZ, RZ, R24 ;  /* 0x000000ffff157224 */ /* 0x000fe400078e0018 */
[----:B------:R-:W-:Y:S01]  /*24b40*/  IMAD.MOV.U32 R20, RZ, RZ, R25 ;  /* 0x000000ffff147224 */ /* 0x000fe200078e0019 */
[----:B------:R-:W-:Y:S04]  /*24b50*/  STL.64 [R1+0xa8], R26 ;  /* 0x0000a81a01007387 */ /* 0x000fe80000100a00 */
[----:B0-----:R-:W3:Y:S04]  /*24b60*/  LDL.LU.64 R24, [R1+0x40a0] ;  /* 0x0040a00001187983 */ /* 0x001ee80000300a00 */
[----:B------:R0:W-:Y:S04]  /*24b70*/  STL.64 [R1+0x4098], R20 ;  /* 0x0040981401007387 */ /* 0x0001e80000100a00 */
[----:B0-----:R-:W3:Y:S04]  /*24b80*/  LDL.LU.64 R20, [R1+0x1e0] ;  /* 0x0001e00001147983 */ /* 0x001ee80000300a00 */
[----:B------:R-:W3:Y:S01]  /*24b90*/  LDL.LU.64 R22, [R1+0x1e8] ;  /* 0x0001e80001167983 */ /* 0x000ee20000300a00 */
[----:B------:R-:W-:Y:S01]  /*24ba0*/  F2FP.F16.E4M3.UNPACK_B R29, R13 ;  /* 0x0000000dff1d723e */ /* 0x000fe200020006ff */
[----:B------:R-:W-:-:S02]  /*24bb0*/  IMAD.MOV.U32 R15, RZ, RZ, R26 ;  /* 0x000000ffff0f7224 */ /* 0x000fc400078e001a */
[----:B------:R-:W-:Y:S01]  /*24bc0*/  IMAD.MOV.U32 R14, RZ, RZ, R27 ;  /* 0x000000ffff0e7224 */ /* 0x000fe200078e001b */
[----:B------:R-:W-:Y:S02]  /*24bd0*/  F2FP.F16.E4M3.UNPACK_B R26, R12 ;  /* 0x0000000cff1a723e */ /* 0x000fe400020006ff */
[----:B------:R-:W-:Y:S01]  /*24be0*/  F2FP.F16.E4M3.UNPACK_B R27, R2 ;  /* 0x00000002ff1b723e */ /* 0x000fe200020006ff */
[----:B--2---:R-:W-:-:S15]  /*24bf0*/  HMMA.16816.F32 R8, R4, R28, R8 ;  /* 0x0000001c0408723c */ /* 0x004fde0000001808 */
[----:B------:R-:W-:-:S08]  /*24c00*/  NOP ;  /* 0x0000000000007918 */ /* 0x000fd00000000000 */
[----:B------:R0:W-:Y:S04]  /*24c10*/  STL.64 [R1+0x1a0], R8 ;  /* 0x0001a00801007387 */ /* 0x0001e80000100a00 */
[----:B------:R1:W-:Y:S04]  /*24c20*/  STL.64 [R1+0x1a8], R10 ;  /* 0x0001a80a01007387 */ /* 0x0003e80000100a00 */
[----:B0-----:R-:W2:Y:S04]  /*24c30*/  LDL.LU.64 R8, [R1+0x200] ;  /* 0x0002000001087983 */ /* 0x001ea80000300a00 */
[----:B-1----:R-:W2:Y:S04]  /*24c40*/  LDL.LU.64 R10, [R1+0x208] ;  /* 0x00020800010a7983 */ /* 0x002ea80000300a00 */
[----:B------:R-:W-:Y:S01]  /*24c50*/  STL [R1+0x4064], R29 ;  /* 0x0040641d01007387 */ /* 0x000fe20000100800 */
[----:B----4-:R-:W-:-:S15]  /*24c60*/  HMMA.16816.F32 R16, R4, R26, R16 ;  /* 0x0000001a0410723c */ /* 0x010fde0000001810 */
[----:B------:R-:W-:-:S08]  /*24c70*/  NOP ;  /* 0x0000000000007918 */ /* 0x000fd00000000000 */
[----:B------:R-:W-:Y:S04]  /*24c80*/  STL.64 [R1+0x1c0], R16 ;  /* 0x0001c01001007387 */ /* 0x000fe80000100a00 */
[----:B------:R-:W-:Y:S04]  /*24c90*/  STL.64 [R1+0x1c8], R18 ;  /* 0x0001c81201007387 */ /* 0x000fe80000100a00 */
[----:B------:R-:W0:Y:S01]  /*24ca0*/  LDSM.16.M88.4 R16, [R3+0xa00] ;  /* 0x000a00000310783b */ /* 0x000e220000000200 */
[----:B---3--:R-:W-:Y:S02]  /*24cb0*/  F2FP.F16.E4M3.UNPACK_B R24, R24 ;  /* 0x00000018ff18723e */ /* 0x008fe400020006ff */
[----:B------:R-:W-:-:S07]  /*24cc0*/  F2FP.F16.E4M3.UNPACK_B R25, R25 ;  /* 0x00000019ff19723e */ /* 0x000fce00020006ff */
[----:B------:R-:W-:Y:S01]  /*24cd0*/  HMMA.16816.F32 R20, R4, R24, R20 ;  /* 0x000000180414723c */ /* 0x000fe20000001814 */
[----:B0-----:R0:W-:Y:S01]  /*24ce0*/  STL.64 [R1+0xb0], R16 ;  /* 0x0000b01001007387 */ /* 0x0011e20000100a00 */
[----:B------:R-:W-:Y:S02]  /*24cf0*/  IMAD.MOV.U32 R2, RZ, RZ, R16 ;  /* 0x000000ffff027224 */ /* 0x000fe400078e0010 */
[----:B------:R-:W-:Y:S01]  /*24d00*/  IMAD.MOV.U32 R0, RZ, RZ, R17 ;  /* 0x000000ffff007224 */ /* 0x000fe200078e0011 */
[----:B------:R1:W-:Y:S01]  /*24d10*/  STL.64 [R1+0xb8], R18 ;  /* 0x0000b81201007387 */ /* 0x0003e20000100a00 */
[----:B------:R-:W-:Y:S02]  /*24d20*/  IMAD.MOV.U32 R12, RZ, RZ, R18 ;  /* 0x000000ffff0c7224 */ /* 0x000fe400078e0012 */
[----:B------:R-:W-:Y:S01]  /*24d30*/  IMAD.MOV.U32 R13, RZ, RZ, R19 ;  /* 0x000000ffff0d7224 */ /* 0x000fe200078e0013 */
[----:B0-----:R-:W3:Y:S04]  /*24d40*/  LDL.LU.64 R16, [R1+0x220] ;  /* 0x0002200001107983 */ /* 0x001ee80000300a00 */
[----:B-1----:R-:W3:Y:S10]  /*24d50*/  LDL.LU.64 R18, [R1+0x228] ;  /* 0x0002280001127983 */ /* 0x002ef40000300a00 */
[----:B------:R0:W-:Y:S04]  /*24d60*/  STL.64 [R1+0x1e0], R20 ;  /* 0x0001e01401007387 */ /* 0x0001e80000100a00 */
[----:B------:R1:W-:Y:S04]  /*24d70*/  STL.64 [R1+0x1e8], R22 ;  /* 0x0001e81601007387 */ /* 0x0003e80000100a00 */
[----:B0-----:R-:W1:Y:S04]  /*24d80*/  LDL.LU.64 R20, [R1+0x4098] ;  /* 0x0040980001147983 */ /* 0x001e680000300a00 */
[----:B------:R-:W-:Y:S04]  /*24d90*/  STL.64 [R1+0x4000], R26 ;  /* 0x0040001a01007387 */ /* 0x000fe80000100a00 */
[----:B------:R-:W-:Y:S04]  /*24da0*/  STL.64 [R1+0x3ff8], R24 ;  /* 0x003ff81801007387 */ /* 0x000fe80000100a00 */
[----:B------:R-:W0:Y:S01]  /*24db0*/  LDSM.16.M88.4 R24, [R3+0xc00] ;  /* 0x000c00000318783b */ /* 0x000e220000000200 */
[----:B-1----:R-:W-:-:S02]  /*24dc0*/  F2FP.F16.E4M3.UNPACK_B R22, R21 ;  /* 0x00000015ff16723e */ /* 0x002fc400020006ff */
[----:B------:R-:W-:Y:S02]  /*24dd0*/  F2FP.F16.E4M3.UNPACK_B R23, R20 ;  /* 0x00000014ff17723e */ /* 0x000fe400020006ff */
[----:B------:R-:W-:Y:S02]  /*24de0*/  F2FP.F16.E4M3.UNPACK_B R20, R15 ;  /* 0x0000000fff14723e */ /* 0x000fe400020006ff */
[----:B------:R-:W-:-:S03]  /*24df0*/  F2FP.F16.E4M3.UNPACK_B R21, R14 ;  /* 0x0000000eff15723e */ /* 0x000fc600020006ff */
[C---:B--2---:R-:W-:Y:S06]  /*24e00*/  HMMA.16816.F32 R8, R4.reuse, R22, R8 ;  /* 0x000000160408723c */ /* 0x044fec0000001808 */
[----:B---3--:R-:W-:-:S15]  /*24e10*/  HMMA.16816.F32 R16, R4, R20, R16 ;  /* 0x000000140410723c */ /* 0x008fde0000001810 */
[----:B------:R-:W-:-:S02]  /*24e20*/  NOP ;  /* 0x0000000000007918 */ /* 0x000fc40000000000 */
[----:B------:R1:W-:Y:S04]  /*24e30*/  STL.64 [R1+0x200], R8 ;  /* 0x0002000801007387 */ /* 0x0003e80000100a00 */
[----:B------:R2:W-:Y:S04]  /*24e40*/  STL.64 [R1+0x208], R10 ;  /* 0x0002080a01007387 */ /* 0x0005e80000100a00 */
[----:B0-----:R-:W-:Y:S04]  /*24e50*/  STL.64 [R1+0xc0], R24 ;  /* 0x0000c01801007387 */ /* 0x001fe80000100a00 */
[----:B------:R-:W-:Y:S01]  /*24e60*/  STL.64 [R1+0xc8], R26 ;  /* 0x0000c81a01007387 */ /* 0x000fe20000100a00 */
[----:B-1----:R-:W-:-:S02]  /*24e70*/  IMAD.MOV.U32 R8, RZ, RZ, R26 ;  /* 0x000000ffff087224 */ /* 0x002fc400078e001a */
[----:B--2---:R-:W-:Y:S02]  /*24e80*/  IMAD.MOV.U32 R10, RZ, RZ, R24 ;  /* 0x000000ffff0a7224 */ /* 0x004fe400078e0018 */
[----:B------:R-:W-:Y:S02]  /*24e90*/  IMAD.MOV.U32 R11, RZ, RZ, R25 ;  /* 0x000000ffff0b7224 */ /* 0x000fe400078e0019 */
[----:B------:R-:W-:-:S03]  /*24ea0*/  IMAD.MOV.U32 R9, RZ, RZ, R27 ;  /* 0x000000ffff097224 */ /* 0x000fc600078e001b */
[----:B------:R-:W-:Y:S04]  /*24eb0*/  STL.64 [R1+0x4090], R10 ;  /* 0x0040900a01007387 */ /* 0x000fe80000100a00 */
[----:B------:R0:W-:Y:S04]  /*24ec0*/  STL.64 [R1+0x4088], R8 ;  /* 0x0040880801007387 */ /* 0x0001e80000100a00 */
[----:B0-----:R-:W2:Y:S04]  /*24ed0*/  LDL.LU.64 R8, [R1+0x240] ;  /* 0x0002400001087983 */ /* 0x001ea80000300a00 */
[----:B------:R-:W2:Y:S04]  /*24ee0*/  LDL.LU.64 R10, [R1+0x248] ;  /* 0x00024800010a7983 */ /* 0x000ea80000300a00 */
[----:B------:R-:W-:Y:S04]  /*24ef0*/  STL.64 [R1+0x220], R16 ;  /* 0x0002201001007387 */ /* 0x000fe80000100a00 */
[----:B------:R0:W-:Y:S04]  /*24f00*/  STL.64 [R1+0x228], R18 ;  /* 0x0002281201007387 */ /* 0x0001e80000100a00 */
[----:B------:R-:W3:Y:S04]  /*24f10*/  LDL.LU R24, [R1+0x10e4] ;  /* 0x0010e40001187983 */ /* 0x000ee80000300800 */
[----:B------:R-:W3:Y:S04]  /*24f20*/  LDL.LU R25, [R1+0x10e0] ;  /* 0x0010e00001197983 */ /* 0x000ee80000300800 */
[----:B0-----:R-:W4:Y:S04]  /*24f30*/  LDL.LU R18, [R1+0x10ec] ;  /* 0x0010ec0001127983 */ /* 0x001f280000300800 */
[----:B------:R-:W4:Y:S04]  /*24f40*/  LDL.LU R19, [R1+0x10e8] ;  /* 0x0010e80001137983 */ /* 0x000f280000300800 */
[----:B------:R-:W2:Y:S04]  /*24f50*/  LDL.LU R16, [R1+0x10f4] ;  /* 0x0010f40001107983 */ /* 0x000ea80000300800 */
[----:B------:R-:W2:Y:S04]  /*24f60*/  LDL.LU R17, [R1+0x10f0] ;  /* 0x0010f00001117983 */ /* 0x000ea80000300800 */
[----:B----4-:R-:W-:Y:S04]  /*24f70*/  STL.64 [R1+0x4070], R18 ;  /* 0x0040701201007387 */ /* 0x010fe80000100a00 */
[----:B--2---:R-:W-:Y:S04]  /*24f80*/  STL.64 [R1+0x4068], R16 ;  /* 0x0040681001007387 */ /* 0x004fe80000100a00 */
[----:B------:R-:W2:Y:S04]  /*24f90*/  LDL.LU R26, [R1+0x10fc] ;  /* 0x0010fc00011a7983 */ /* 0x000ea80000300800 */
[----:B------:R-:W2:Y:S04]  /*24fa0*/  LDL.LU R27, [R1+0x10f8] ;  /* 0x0010f800011b7983 */ /* 0x000ea80000300800 */
[----:B------:R-:W0:Y:S01]  /*24fb0*/  LDSM.16.M88.4 R16, [R3+0xe00] ;  /* 0x000e00000310783b */ /* 0x000e220000000200 */
[----:B------:R-:W-:-:S02]  /*24fc0*/  F2FP.F16.E4M3.UNPACK_B R14, R2 ;  /* 0x00000002ff0e723e */ /* 0x000fc400020006ff */
[----:B------:R-:W-:-:S07]  /*24fd0*/  F2FP.F16.E4M3.UNPACK_B R15, R0 ;  /* 0x00000000ff0f723e */ /* 0x000fce00020006ff */
[----:B------:R-:W-:Y:S01]  /*24fe0*/  HMMA.16816.F32 R8, R4, R14, R8 ;  /* 0x0000000e0408723c */ /* 0x000fe20000001808 */
[----:B0-----:R-:W-:Y:S02]  /*24ff0*/  IMAD.MOV.U32 R2, RZ, RZ, R16 ;  /* 0x000000ffff027224 */ /* 0x001fe400078e0010 */
[----:B------:R-:W-:Y:S02]  /*25000*/  IMAD.MOV.U32 R3, RZ, RZ, R17 ;  /* 0x000000ffff037224 */ /* 0x000fe400078e0011 */
[----:B------:R-:W-:Y:S02]  /*25010*/  IMAD.MOV.U32 R29, RZ, RZ, R18 ;  /* 0x000000ffff1d7224 */ /* 0x000fe400078e0012 */
[----:B------:R-:W-:Y:S01]  /*25020*/  IMAD.MOV.U32 R0, RZ, RZ, R19 ;  /* 0x000000ffff007224 */ /* 0x000fe200078e0013 */
[----:B--2---:R-:W-:Y:S04]  /*25030*/  STL.64 [R1+0x4080], R26 ;  /* 0x0040801a01007387 */ /* 0x004fe80000100a00 */
[----:B---3--:R-:W-:Y:S04]  /*25040*/  STL.64 [R1+0x4078], R24 ;  /* 0x0040781801007387 */ /* 0x008fe80000100a00 */
[----:B------:R-:W-:Y:S04]  /*25050*/  STL.64 [R1+0x3fe0], R22 ;  /* 0x003fe01601007387 */ /* 0x000fe80000100a00 */
[----:B------:R0:W-:Y:S04]  /*25060*/  STL.64 [R1+0x3fd8], R20 ;  /* 0x003fd81401007387 */ /* 0x0001e80000100a00 */
[----:B0-----:R-:W2:Y:S04]  /*25070*/  LDL.LU.64 R20, [R1+0x260] ;  /* 0x0002600001147983 */ /* 0x001ea80000300a00 */
[----:B------:R-:W2:Y:S04]  /*25080*/  LDL.LU.64 R22, [R1+0x268] ;  /* 0x0002680001167983 */ /* 0x000ea80000300a00 */
[----:B------:R0:W-:Y:S04]  /*25090*/  STL.64 [R1+0xd0], R16 ;  /* 0x0000d01001007387 */ /* 0x0001e80000100a00 */
[----:B------:R1:W-:Y:S04]  /*250a0*/  STL.64 [R1+0xd8], R18 ;  /* 0x0000d81201007387 */ /* 0x0003e80000100a00 */
[----:B------:R-:W3:Y:S04]  /*250b0*/  LDL.LU.64 R24, [R1+0x280] ;  /* 0x0002800001187983 */ /* 0x000ee80000300a00 */
[----:B------:R-:W3:Y:S04]  /*250c0*/  LDL.LU.64 R26, [R1+0x288] ;  /* 0x00028800011a7983 */ /* 0x000ee80000300a00 */
[----:B0-----:R-:W4:Y:S04]  /*250d0*/  LDL.LU.64 R16, [R1+0x2a0] ;  /* 0x0002a00001107983 */ /* 0x001f280000300a00 */
[----:B-1----:R-:W4:Y:S04]  /*250e0*/  LDL.LU.64 R18, [R1+0x2a8] ;  /* 0x0002a80001127983 */ /* 0x002f280000300a00 */
[----:B------:R-:W-:Y:S04]  /*250f0*/  STL.64 [R1+0x240], R8 ;  /* 0x0002400801007387 */ /* 0x000fe80000100a00 */
[----:B------:R0:W-:Y:S04]  /*25100*/  STL.64 [R1+0x248], R10 ;  /* 0x0002480a01007387 */ /* 0x0001e80000100a00 */
[----:B0-----:R-:W3:Y:S04]  /*25110*/  LDL.LU.64 R10, [R1+0x4090] ;  /* 0x00409000010a7983 */ /* 0x001ee80000300a00 */
[----:B------:R-:W4:Y:S01]  /*25120*/  LDL.LU.64 R8, [R1+0x4088] ;  /* 0x0040880001087983 */ /* 0x000f220000300a00 */
[----:B------:R-:W-:-:S02]  /*25130*/  F2FP.F16.E4M3.UNPACK_B R12, R12 ;  /* 0x0000000cff0c723e */ /* 0x000fc400020006ff */
[----:B------:R-:W-:-:S07]  /*25140*/  F2FP.F16.E4M3.UNPACK_B R13, R13 ;  /* 0x0000000dff0d723e */ /* 0x000fce00020006ff */
        /* <DEDUP_REMOVED lines=8> */
[----:B0-----:R-:W2:Y:S04]  /*251d0*/  LDL.LU.64 R12, [R1+0x3a0] ;  /* 0x0003a000010c7983 */ /* 0x001ea80000300a00 */
[----:B------:R-:W2:Y:S01]  /*251e0*/  LDL.LU.64 R14, [R1+0x3a8] ;  /* 0x0003a800010e7983 */ /* 0x000ea20000300a00 */
[----:B---3--:R-:W-:-:S02]  /*251f0*/  F2FP.F16.E4M3.UNPACK_B R10, R10 ;  /* 0x0000000aff0a723e */ /* 0x008fc400020006ff */
[----:B------:R-:W-:Y:S02]  /*25200*/  F2FP.F16.E4M3.UNPACK_B R11, R11 ;  /* 0x0000000bff0b723e */ /* 0x000fe400020006ff */
[----:B----4-:R-:W-:Y:S02]  /*25210*/  F2FP.F16.E4M3.UNPACK_B R8, R8 ;  /* 0x00000008ff08723e */ /* 0x010fe400020006ff */
[----:B------:R-:W-:-:S03]  /*25220*/  F2FP.F16.E4M3.UNPACK_B R9, R9 ;  /* 0x00000009ff09723e */ /* 0x000fc600020006ff */
[C---:B------:R-:W-:Y:S06]  /*25230*/  HMMA.16816.F32 R24, R4.reuse, R10, R24 ;  /* 0x0000000a0418723c */ /* 0x040fec0000001818 */
[----:B------:R-:W-:-:S15]  /*25240*/  HMMA.16816.F32 R16, R4, R8, R16 ;  /* 0x000000080410723c */ /* 0x000fde0000001810 */
[----:B------:R-:W-:-:S02]  /*25250*/  NOP ;  /* 0x0000000000007918 */ /* 0x000fc40000000000 */
[----:B------:R-:W-:Y:S04]  /*25260*/  STL.64 [R1+0x280], R24 ;  /* 0x0002801801007387 */ /* 0x000fe80000100a00 */
[----:B------:R0:W-:Y:S04]  /*25270*/  STL.64 [R1+0x288], R26 ;  /* 0x0002881a01007387 */ /* 0x0001e80000100a00 */
[----:B0-----:R-:W3:Y:S04]  /*25280*/  LDL.LU.64 R26, [R1+0x4080] ;  /* 0x00408000011a7983 */ /* 0x001ee80000300a00 */
[----:B------:R-:W4:Y:S04]  /*25290*/  LDL.LU.64 R24, [R1+0x4078] ;  /* 0x0040780001187983 */ /* 0x000f280000300a00 */
[----:B------:R-:W-:Y:S04]  /*252a0*/  STL.64 [R1+0x2a0], R16 ;  /* 0x0002a01001007387 */ /* 0x000fe80000100a00 */
[----:B------:R0:W-:Y:S04]  /*252b0*/  STL.64 [R1+0x2a8], R18 ;  /* 0x0002a81201007387 */ /* 0x0001e80000100a00 */
[----:B0-----:R-:W4:Y:S04]  /*252c0*/  LDL.LU.64 R18, [R1+0x4070] ;  /* 0x0040700001127983 */ /* 0x001f280000300a00 */
[----:B------:R-:W4:Y:S01]  /*252d0*/  LDL.LU.64 R16, [R1+0x4068] ;  /* 0x0040680001107983 */ /* 0x000f220000300a00 */
[----:B------:R-:W-:-:S02]  /*252e0*/  F2FP.F16.E4M3.UNPACK_B R2, R2 ;  /* 0x00000002ff02723e */ /* 0x000fc400020006ff */
[----:B------:R-:W-:Y:S01]  /*252f0*/  F2FP.F16.E4M3.UNPACK_B R3, R3 ;  /* 0x00000003ff03723e */ /* 0x000fe200020006ff */
[----:B------:R-:W-:Y:S04]  /*25300*/  STL.64 [R1+0x3fd0], R10 ;  /* 0x003fd00a01007387 */ /* 0x000fe80000100a00 */
[----:B------:R0:W-:Y:S02]  /*25310*/  STL.64 [R1+0x3fc8], R8 ;  /* 0x003fc80801007387 */ /* 0x0001e40000100a00 */
[----:B0-----:R-:W-:Y:S02]  /*25320*/  F2FP.F16.E4M3.UNPACK_B R8, R29 ;  /* 0x0000001dff08723e */ /* 0x001fe400020006ff */
[----:B------:R-:W-:Y:S01]  /*25330*/  F2FP.F16.E4M3.UNPACK_B R9, R0 ;  /* 0x00000000ff09723e */ /* 0x000fe200020006ff */
[----:B------:R-:W4:Y:S01]  /*25340*/  LDL.LU R29, [R1+0x4064] ;  /* 0x00406400011d7983 */ /* 0x000f220000300800 */
[----:B--2---:R-:W-:-:S15]  /*25350*/  HMMA.16816.F32 R12, R4, R2, R12 ;  /* 0x00000002040c723c */ /* 0x004fde000000180c */
[----:B------:R-:W-:-:S08]  /*25360*/  NOP ;  /* 0x0000000000007918 */ /* 0x000fd00000000000 */
[----:B------:R-:W-:Y:S04]  /*25370*/  STL.64 [R1+0x3a0], R12 ;  /* 0x0003a00c01007387 */ /* 0x000fe80000100a00 */
[----:B------:R-:W-:Y:S04]  /*25380*/  STL.64 [R1+0x3a8], R14 ;  /* 0x0003a80e01007387 */ /* 0x000fe80000100a00 */
[----:B------:R-:W2:Y:S04]  /*25390*/  LDL.LU R0, [R1+0x4060] ;  /* 0x0040600001007983 */ /* 0x000ea80000300800 */
[----:B------:R0:W-:Y:S02]  /*253a0*/  STL.64 [R1+0x28], R8 ;  /* 0x0000280801007387 */ /* 0x0001e40000100a00 */
[----:B0-----:R-:W-:Y:S07]  /*253b0*/  HMMA.16816.F32 R8, R4, R8, R20 ;  /* 0x000000080408723c */ /* 0x001fee0000001814 */
[----:B---3--:R-:W-:-:S02]  /*253c0*/  IMAD R7, R27, 0x100, R26 ;  /* 0x000001001b077824 */ /* 0x008fc400078e021a */
[----:B----4-:R-:W-:Y:S02]  /*253d0*/  IMAD R4, R25, 0x100, R24 ;  /* 0x0000010019047824 */ /* 0x010fe400078e0218 */
[----:B------:R-:W-:-:S12]  /*253e0*/  IMAD R5, R19, 0x100, R18 ;  /* 0x0000010013057824 */ /* 0x000fd800078e0212 */
[----:B------:R0:W-:Y:S04]  /*253f0*/  STL.64 [R1+0x390], R8 ;  /* 0x0003900801007387 */ /* 0x0001e80000100a00 */
[----:B------:R1:W-:Y:S01]  /*25400*/  STL.64 [R1+0x398], R10 ;  /* 0x0003980a01007387 */ /* 0x0003e20000100a00 */
[----:B------:R-:W-:-:S03]  /*25410*/  IMAD R6, R17, 0x100, R16 ;  /* 0x0000010011067824 */ /* 0x000fc600078e0210 */
[----:B------:R-:W3:Y:S04]  /*25420*/  LDL R18, [R1+0x18] ;  /* 0x0000180001127983 */ /* 0x000ee80000100800 */
[----:B------:R-:W3:Y:S04]  /*25430*/  LDL R19, [R1+0x1c] ;  /* 0x00001c0001137983 */ /* 0x000ee80000100800 */
[----:B------:R-:W4:Y:S04]  /*25440*/  LDL R16, [R1+0x20] ;  /* 0x0000200001107983 */ /* 0x000f280000100800 */
[----:B------:R-:W4:Y:S04]  /*25450*/  LDL R17, [R1+0x24] ;  /* 0x0000240001117983 */ /* 0x000f280000100800 */
[----:B0-----:R-:W4:Y:S04]  /*25460*/  LDL.LU.64 R8, [R1+0x10b0] ;  /* 0x0010b00001087983 */ /* 0x001f280000300a00 */
[----:B-1----:R-:W4:Y:S04]  /*25470*/  LDL.LU.64 R10, [R1+0x10b8] ;  /* 0x0010b800010a7983 */ /* 0x002f280000300a00 */
[----:B------:R-:W3:Y:S04]  /*25480*/  LDL.LU.64 R24, [R1+0x1060] ;  /* 0x0010600001187983 */ /* 0x000ee80000300a00 */
[----:B------:R-:W2:Y:S04]  /*25490*/  LDL.LU.64 R26, [R1+0x1068] ;  /* 0x00106800011a7983 */ /* 0x000ea80000300a00 */
[----:B--2---:R0:W-:Y:S04]  /*254a0*/  STL.64 [R1+0x4010], R26 ;  /* 0x0040101a01007387 */ /* 0x0041e80000100a00 */
[----:B0-----:R-:W2:Y:S01]  /*254b0*/  LDL R26, [R1] ;  /* 0x00000000011a7983 */ /* 0x001ea20000100800 */
[----:B------:R-:W-:-:S03]  /*254c0*/  IMAD.MOV.U32 R27, RZ, RZ, R0 ;  /* 0x000000ffff1b7224 */ /* 0x000fc600078e0000 */
[----:B---3--:R0:W-:Y:S04]  /*254d0*/  STL.64 [R1+0x4008], R24 ;  /* 0x0040081801007387 */ /* 0x0081e80000100a00 */
[----:B--2---:R1:W-:Y:S04]  /*254e0*/  STL.64 [R1+0x4028], R26 ;  /* 0x0040281a01007387 */ /* 0x0043e80000100a00 */
[----:B0-----:R-:W2:Y:S04]  /*254f0*/  LDL.LU.64 R24, [R1+0x1080] ;  /* 0x0010800001187983 */ /* 0x001ea80000300a00 */
[----:B-1----:R-:W3:Y:S04]  /*25500*/  LDL.LU.64 R26, [R1+0x1088] ;  /* 0x00108800011a7983 */ /* 0x002ee80000300a00 */
[----:B---3--:R-:W-:Y:S04]  /*25510*/  STL.64 [R1+0x4038], R26 ;  /* 0x0040381a01007387 */ /* 0x008fe80000100a00 */
[----:B--2---:R0:W-:Y:S04]  /*25520*/  STL.64 [R1+0x4030], R24 ;  /* 0x0040301801007387 */ /* 0x0041e80000100a00 */
[----:B0-----:R-:W2:Y:S04]  /*25530*/  LDL.LU.64 R24, [R1+0x1090] ;  /* 0x0010900001187983 */ /* 0x001ea80000300a00 */
[----:B------:R-:W3:Y:S01]  /*25540*/  LDL.LU.64 R26, [R1+0x1098] ;  /* 0x00109800011a7983 */ /* 0x000ee20000300a00 */
[----:B------:R-:W-:-:S02]  /*25550*/  F2FP.F16.E4M3.UNPACK_B R4, R4 ;  /* 0x00000004ff04723e */ /* 0x000fc400020006ff */
[----:B------:R-:W-:Y:S02]  /*25560*/  F2FP.F16.E4M3.UNPACK_B R5, R5 ;  /* 0x00000005ff05723e */ /* 0x000fe400020006ff */
[----:B------:R-:W-:Y:S02]  /*25570*/  F2FP.F16.E4M3.UNPACK_B R6, R6 ;  /* 0x00000006ff06723e */ /* 0x000fe400020006ff */
[----:B------:R-:W-:Y:S01]  /*25580*/  F2FP.F16.E4M3.UNPACK_B R7, R7 ;  /* 0x00000007ff07723e */ /* 0x000fe200020006ff */
[----:B---3--:R-:W-:Y:S04]  /*25590*/  STL.64 [R1+0x4058], R26 ;  /* 0x0040581a01007387 */ /* 0x008fe80000100a00 */
[----:B--2---:R0:W-:Y:S04]  /*255a0*/  STL.64 [R1+0x4050], R24 ;  /* 0x0040501801007387 */ /* 0x0041e80000100a00 */
[----:B0-----:R-:W2:Y:S04]  /*255b0*/  LDL.LU.64 R24, [R1+0x10a0] ;  /* 0x0010a00001187983 */ /* 0x001ea80000300a00 */
[----:B------:R-:W2:Y:S04]  /*255c0*/  LDL.LU.64 R26, [R1+0x10a8] ;  /* 0x0010a800011a7983 */ /* 0x000ea80000300a00 */
[----:B------:R-:W3:Y:S04]  /*255d0*/  LDL.LU.64 R12, [R1+0x1050] ;  /* 0x00105000010c7983 */ /* 0x000ee80000300a00 */
[----:B------:R-:W3:Y:S01]  /*255e0*/  LDL.LU.64 R14, [R1+0x1058] ;  /* 0x00105800010e7983 */ /* 0x000ee20000300a00 */
[C---:B----4-:R-:W-:Y:S06]  /*255f0*/  HMMA.16816.F32 R8, R4.reuse, R16, R8 ;  /* 0x000000100408723c */ /* 0x050fec0000001808 */
[C---:B--2---:R-:W-:Y:S01]  /*25600*/  HMMA.16816.F32 R16, R4.reuse, R18, R24 ;  /* 0x000000120410723c */ /* 0x044fe20000001818 */
[----:B---3--:R-:W-:Y:S04]  /*25610*/  STL.64 [R1+0x4020], R14 ;  /* 0x0040200e01007387 */ /* 0x008fe80000100a00 */
[----:B------:R0:W-:Y:S04]  /*25620*/  STL.64 [R1+0x4018], R12 ;  /* 0x0040180c01007387 */ /* 0x0001e80000100a00 */
[----:B0-----:R-:W2:Y:S04]  /*25630*/  LDL.LU.64 R12, [R1+0x1070] ;  /* 0x00107000010c7983 */ /* 0x001ea80000300a00 */
[----:B------:R-:W2:Y:S04]  /*25640*/  LDL.LU.64 R14, [R1+0x1078] ;  /* 0x00107800010e7983 */ /* 0x000ea80000300a00 */
[----:B------:R-:W3:Y:S04]  /*25650*/  LDL.LU.64 R20, [R1+0x1040] ;  /* 0x0010400001147983 */ /* 0x000ee80000300a00 */
[----:B------:R-:W3:Y:S04]  /*25660*/  LDL.LU.64 R22, [R1+0x1048] ;  /* 0x0010480001167983 */ /* 0x000ee80000300a00 */
[----:B------:R0:W-:Y:S04]  /*25670*/  STL.64 [R1+0x10b0], R8 ;  /* 0x0010b00801007387 */ /* 0x0001e80000100a00 */
[----:B------:R1:W-:Y:S04]  /*25680*/  STL.64 [R1+0x10b8], R10 ;  /* 0x0010b80a01007387 */ /* 0x0003e80000100a00 */
[----:B0-----:R-:W4:Y:S04]  /*25690*/  LDL.LU.64 R8, [R1+0x1020] ;  /* 0x0010200001087983 */ /* 0x001f280000300a00 */
[----:B-1----:R-:W4:Y:S04]  /*256a0*/  LDL.LU.64 R10, [R1+0x1028] ;  /* 0x00102800010a7983 */ /* 0x002f280000300a00 */
[----:B------:R-:W2:Y:S04]  /*256b0*/  LDL.LU.64 R26, [R1+0x4058] ;  /* 0x00405800011a7983 */ /* 0x000ea80000300a00 */
[----:B------:R-:W2:Y:S04]  /*256c0*/  LDL.LU.64 R24, [R1+0x4050] ;  /* 0x0040500001187983 */ /* 0x000ea80000300a00 */
[----:B------:R-:W-:Y:S04]  /*256d0*/  STL.64 [R1+0x10a0], R16 ;  /* 0x0010a01001007387 */ /* 0x000fe80000100a00 */
[----:B------:R0:W-:Y:S04]  /*256e0*/  STL.64 [R1+0x10a8], R18 ;  /* 0x0010a81201007387 */ /* 0x0001e80000100a00 */
[----:B0-----:R-:W3:Y:S04]  /*256f0*/  LDL.LU.64 R18, [R1+0x4048] ;  /* 0x0040480001127983 */ /* 0x001ee80000300a00 */
[----:B------:R-:W2:Y:S02]  /*25700*/  LDL.LU.64 R16, [R1+0x4040] ;  /* 0x0040400001107983 */ /* 0x000ea40000300a00 */
[----:B--2---:R-:W-:-:S15]  /*25710*/  HMMA.16816.F32 R24, R4, R16, R24 ;  /* 0x000000100418723c */ /* 0x004fde0000001818 */
[----:B------:R-:W-:-:S08]  /*25720*/  NOP ;  /* 0x0000000000007918 */ /* 0x000fd00000000000 */
[----:B------:R-:W-:Y:S04]  /*25730*/  STL.64 [R1+0x1090], R24 ;  /* 0x0010901801007387 */ /* 0x000fe80000100a00 */
[----:B------:R0:W-:Y:S04]  /*25740*/  STL.64 [R1+0x1098], R26 ;  /* 0x0010981a01007387 */ /* 0x0001e80000100a00 */
[----:B0-----:R-:W3:Y:S04]  /*25750*/  LDL.LU.64 R26, [R1+0x4038] ;  /* 0x00403800011a7983 */ /* 0x001ee80000300a00 */
[----:B------:R-:W3:Y:S02]  /*25760*/  LDL.LU.64 R24, [R1+0x4030] ;  /* 0x0040300001187983 */ /* 0x000ee40000300a00 */
[----:B---3--:R-:W-:-:S15]  /*25770*/  HMMA.16816.F32 R24, R4, R18, R24 ;  /* 0x000000120418723c */ /* 0x008fde0000001818 */
[----:B------:R-:W-:-:S08]  /*25780*/  NOP ;  /* 0x0000000000007918 */ /* 0x000fd00000000000 */
[----:B------:R-:W-:Y:S04]  /*25790*/  STL.64 [R1+0x1080], R24 ;  /* 0x0010801801007387 */ /* 0x000fe80000100a00 */
[----:B------:R0:W-:Y:S04]  /*257a0*/  STL.64 [R1+0x1088], R26 ;  /* 0x0010881a01007387 */ /* 0x0001e80000100a00 */
[----:B0-----:R-:W2:Y:S04]  /*257b0*/  LDL.LU.64 R26, [R1+0x4028] ;  /* 0x00402800011a7983 */ /* 0x001ea80000300a00 */
[----:B------:R-:W-:Y:S04]  /*257c0*/  STL.64 [R1+0x3fa0], R18 ;  /* 0x003fa01201007387 */ /* 0x000fe80000100a00 */
[----:B------:R0:W-:Y:S04]  /*257d0*/  STL.64 [R1+0x3f98], R16 ;  /* 0x003f981001007387 */ /* 0x0001e80000100a00 */
[----:B0-----:R-:W3:Y:S04]  /*257e0*/  LDL.LU.64 R16, [R1+0x1030] ;  /* 0x0010300001107983 */ /* 0x001ee80000300a00 */
[----:B------:R-:W3:Y:S01]  /*257f0*/  LDL.LU.64 R18, [R1+0x1038] ;  /* 0x0010380001127983 */ /* 0x000ee20000300a00 */
[----:B--2---:R-:W-:Y:S03]  /*25800*/  HMMA.16816.F32 R24, R4, R26, R12 ;  /* 0x0000001a0418723c */ /* 0x004fe6000000180c */
[----:B------:R-:W2:Y:S04]  /*25810*/  LDL.LU.64 R14, [R1+0x4020] ;  /* 0x00402000010e7983 */ /* 0x000ea80000300a00 */
[----:B------:R-:W2:-:S15]  /*25820*/  LDL.LU.64 R12, [R1+0x4018] ;  /* 0x00401800010c7983 */ /* 0x000e9e0000300a00 */
[----:B------:R-:W-:-:S01]  /*25830*/  NOP ;  /* 0x0000000000007918 */ /* 0x000fc20000000000 */
[----:B------:R-:W-:Y:S04]  /*25840*/  STL.64 [R1+0x1070], R24 ;  /* 0x0010701801007387 */ /* 0x000fe80000100a00 */
[----:B------:R0:W-:Y:S04]  /*25850*/  STL.64 [R1+0x1078], R26 ;  /* 0x0010781a01007387 */ /* 0x0001e80000100a00 */
[----:B0-----:R-:W4:Y:S04]  /*25860*/  LDL.LU.64 R26, [R1+0x4010] ;  /* 0x00401000011a7983 */ /* 0x001f280000300a00 */
[----:B------:R-:W4:Y:S02]  /*25870*/  LDL.LU.64 R24, [R1+0x4008] ;  /* 0x0040080001187983 */ /* 0x000f240000300a00 */
[----:B----4-:R-:W-:-:S15]  /*25880*/  HMMA.16816.F32 R24, R4, R28, R24 ;  /* 0x0000001c0418723c */ /* 0x010fde0000001818 */
[----:B------:R-:W-:-:S08]  /*25890*/  NOP ;  /* 0x0000000000007918 */ /* 0x000fd00000000000 */
[----:B------:R-:W-:Y:S04]  /*258a0*/  STL.64 [R1+0x1060], R24 ;  /* 0x0010601801007387 */ /* 0x000fe80000100a00 */
[----:B------:R0:W-:Y:S04]  /*258b0*/  STL.64 [R1+0x1068], R26 ;  /* 0x0010681a01007387 */ /* 0x0001e80000100a00 */
[----:B0-----:R-:W2:Y:S04]  /*258c0*/  LDL.LU.64 R26, [R1+0x4000] ;  /* 0x00400000011a7983 */ /* 0x001ea80000300a00 */
[----:B------:R-:W4:Y:S04]  /*258d0*/  LDL.LU.64 R24, [R1+0x3ff8] ;  /* 0x003ff80001187983 */ /* 0x000f280000300a00 */
[----:B------:R-:W-:Y:S01]  /*258e0*/  STL.64 [R1+0x3f78], R28 ;  /* 0x003f781c01007387 */ /* 0x000fe20000100a00 */
[C---:B--2---:R-:W-:Y:S06]  /*258f0*/  HMMA.16816.F32 R12, R4.reuse, R26, R12 ;  /* 0x0000001a040c723c */ /* 0x044fec000000180c */
[----:B----4-:R-:W-:-:S15]  /*25900*/  HMMA.16816.F32 R20, R4, R24, R20 ;  /* 0x000000180414723c */ /* 0x010fde0000001814 */
[----:B------:R-:W-:-:S02]  /*25910*/  NOP ;  /* 0x0000000000007918 */ /* 0x000fc40000000000 */
[----:B------:R-:W-:Y:S04]  /*25920*/  STL.64 [R1+0x1050], R12 ;  /* 0x0010500c01007387 */ /* 0x000fe80000100a00 */
[----:B------:R0:W-:Y:S04]  /*25930*/  STL.64 [R1+0x1058], R14 ;  /* 0x0010580e01007387 */ /* 0x0001e80000100a00 */
[----:B0-----:R-:W2:Y:S04]  /*25940*/  LDL.LU.64 R14, [R1+0x3ff0] ;  /* 0x003ff000010e7983 */ /* 0x001ea80000300a00 */
[----:B------:R-:W4:Y:S04]  /*25950*/  LDL.LU.64 R12, [R1+0x3fe8] ;  /* 0x003fe800010c7983 */ /* 0x000f280000300a00 */
[----:B------:R-:W-:Y:S04]  /*25960*/  STL.64 [R1+0x1040], R20 ;  /* 0x0010401401007387 */ /* 0x000fe80000100a00 */
[----:B------:R0:W-:Y:S04]  /*25970*/  STL.64 [R1+0x1048], R22 ;  /* 0x0010481601007387 */ /* 0x0001e80000100a00 */
[----:B0-----:R-:W3:Y:S04]  /*25980*/  LDL.LU.64 R22, [R1+0x3fe0] ;  /* 0x003fe00001167983 */ /* 0x001ee80000300a00 */
[----:B------:R-:W2:Y:S04]  /*25990*/  LDL.LU.64 R20, [R1+0x3fd8] ;  /* 0x003fd80001147983 */ /* 0x000ea80000300a00 */
[----:B------:R-:W4:Y:S04]  /*259a0*/  LDL.LU R28, [R1+0x1110] ;  /* 0x00111000011c7983 */ /* 0x000f280000300800 */
[----:B------:R-:W4:Y:S04]  /*259b0*/  LDL.LU R29, [R1+0x1120] ;  /* 0x00112000011d7983 */ /* 0x000f280000300800 */
[----:B------:R-:W4:Y:S04]  /*259c0*/  LDL.LU R0, [R1+0x1118] ;  /* 0x0011180001007983 */ /* 0x000f280000300800 */
[----:B------:R-:W-:Y:S04]  /*259d0*/  STL.64 [R1+0x3f88], R26 ;  /* 0x003f881a01007387 */ /* 0x000fe80000100a00 */
[----:B------:R3:W-:Y:S02]  /*259e0*/  STL.64 [R1+0x3f80], R24 ;  /* 0x003f801801007387 */ /* 0x0007e40000100a00 */
[C---:B---3--:R-:W-:Y:S06]  /*259f0*/  HMMA.16816.F32 R24, R4.reuse, R22, R16 ;  /* 0x000000160418723c */ /* 0x048fec0000001810 */
[----:B--2---:R-:W-:Y:S01]  /*25a00*/  HMMA.16816.F32 R16, R4, R20, R8 ;  /* 0x000000140410723c */ /* 0x004fe20000001808 */
[----:B------:R-:W2:-:S15]  /*25a10*/  LDL.LU.64 R8, [R1+0x1010] ;  /* 0x0010100001087983 */ /* 0x000e9e0000300a00 */
[----:B------:R-:W-:-:S01]  /*25a20*/  NOP ;  /* 0x0000000000007918 */ /* 0x000fc20000000000 */
[----:B------:R-:W-:Y:S04]  /*25a30*/  STL.64 [R1+0x1030], R24 ;  /* 0x0010301801007387 */ /* 0x000fe80000100a00 */
[----:B------:R-:W-:Y:S04]  /*25a40*/  STL.64 [R1+0x1038], R26 ;  /* 0x0010381a01007387 */ /* 0x000fe80000100a00 */
[----:B------:R-:W2:Y:S04]  /*25a50*/  LDL.LU.64 R10, [R1+0x1018] ;  /* 0x00101800010a7983 */ /* 0x000ea80000300a00 */
[----:B------:R0:W-:Y:S04]  /*25a60*/  STL.64 [R1+0x1020], R16 ;  /* 0x0010201001007387 */ /* 0x0001e80000100a00 */
[----:B------:R1:W-:Y:S04]  /*25a70*/  STL.64 [R1+0x1028], R18 ;  /* 0x0010281201007387 */ /* 0x0003e80000100a00 */
[----:B0-----:R-:W3:Y:S04]  /*25a80*/  LDL.LU.64 R16, [R1+0xfe0] ;  /* 0x000fe00001107983 */ /* 0x001ee80000300a00 */
[----:B-1----:R-:W4:Y:S04]  /*25a90*/  LDL.LU.64 R18, [R1+0xfe8] ;  /* 0x000fe80001127983 */ /* 0x002f280000300a00 */
[----:B----4-:R-:W-:Y:S04]  /*25aa0*/  STL.64 [R1+0x3fc0], R18 ;  /* 0x003fc01201007387 */ /* 0x010fe80000100a00 */
[----:B---3--:R0:W-:Y:S04]  /*25ab0*/  STL.64 [R1+0x3fb8], R16 ;  /* 0x003fb81001007387 */ /* 0x0081e80000100a00 */
[----:B0-----:R-:W3:Y:S04]  /*25ac0*/  LDL.LU.64 R16, [R1+0xff0] ;  /* 0x000ff00001107983 */ /* 0x001ee80000300a00 */
[----:B------:R-:W3:Y:S04]  /*25ad0*/  LDL.LU.64 R18, [R1+0xff8] ;  /* 0x000ff80001127983 */ /* 0x000ee80000300a00 */
[----:B------:R-:W4:Y:S04]  /*25ae0*/  LDL.64 R26, [R1+0x18] ;  /* 0x00001800011a7983 */ /* 0x000f280000100a00 */
[----:B------:R-:W3:Y:S01]  /*25af0*/  LDL.64 R24, [R1+0x20] ;  /* 0x0000200001187983 */ /* 0x000ee20000100a00 */
[C---:B--2---:R-:W-:Y:S03]  /*25b00*/  HMMA.16816.F32 R8, R4.reuse, R14, R8 ;  /* 0x0000000e0408723c */ /* 0x044fe60000001808 */
[----:B----4-:R-:W-:Y:S04]  /*25b10*/  STL.64 [R1+0x3fb0], R26 ;  /* 0x003fb01a01007387 */ /* 0x010fe80000100a00 */
[----:B---3--:R0:W-:Y:S04]  /*25b20*/  STL.64 [R1+0x3fa8], R24 ;  /* 0x003fa81801007387 */ /* 0x0081e80000100a00 */
[----:B0-----:R-:W2:Y:S04]  /*25b30*/  LDL.LU.64 R24, [R1+0x1000] ;  /* 0x0010000001187983 */ /* 0x001ea80000300a00 */
[----:B------:R-:W2:Y:S04]  /*25b40*/  LDL.LU.64 R26, [R1+0x1008] ;  /* 0x00100800011a7983 */ /* 0x000ea80000300a00 */
[----:B------:R0:W-:Y:S04]  /*25b50*/  STL.64 [R1+0x3f60], R22 ;  /* 0x003f601601007387 */ /* 0x0001e80000100a00 */
[----:B0-----:R-:W3:Y:S04]  /*25b60*/  LDL.LU R22, [R1+0x1108] ;  /* 0x0011080001167983 */ /* 0x001ee80000300800 */
[----:B------:R-:W4:Y:S04]  /*25b70*/  LDL.LU R23, [R1+0x1114] ;  /* 0x0011140001177983 */ /* 0x000f280000300800 */
[----:B------:R0:W-:Y:S04]  /*25b80*/  STL.64 [R1+0x3f58], R20 ;  /* 0x003f581401007387 */ /* 0x0001e80000100a00 */
[----:B0-----:R-:W3:Y:S04]  /*25b90*/  LDL.LU R20, [R1+0x1100] ;  /* 0x0011000001147983 */ /* 0x001ee80000300800 */
[----:B------:R-:W4:Y:S04]  /*25ba0*/  LDL.LU R21, [R1+0x110c] ;  /* 0x00110c0001157983 */ /* 0x000f280000300800 */
[----:B------:R-:W-:Y:S04]  /*25bb0*/  STL.64 [R1+0x1010], R8 ;  /* 0x0010100801007387 */ /* 0x000fe80000100a00 */
[----:B------:R0:W-:Y:S04]  /*25bc0*/  STL.64 [R1+0x1018], R10 ;  /* 0x0010180a01007387 */ /* 0x0001e80000100a00 */
[----:B0-----:R-:W3:Y:S04]  /*25bd0*/  LDL.LU.64 R10, [R1+0x3fd0] ;  /* 0x003fd000010a7983 */ /* 0x001ee80000300a00 */
[----:B------:R-:W4:Y:S01]  /*25be0*/  LDL.LU.64 R8, [R1+0x3fc8] ;  /* 0x003fc80001087983 */ /* 0x000f220000300a00 */
[----:B--2---:R-:W-:-:S15]  /*25bf0*/  HMMA.16816.F32 R24, R4, R12, R24 ;  /* 0x0000000c0418723c */ /* 0x004fde0000001818 */
[----:B------:R-:W-:-:S08]  /*25c00*/  NOP ;  /* 0x0000000000007918 */ /* 0x000fd00000000000 */
[----:B------:R0:W-:Y:S04]  /*25c10*/  STL.64 [R1+0x1000], R24 ;  /* 0x0010001801007387 */ /* 0x0001e80000100a00 */
[----:B------:R1:W-:Y:S04]  /*25c20*/  STL.64 [R1+0x1008], R26 ;  /* 0x0010081a01007387 */ /* 0x0003e80000100a00 */
[----:B0-----:R-:W2:Y:S04]  /*25c30*/  LDL.LU.64 R24, [R1+0x380] ;  /* 0x0003800001187983 */ /* 0x001ea80000300a00 */
[----:B-1----:R-:W2:Y:S01]  /*25c40*/  LDL.LU.64 R26, [R1+0x388] ;  /* 0x00038800011a7983 */ /* 0x002ea20000300a00 */
[C---:B---3--:R-:W-:Y:S03]  /*25c50*/  HMMA.16816.F32 R16, R4.reuse, R10, R16 ;  /* 0x0000000a0410723c */ /* 0x048fe60000001810 */
[----:B------:R-:W-:Y:S04]  /*25c60*/  STL [R1+0x3f30], R12 ;  /* 0x003f300c01007387 */ /* 0x000fe80000100800 */
[----:B------:R0:W-:Y:S04]  /*25c70*/  STL [R1+0x3f2c], R13 ;  /* 0x003f2c0d01007387 */ /* 0x0001e80000100800 */
[----:B------:R1:W-:Y:S04]  /*25c80*/  STL.64 [R1+0x3f90], R14 ;  /* 0x003f900e01007387 */ /* 0x0003e80000100a00 */
[----:B0-----:R-:W3:Y:S04]  /*25c90*/  LDL.LU.64 R12, [R1+0xfd0] ;  /* 0x000fd000010c7983 */ /* 0x001ee80000300a00 */
[----:B-1----:R-:W3:Y:S04]  /*25ca0*/  LDL.LU.64 R14, [R1+0xfd8] ;  /* 0x000fd800010e7983 */ /* 0x002ee80000300a00 */
[----:B------:R-:W-:Y:S04]  /*25cb0*/  STL.64 [R1+0xff0], R16 ;  /* 0x000ff01001007387 */ /* 0x000fe80000100a00 */
[----:B------:R0:W-:Y:S04]  /*25cc0*/  STL.64 [R1+0xff8], R18 ;  /* 0x000ff81201007387 */ /* 0x0001e80000100a00 */
[----:B0-----:R-:W4:Y:S04]  /*25cd0*/  LDL.LU.64 R18, [R1+0x3fc0] ;  /* 0x003fc00001127983 */ /* 0x001f280000300a00 */
[----:B------:R-:W4:Y:S04]  /*25ce0*/  LDL.LU.64 R16, [R1+0x3fb8] ;  /* 0x003fb80001107983 */ /* 0x000f280000300a00 */
[----:B------:R0:W-:Y:S04]  /*25cf0*/  STL [R1+0x3f28], R10 ;  /* 0x003f280a01007387 */ /* 0x0001e80000100800 */
[----:B0-----:R-:W2:Y:S04]  /*25d00*/  LDL.LU R10, [R1+0x1104] ;  /* 0x00110400010a7983 */ /* 0x001ea80000300800 */
[----:B------:R-:W-:Y:S01]  /*25d10*/  STL [R1+0x3f24], R11 ;  /* 0x003f240b01007387 */ /* 0x000fe20000100800 */
[----:B----4-:R-:W-:-:S15]  /*25d20*/  HMMA.16816.F32 R16, R4, R8, R16 ;  /* 0x000000080410723c */ /* 0x010fde0000001810 */
[----:B------:R-:W-:-:S08]  /*25d30*/  NOP ;  /* 0x0000000000007918 */ /* 0x000fd00000000000 */
[----:B------:R0:W-:Y:S04]  /*25d40*/  STL.64 [R1+0xfe0], R16 ;  /* 0x000fe01001007387 */ /* 0x0001e80000100a00 */
[----:B------:R1:W-:Y:S04]  /*25d50*/  STL.64 [R1+0xfe8], R18 ;  /* 0x000fe81201007387 */ /* 0x0003e80000100a00 */
[----:B0-----:R-:W4:Y:S04]  /*25d60*/  LDL.LU.64 R16, [R1+0xfc0] ;  /* 0x000fc00001107983 */ /* 0x001f280000300a00 */
[----:B-1----:R-:W4:Y:S04]  /*25d70*/  LDL.LU.64 R18, [R1+0xfc8] ;  /* 0x000fc80001127983 */ /* 0x002f280000300a00 */
[----:B------:R-:W-:Y:S04]  /*25d80*/  STL [R1+0x3f34], R8 ;  /* 0x003f340801007387 */ /* 0x000fe80000100800 */
[----:B------:R0:W-:Y:S04]  /*25d90*/  STL [R1+0x3f20], R9 ;  /* 0x003f200901007387 */ /* 0x0001e80000100800 */
[----:B0-----:R-:W2:Y:S01]  /*25da0*/  LDL.64 R8, [R1+0x28] ;  /* 0x0000280001087983 */ /* 0x001ea20000100a00 */
[----:B---3--:R-:W-:-:S15]  /*25db0*/  HMMA.16816.F32 R12, R4, R2, R12 ;  /* 0x00000002040c723c */ /* 0x008fde000000180c */
[----:B------:R-:W-:-:S08]  /*25dc0*/  NOP ;  /* 0x0000000000007918 */ /* 0x000fd00000000000 */
[----:B------:R0:W-:Y:S04]  /*25dd0*/  STL.64 [R1+0xfd0], R12 ;  /* 0x000fd00c01007387 */ /* 0x0001e80000100a00 */
[----:B------:R1:W-:Y:S04]  /*25de0*/  STL.64 [R1+0xfd8], R14 ;  /* 0x000fd80e01007387 */ /* 0x0003e80000100a00 */
[----:B0-----:R-:W3:Y:S04]  /*25df0*/  LDL.LU.64 R12, [R1+0xfb0] ;  /* 0x000fb000010c7983 */ /* 0x001ee80000300a00 */
[----:B-1----:R-:W3:Y:S01]  /*25e00*/  LDL.LU.64 R14, [R1+0xfb8] ;  /* 0x000fb800010e7983 */ /* 0x002ee20000300a00 */
[----:B--2---:R-:W-:Y:S03]  /*25e10*/  HMMA.16816.F32 R4, R4, R8, R24 ;  /* 0x000000080404723c */ /* 0x004fe60000001818 */
[----:B------:R-:W3:Y:S04]  /*25e20*/  LDL.LU.64 R26, [R1+0x3fb0] ;  /* 0x003fb000011a7983 */ /* 0x000ee80000300a00 */
[----:B------:R-:W4:-:S15]  /*25e30*/  LDL.LU.64 R24, [R1+0x3fa8] ;  /* 0x003fa80001187983 */ /* 0x000f1e0000300a00 */
[----:B------:R-:W-:-:S01]  /*25e40*/  NOP ;  /* 0x0000000000007918 */ /* 0x000fc20000000000 */
[----:B------:R0:W-:Y:S04]  /*25e50*/  STL.64 [R1+0x380], R4 ;  /* 0x0003800401007387 */ /* 0x0001e80000100a00 */
[----:B------:R1:W-:Y:S01]  /*25e60*/  STL.64 [R1+0x388], R6 ;  /* 0x0003880601007387 */ /* 0x0003e20000100a00 */
[----:B0-----:R-:W-:Y:S02]  /*25e70*/  IMAD R4, R20, 0x100, R10 ;  /* 0x0000010014047824 */ /* 0x001fe400078e020a */
[----:B------:R-:W-:Y:S02]  /*25e80*/  IMAD R5, R22, 0x100, R21 ;  /* 0x0000010016057824 */ /* 0x000fe400078e0215 */
[----:B-1----:R-:W-:Y:S02]  /*25e90*/  IMAD R6, R28, 0x100, R23 ;  /* 0x000001001c067824 */ /* 0x002fe400078e0217 */
[----:B------:R-:W-:Y:S01]  /*25ea0*/  IMAD R7, R0, 0x100, R29 ;  /* 0x0000010000077824 */ /* 0x000fe200078e021d */
[----:B------:R-:W2:Y:S01]  /*25eb0*/  LDL.LU.64 R20, [R1+0xfa0] ;  /* 0x000fa00001147983 */ /* 0x000ea20000300a00 */
[----:B------:R-:W-:-:S02]  /*25ec0*/  F2FP.F16.E4M3.UNPACK_B R4, R4 ;  /* 0x00000004ff04723e */ /* 0x000fc400020006ff */
[----:B------:R-:W-:Y:S02]  /*25ed0*/  F2FP.F16.E4M3.UNPACK_B R5, R5 ;  /* 0x00000005ff05723e */ /* 0x000fe400020006ff */
[----:B------:R-:W-:Y:S02]  /*25ee0*/  F2FP.F16.E4M3.UNPACK_B R6, R6 ;  /* 0x00000006ff06723e */ /* 0x000fe400020006ff */
[----:B------:R-:W-:Y:S01]  /*25ef0*/  F2FP.F16.E4M3.UNPACK_B R7, R7 ;  /* 0x00000007ff07723e */ /* 0x000fe200020006ff */
[----:B------:R-:W2:Y:S04]  /*25f00*/  LDL.LU.64 R22, [R1+0xfa8] ;  /* 0x000fa80001167983 */ /* 0x000ea80000300a00 */
[----:B------:R-:W2:Y:S02]  /*25f10*/  LDL.64 R28, [R1] ;  /* 0x00000000011c7983 */ /* 0x000ea40000100a00 */
[----:B----4-:R-:W-:-:S15]  /*25f20*/  HMMA.16816.F32 R16, R4, R24, R16 ;  /* 0x000000180410723c */ /* 0x010fde0000001810 */
[----:B------:R-:W-:-:S08]  /*25f30*/  NOP ;  /* 0x0000000000007918 */ /* 0x000fd00000000000 */
[----:B------:R-:W-:Y:S04]  /*25f40*/  STL.64 [R1+0xfc0], R16 ;  /* 0x000fc01001007387 */ /* 0x000fe80000100a00 */
[----:B------:R0:W-:Y:S04]  /*25f50*/  STL.64 [R1+0xfc8], R18 ;  /* 0x000fc81201007387 */ /* 0x0001e80000100a00 */
[----:B0-----:R-:W4:Y:S04]  /*25f60*/  LDL.LU.64 R18, [R1+0x3fa0] ;  /* 0x003fa00001127983 */ /* 0x001f280000300a00 */
[----:B------:R-:W2:Y:S01]  /*25f70*/  LDL.LU.64 R16, [R1+0x3f98] ;  /* 0x003f980001107983 */ /* 0x000ea20000300a00 */
[----:B---3--:R-:W-:Y:S01]  /*25f80*/  HMMA.16816.F32 R12, R4, R26, R12 ;  /* 0x0000001a040c723c */ /* 0x008fe2000000180c */
[----:B------:R-:W-:-:S05]  /*25f90*/  IMAD.MOV.U32 R8, RZ, RZ, R9 ;  /* 0x000000ffff087224 */ /* 0x000fca00078e0009 */
[----:B------:R-:W-:Y:S02]  /*25fa0*/  IMAD.MOV.U32 R10, RZ, RZ, R26 ;  /* 0x000000ffff0a7224 */ /* 0x000fe400078e001a */
[----:B------:R-:W-:Y:S02]  /*25fb0*/  IMAD.MOV.U32 R11, RZ, RZ, R27 ;  /* 0x000000ffff0b7224 */ /* 0x000fe400078e001b */
[----:B------:R-:W-:-:S13]  /*25fc0*/  IMAD.MOV.U32 R9, RZ, RZ, R24 ;  /* 0x000000ffff097224 */ /* 0x000fda00078e0018 */
[----:B------:R0:W-:Y:S04]  /*25fd0*/  STL.64 [R1+0xfb0], R12 ;  /* 0x000fb00c01007387 */ /* 0x0001e80000100a00 */
[----:B------:R1:W-:Y:S04]  /*25fe0*/  STL.64 [R1+0xfb8], R14 ;  /* 0x000fb80e01007387 */ /* 0x0003e80000100a00 */
[----:B0-----:R-:W4:Y:S04]  /*25ff0*/  LDL.LU.64 R12, [R1+0xf90] ;  /* 0x000f9000010c7983 */ /* 0x001f280000300a00 */
[----:B-1----:R-:W4:Y:S04]  /*26000*/  LDL.LU.64 R14, [R1+0xf98] ;  /* 0x000f9800010e7983 */ /* 0x002f280000300a00 */
[----:B------:R-:W-:Y:S04]  /*26010*/  STL.64 [R1+0x3f40], R10 ;  /* 0x003f400a01007387 */ /* 0x000fe80000100a00 */
[----:B------:R2:W-:Y:S01]  /*26020*/  STL.64 [R1+0x3f38], R8 ;  /* 0x003f380801007387 */ /* 0x0005e20000100a00 */
[----:B------:R-:W-:-:S03]  /*26030*/  IMAD.MOV.U32 R0, RZ, RZ, R25 ;  /* 0x000000ffff007224 */ /* 0x000fc600078e0019 */
[----:B------:R-:W3:Y:S04]  /*26040*/  LDL.LU.64 R24, [R1+0xf80] ;  /* 0x000f800001187983 */ /* 0x000ee80000300a00 */
[----:B------:R-:W3:Y:S01]  /*26050*/  LDL.LU.64 R26, [R1+0xf88] ;  /* 0x000f8800011a7983 */ /* 0x000ee20000300a00 */
[----:B--2---:R-:W-:-:S15]  /*26060*/  HMMA.16816.F32 R8, R4, R16, R20 ;  /* 0x000000100408723c */ /* 0x004fde0000001814 */
[----:B------:R-:W-:-:S08]  /*26070*/  NOP ;  /* 0x0000000000007918 */ /* 0x000fd00000000000 */
[----:B------:R-:W-:Y:S04]  /*26080*/  STL.64 [R1+0xfa0], R8 ;  /* 0x000fa00801007387 */ /* 0x000fe80000100a00 */
[----:B------:R-:W-:Y:S04]  /*26090*/  STL.64 [R1+0xfa8], R10 ;  /* 0x000fa80a01007387 */ /* 0x000fe80000100a00 */
[----:B------:R-:W2:Y:S04]  /*260a0*/  LDL.LU.64 R20, [R1+0xf50] ;  /* 0x000f500001147983 */ /* 0x000ea80000300a00 */
[----:B------:R-:W3:Y:S01]  /*260b0*/  LDL.LU.64 R22, [R1+0xf58] ;  /* 0x000f580001167983 */ /* 0x000ee20000300a00 */
[C---:B----4-:R-:W-:Y:S03]  /*260c0*/  HMMA.16816.F32 R12, R4.reuse, R18, R12 ;  /* 0x00000012040c723c */ /* 0x050fe6000000180c */
[----:B---3--:R-:W-:Y:S04]  /*260d0*/  STL.64 [R1+0x3f70], R22 ;  /* 0x003f701601007387 */ /* 0x008fe80000100a00 */
[----:B--2---:R0:W-:Y:S04]  /*260e0*/  STL.64 [R1+0x3f68], R20 ;  /* 0x003f681401007387 */ /* 0x0041e80000100a00 */
[----:B0-----:R-:W2:Y:S04]  /*260f0*/  LDL.LU.64 R20, [R1+0xf60] ;  /* 0x000f600001147983 */ /* 0x001ea80000300a00 */
[----:B------:R-:W2:Y:S04]  /*26100*/  LDL.LU.64 R22, [R1+0xf68] ;  /* 0x000f680001167983 */ /* 0x000ea80000300a00 */
[----:B------:R-:W3:Y:S04]  /*26110*/  LDL.LU.64 R8, [R1+0xf30] ;  /* 0x000f300001087983 */ /* 0x000ee80000300a00 */
[----:B------:R-:W4:Y:S01]  /*26120*/  LDL.LU.64 R10, [R1+0xf38] ;  /* 0x000f3800010a7983 */ /* 0x000f220000300a00 */
[----:B------:R-:W-:Y:S03]  /*26130*/  HMMA.16816.F32 R24, R4, R28, R24 ;  /* 0x0000001c0418723c */ /* 0x000fe60000001818 */
[----:B----4-:R-:W-:Y:S04]  /*26140*/  STL.64 [R1+0x3f50], R10 ;  /* 0x003f500a01007387 */ /* 0x010fe80000100a00 */
[----:B---3--:R0:W-:Y:S04]  /*26150*/  STL.64 [R1+0x3f48], R8 ;  /* 0x003f480801007387 */ /* 0x0081e80000100a00 */
[----:B0-----:R-:W3:Y:S04]  /*26160*/  LDL.LU.64 R8, [R1+0xf40] ;  /* 0x000f400001087983 */ /* 0x001ee80000300a00 */
[----:B------:R-:W3:Y:S04]  /*26170*/  LDL.LU.64 R10, [R1+0xf48] ;  /* 0x000f4800010a7983 */ /* 0x000ee80000300a00 */
[----:B------:R-:W-:Y:S04]  /*26180*/  STL.64 [R1+0xf90], R12 ;  /* 0x000f900c01007387 */ /* 0x000fe80000100a00 */
[----:B------:R0:W-:Y:S04]  /*26190*/  STL.64 [R1+0xf98], R14 ;  /* 0x000f980e01007387 */ /* 0x0001e80000100a00 */
[----:B0-----:R-:W4:Y:S04]  /*261a0*/  LDL.LU.64 R14, [R1+0x3f90] ;  /* 0x003f9000010e7983 */ /* 0x001f280000300a00 */
[----:B------:R-:W-:Y:S04]  /*261b0*/  STL.64 [R1+0x3ed8], R18 ;  /* 0x003ed81201007387 */ /* 0x000fe80000100a00 */
[----:B------:R0:W-:Y:S01]  /*261c0*/  STL.64 [R1+0x3ed0], R16 ;  /* 0x003ed01001007387 */ /* 0x0001e20000100a00 */
[----:B------:R-:W-:-:S02]  /*261d0*/  IMAD.MOV.U32 R12, RZ, RZ, R28 ;  /* 0x000000ffff0c7224 */ /* 0x000fc400078e001c */
[----:B------:R-:W-:Y:S01]  /*261e0*/  IMAD.MOV.U32 R13, RZ, RZ, R29 ;  /* 0x000000ffff0d7224 */ /* 0x000fe200078e001d */
[----:B0-----:R-:W2:Y:S04]  /*261f0*/  LDL.LU.64 R16, [R1+0xf70] ;  /* 0x000f700001107983 */ /* 0x001ea80000300a00 */
[----:B------:R-:W2:Y:S04]  /*26200*/  LDL.LU.64 R18, [R1+0xf78] ;  /* 0x000f780001127983 */ /* 0x000ea80000300a00 */
[----:B------:R-:W-:Y:S04]  /*26210*/  STL.64 [R1+0xf80], R24 ;  /* 0x000f801801007387 */ /* 0x000fe80000100a00 */
[----:B------:R0:W-:Y:S04]  /*26220*/  STL.64 [R1+0xf88], R26 ;  /* 0x000f881a01007387 */ /* 0x0001e80000100a00 */
[----:B0-----:R-:W3:Y:S04]  /*26230*/  LDL.LU.64 R26, [R1+0x3f88] ;  /* 0x003f8800011a7983 */ /* 0x001ee80000300a00 */
[----:B------:R-:W4:Y:S04]  /*26240*/  LDL.LU.64 R24, [R1+0x3f80] ;  /* 0x003f800001187983 */ /* 0x000f280000300a00 */
[----:B------:R-:W2:Y:S02]  /*26250*/  LDL.LU.64 R28, [R1+0x3f78] ;  /* 0x003f7800011c7983 */ /* 0x000ea40000300a00 */
[C---:B--2---:R-:W-:Y:S06]  /*26260*/  HMMA.16816.F32 R16, R4.reuse, R28, R16 ;  /* 0x0000001c0410723c */ /* 0x044fec0000001810 */
[----:B---3--:R-:W-:-:S15]  /*26270*/  HMMA.16816.F32 R20, R4, R26, R20 ;  /* 0x0000001a0414723c */ /* 0x008fde0000001814 */
[----:B------:R-:W-:-:S02]  /*26280*/  NOP ;  /* 0x0000000000007918 */ /* 0x000fc40000000000 */
[----:B------:R0:W-:Y:S04]  /*26290*/  STL.64 [R1+0xf70], R16 ;  /* 0x000f701001007387 */ /* 0x0001e80000100a00 */
[----:B------:R1:W-:Y:S04]  /*262a0*/  STL.64 [R1+0xf78], R18 ;  /* 0x000f781201007387 */ /* 0x0003e80000100a00 */
[----:B0-----:R-:W2:Y:S04]  /*262b0*/  LDL.LU.64 R16, [R1+0xf20] ;  /* 0x000f200001107983 */ /* 0x001ea80000300a00 */
[----:B-1----:R-:W2:Y:S04]  /*262c0*/  LDL.LU.64 R18, [R1+0xf28] ;  /* 0x000f280001127983 */ /* 0x002ea80000300a00 */
        /* <DEDUP_REMOVED lines=8> */
[----:B0-----:R-:W3:Y:S04]  /*26350*/  LDL.LU.64 R22, [R1+0x3f60] ;  /* 0x003f600001167983 */ /* 0x001ee80000300a00 */
[----:B------:R-:W4:Y:S04]  /*26360*/  LDL.LU.64 R20, [R1+0x3f58] ;  /* 0x003f580001147983 */ /* 0x000f280000300a00 */
[----:B------:R-:W-:Y:S04]  /*26370*/  STL.64 [R1+0x3ea0], R26 ;  /* 0x003ea01a01007387 */ /* 0x000fe80000100a00 */
[----:B------:R0:W-:Y:S04]  /*26380*/  STL.64 [R1+0x3e98], R24 ;  /* 0x003e981801007387 */ /* 0x0001e80000100a00 */
[----:B0-----:R-:W2:Y:S04]  /*26390*/  LDL.LU R24, [R1+0x1128] ;  /* 0x0011280001187983 */ /* 0x001ea80000300800 */
[----:B------:R-:W2:Y:S01]  /*263a0*/  LDL.LU R25, [R1+0x1124] ;  /* 0x0011240001197983 */ /* 0x000ea20000300800 */
[----:B---3--:R-:W-:-:S15]  /*263b0*/  HMMA.16816.F32 R8, R4, R22, R8 ;  /* 0x000000160408723c */ /* 0x008fde0000001808 */
[----:B------:R-:W-:-:S08]  /*263c0*/  NOP ;  /* 0x0000000000007918 */ /* 0x000fd00000000000 */
        /* <DEDUP_REMOVED lines=11> */
[----:B------:R0:W-:Y:S01]  /*26480*/  STL.64 [R1+0x3ea8], R20 ;  /* 0x003ea81401007387 */ /* 0x0001e20000100a00 */
[----:B------:R-:W-:-:S02]  /*26490*/  IMAD.MOV.U32 R26, RZ, RZ, R12 ;  /* 0x000000ffff1a7224 */ /* 0x000fc400078e000c */
[----:B------:R-:W-:Y:S01]  /*264a0*/  IMAD.MOV.U32 R27, RZ, RZ, R13 ;  /* 0x000000ffff1b7224 */ /* 0x000fe200078e000d */
[----:B0-----:R-:W3:Y:S01]  /*264b0*/  LDL R20, [R1+0x28] ;  /* 0x0000280001147983 */ /* 0x001ee20000100800 */
[----:B--2---:R-:W-:Y:S01]  /*264c0*/  HMMA.16816.F32 R16, R4, R14, R16 ;  /* 0x0000000e0410723c */ /* 0x004fe20000001810 */
[----:B----4-:R-:W-:Y:S02]  /*264d0*/  IMAD.MOV.U32 R21, RZ, RZ, R8 ;  /* 0x000000ffff157224 */ /* 0x010fe400078e0008 */
[----:B------:R-:W2:Y:S04]  /*264e0*/  LDL.LU R8, [R1+0x3f34] ;  /* 0x003f340001087983 */ /* 0x000ea80000300800 */
[----:B------:R-:W4:Y:S04]  /*264f0*/  LDL.LU R12, [R1+0x3f30] ;  /* 0x003f3000010c7983 */ /* 0x000f280000300800 */
[----:B------:R-:W4:Y:S04]  /*26500*/  LDL.LU R13, [R1+0x3f2c] ;  /* 0x003f2c00010d7983 */ /* 0x000f280000300800 */
[----:B------:R-:W-:Y:S04]  /*26510*/  STL.64 [R1+0x3eb8], R26 ;  /* 0x003eb81a01007387 */ /* 0x000fe80000100a00 */
[----:B------:R0:W-:Y:S04]  /*26520*/  STL.64 [R1+0x3f08], R24 ;  /* 0x003f081801007387 */ /* 0x0001e80000100a00 */
[----:B0-----:R-:W2:Y:S04]  /*26530*/  LDL.LU.64 R24, [R1+0xef0] ;  /* 0x000ef00001187983 */ /* 0x001ea80000300a00 */
[----:B------:R-:W4:Y:S04]  /*26540*/  LDL.LU.64 R26, [R1+0xef8] ;  /* 0x000ef800011a7983 */ /* 0x000f280000300a00 */
[----:B------:R-:W-:Y:S04]  /*26550*/  STL.64 [R1+0xf20], R16 ;  /* 0x000f201001007387 */ /* 0x000fe80000100a00 */
[----:B------:R3:W-:Y:S02]  /*26560*/  STL.64 [R1+0xf28], R18 ;  /* 0x000f281201007387 */ /* 0x0007e40000100a00 */
[----:B---3--:R-:W-:-:S02]  /*26570*/  IMAD.MOV.U32 R18, RZ, RZ, R10 ;  /* 0x000000ffff127224 */ /* 0x008fc400078e000a */
[----:B------:R-:W-:Y:S01]  /*26580*/  IMAD.MOV.U32 R19, RZ, RZ, R11 ;  /* 0x000000ffff137224 */ /* 0x000fe200078e000b */
[----:B----4-:R-:W-:Y:S04]  /*26590*/  STL.64 [R1+0x3f18], R26 ;  /* 0x003f181a01007387 */ /* 0x010fe80000100a00 */
[----:B--2---:R0:W-:Y:S04]  /*265a0*/  STL.64 [R1+0x3f10], R24 ;  /* 0x003f101801007387 */ /* 0x0041e80000100a00 */
[----:B0-----:R-:W2:Y:S04]  /*265b0*/  LDL.LU.64 R24, [R1+0xf00] ;  /* 0x000f000001187983 */ /* 0x001ea80000300a00 */
[----:B------:R-:W2:Y:S04]  /*265c0*/  LDL.LU.64 R26, [R1+0xf08] ;  /* 0x000f0800011a7983 */ /* 0x000ea80000300a00 */
[----:B------:R-:W2:Y:S04]  /*265d0*/  LDL.LU R10, [R1+0x3f28] ;  /* 0x003f2800010a7983 */ /* 0x000ea80000300800 */
[----:B------:R-:W2:Y:S04]  /*265e0*/  LDL.LU R11, [R1+0x3f24] ;  /* 0x003f2400010b7983 */ /* 0x000ea80000300800 */
[----:B------:R-:W3:Y:S04]  /*265f0*/  LDL.LU R22, [R1+0x1130] ;  /* 0x0011300001167983 */ /* 0x000ee80000300800 */
[----:B------:R-:W3:Y:S04]  /*26600*/  LDL.LU R23, [R1+0x112c] ;  /* 0x00112c0001177983 */ /* 0x000ee80000300800 */
[----:B------:R0:W-:Y:S04]  /*26610*/  STL.64 [R1+0x3ef0], R18 ;  /* 0x003ef01201007387 */ /* 0x0001e80000100a00 */
[----:B------:R-:W4:Y:S04]  /*26620*/  LDL.LU.64 R16, [R1+0xf10] ;  /* 0x000f100001107983 */ /* 0x000f280000300a00 */
[----:B0-----:R-:W4:Y:S01]  /*26630*/  LDL.LU.64 R18, [R1+0xf18] ;  /* 0x000f180001127983 */ /* 0x001f220000300a00 */
[C---:B--2---:R-:W-:Y:S06]  /*26640*/  HMMA.16816.F32 R24, R4.reuse, R10, R24 ;  /* 0x0000000a0418723c */ /* 0x044fec0000001818 */
[----:B----4-:R-:W-:-:S15]  /*26650*/  HMMA.16816.F32 R16, R4, R12, R16 ;  /* 0x0000000c0410723c */ /* 0x010fde0000001810 */
[----:B------:R-:W-:-:S08]  /*26660*/  NOP ;  /* 0x0000000000007918 */ /* 0x000fd00000000000 */
[----:B------:R0:W-:Y:S04]  /*26670*/  STL.64 [R1+0xf10], R16 ;  /* 0x000f101001007387 */ /* 0x0001e80000100a00 */
[----:B------:R1:W-:Y:S01]  /*26680*/  STL.64 [R1+0xf18], R18 ;  /* 0x000f181201007387 */ /* 0x0003e20000100a00 */
[----:B0-----:R-:W-:-:S03]  /*26690*/  IMAD.MOV.U32 R16, RZ, RZ, R9 ;  /* 0x000000ffff107224 */ /* 0x001fc600078e0009 */
[----:B------:R-:W2:Y:S04]  /*266a0*/  LDL.LU R9, [R1+0x3f20] ;  /* 0x003f200001097983 */ /* 0x000ea80000300800 */
[----:B-1----:R-:W4:Y:S01]  /*266b0*/  LDL.LU R18, [R1+0x1134] ;  /* 0x0011340001127983 */ /* 0x002f220000300800 */
[----:B------:R-:W-:-:S03]  /*266c0*/  IMAD.MOV.U32 R17, RZ, RZ, R0 ;  /* 0x000000ffff117224 */ /* 0x000fc600078e0000 */
[----:B------:R-:W3:Y:S04]  /*266d0*/  LDL.LU R19, [R1+0x1140] ;  /* 0x0011400001137983 */ /* 0x000ee80000300800 */
[----:B------:R-:W3:Y:S04]  /*266e0*/  LDL.LU R0, [R1+0x113c] ;  /* 0x00113c0001007983 */ /* 0x000ee80000300800 */
[----:B------:R-:W-:Y:S04]  /*266f0*/  STL.64 [R1+0x3e90], R14 ;  /* 0x003e900e01007387 */ /* 0x000fe80000100a00 */
[----:B------:R0:W-:Y:S04]  /*26700*/  STL.64 [R1+0x3e88], R12 ;  /* 0x003e880c01007387 */ /* 0x0001e80000100a00 */
[----:B0-----:R-:W4:Y:S04]  /*26710*/  LDL.LU.64 R12, [R1+0x370] ;  /* 0x00037000010c7983 */ /* 0x001f280000300a00 */
[----:B------:R-:W4:Y:S04]  /*26720*/  LDL.LU.64 R14, [R1+0x378] ;  /* 0x00037800010e7983 */ /* 0x000f280000300a00 */
[----:B------:R-:W-:Y:S04]  /*26730*/  STL.64 [R1+0xf00], R24 ;  /* 0x000f001801007387 */ /* 0x000fe80000100a00 */
[----:B------:R0:W-:Y:S04]  /*26740*/  STL.64 [R1+0xf08], R26 ;  /* 0x000f081a01007387 */ /* 0x0001e80000100a00 */
[----:B0-----:R-:W2:Y:S04]  /*26750*/  LDL.LU.64 R26, [R1+0x3f18] ;  /* 0x003f1800011a7983 */ /* 0x001ea80000300a00 */
[----:B------:R-:W2:Y:S02]  /*26760*/  LDL.LU.64 R24, [R1+0x3f10] ;  /* 0x003f100001187983 */ /* 0x000ea40000300a00 */
[----:B--2---:R-:W-:-:S15]  /*26770*/  HMMA.16816.F32 R24, R4, R8, R24 ;  /* 0x000000080418723c */ /* 0x004fde0000001818 */
[----:B------:R-:W-:-:S08]  /*26780*/  NOP ;  /* 0x0000000000007918 */ /* 0x000fd00000000000 */
[----:B------:R0:W-:Y:S04]  /*26790*/  STL.64 [R1+0xef0], R24 ;  /* 0x000ef01801007387 */ /* 0x0001e80000100a00 */
[----:B------:R-:W-:Y:S04]  /*267a0*/  STL.64 [R1+0xef8], R26 ;  /* 0x000ef81a01007387 */ /* 0x000fe80000100a00 */
[----:B0-----:R-:W2:Y:S04]  /*267b0*/  LDL.LU.64 R24, [R1+0x3f08] ;  /* 0x003f080001187983 */ /* 0x001ea80000300a00 */
[----:B------:R-:W-:Y:S04]  /*267c0*/  STL.64 [R1+0x3e70], R10 ;  /* 0x003e700a01007387 */ /* 0x000fe80000100a00 */
[----:B------:R0:W-:Y:S04]  /*267d0*/  STL.64 [R1+0x3e68], R8 ;  /* 0x003e680801007387 */ /* 0x0001e80000100a00 */
[----:B0-----:R-:W3:Y:S04]  /*267e0*/  LDL.LU.64 R8, [R1+0xee0] ;  /* 0x000ee00001087983 */ /* 0x001ee80000300a00 */
[----:B------:R-:W3:Y:S02]  /*267f0*/  LDL.LU.64 R10, [R1+0xee8] ;  /* 0x000ee800010a7983 */ /* 0x000ee40000300a00 */
[----:B---3--:R-:W-:-:S15]  /*26800*/  HMMA.16816.F32 R8, R4, R2, R8 ;  /* 0x000000020408723c */ /* 0x008fde0000001808 */
[----:B------:R-:W-:-:S08]  /*26810*/  NOP ;  /* 0x0000000000007918 */ /* 0x000fd00000000000 */
[----:B------:R-:W-:Y:S04]  /*26820*/  STL.64 [R1+0xee0], R8 ;  /* 0x000ee00801007387 */ /* 0x000fe80000100a00 */
[----:B------:R4:W-:Y:S02]  /*26830*/  STL.64 [R1+0xee8], R10 ;  /* 0x000ee80a01007387 */ /* 0x0009e40000100a00 */
[----:B----4-:R-:W-:Y:S02]  /*26840*/  HMMA.16816.F32 R8, R4, R20, R12 ;  /* 0x000000140408723c */ /* 0x010fe4000000180c */
[----:B------:R-:W3:Y:S05]  /*26850*/  LDL.LU R7, [R1+0x1138] ;  /* 0x0011380001077983 */ /* 0x000eea0000300800 */
[----:B--2---:R-:W-:-:S15]  /*26860*/  IMAD R4, R25, 0x100, R24 ;  /* 0x0000010019047824 */ /* 0x004fde00078e0218 */
[----:B------:R-:W-:-:S01]  /*26870*/  NOP ;  /* 0x0000000000007918 */ /* 0x000fc20000000000 */
[----:B------:R-:W-:Y:S04]  /*26880*/  STL.64 [R1+0x370], R8 ;  /* 0x0003700801007387 */ /* 0x000fe80000100a00 */
[----:B------:R-:W-:Y:S04]  /*26890*/  STL.64 [R1+0x378], R10 ;  /* 0x0003780a01007387 */ /* 0x000fe80000100a00 */
[----:B------:R-:W2:Y:S04]  /*268a0*/  LDL.LU.64 R24, [R1+0xea0] ;  /* 0x000ea00001187983 */ /* 0x000ea80000300a00 */
[----:B------:R-:W4:Y:S04]  /*268b0*/  LDL.LU.64 R26, [R1+0xea8] ;  /* 0x000ea800011a7983 */ /* 0x000f280000300a00 */
[----:B----4-:R-:W-:Y:S04]  /*268c0*/  STL.64 [R1+0x3ec8], R26 ;  /* 0x003ec81a01007387 */ /* 0x010fe80000100a00 */
[----:B--2---:R0:W-:Y:S04]  /*268d0*/  STL.64 [R1+0x3ec0], R24 ;  /* 0x003ec01801007387 */ /* 0x0041e80000100a00 */
[----:B0-----:R-:W2:Y:S04]  /*268e0*/  LDL.LU.64 R24, [R1+0xeb0] ;  /* 0x000eb00001187983 */ /* 0x001ea80000300a00 */
[----:B------:R-:W4:Y:S04]  /*268f0*/  LDL.LU.64 R26, [R1+0xeb8] ;  /* 0x000eb800011a7983 */ /* 0x000f280000300a00 */
[----:B----4-:R-:W-:Y:S04]  /*26900*/  STL.64 [R1+0x3ee8], R26 ;  /* 0x003ee81a01007387 */ /* 0x010fe80000100a00 */
[----:B--2---:R0:W-:Y:S04]  /*26910*/  STL.64 [R1+0x3ee0], R24 ;  /* 0x003ee01801007387 */ /* 0x0041e80000100a00 */
[----:B0-----:R-:W2:Y:S04]  /*26920*/  LDL.LU.64 R24, [R1+0xec0] ;  /* 0x000ec00001187983 */ /* 0x001ea80000300a00 */
[----:B------:R-:W4:Y:S01]  /*26930*/  LDL.LU.64 R26, [R1+0xec8] ;  /* 0x000ec800011a7983 */ /* 0x000f220000300a00 */
[----:B---3--:R-:W-:-:S02]  /*26940*/  IMAD R6, R18, 0x100, R7 ;  /* 0x0000010012067824 */ /* 0x008fc400078e0207 */
[----:B------:R-:W-:Y:S02]  /*26950*/  IMAD R5, R23, 0x100, R22 ;  /* 0x0000010017057824 */ /* 0x000fe400078e0216 */
[----:B------:R-:W-:Y:S01]  /*26960*/  IMAD R7, R0, 0x100, R19 ;  /* 0x0000010000077824 */ /* 0x000fe200078e0213 */
[----:B------:R-:W-:Y:S01]  /*26970*/  F2FP.F16.E4M3.UNPACK_B R4, R4 ;  /* 0x00000004ff04723e */ /* 0x000fe200020006ff */
[----:B----4-:R-:W-:Y:S04]  /*26980*/  STL.64 [R1+0x3f00], R26 ;  /* 0x003f001a01007387 */ /* 0x010fe80000100a00 */
[----:B--2---:R0:W-:Y:S04]  /*26990*/  STL.64 [R1+0x3ef8], R24 ;  /* 0x003ef81801007387 */ /* 0x0041e80000100a00 */
[----:B0-----:R-:W2:Y:S04]  /*269a0*/  LDL.LU.64 R24, [R1+0xed0] ;  /* 0x000ed00001187983 */ /* 0x001ea80000300a00 */
[----:B------:R-:W2:Y:S01]  /*269b0*/  LDL.LU.64 R26, [R1+0xed8] ;  /* 0x000ed800011a7983 */ /* 0x000ea20000300a00 */
[----:B------:R-:W-:-:S02]  /*269c0*/  F2FP.F16.E4M3.UNPACK_B R5, R5 ;  /* 0x00000005ff05723e */ /* 0x000fc400020006ff */
[----:B------:R-:W-:Y:S02]  /*269d0*/  F2FP.F16.E4M3.UNPACK_B R6, R6 ;  /* 0x00000006ff06723e */ /* 0x000fe400020006ff */
[----:B------:R-:W-:Y:S01]  /*269e0*/  F2FP.F16.E4M3.UNPACK_B R7, R7 ;  /* 0x00000007ff07723e */ /* 0x000fe200020006ff */
[----:B------:R-:W3:Y:S04]  /*269f0*/  LDL.LU.64 R20, [R1+0xe90] ;  /* 0x000e900001147983 */ /* 0x000ee80000300a00 */
[----:B------:R-:W3:Y:S04]  /*26a00*/  LDL.LU.64 R22, [R1+0xe98] ;  /* 0x000e980001167983 */ /* 0x000ee80000300a00 */
[----:B------:R-:W4:Y:S04]  /*26a10*/  LDL.LU.64 R12, [R1+0xe70] ;  /* 0x000e7000010c7983 */ /* 0x000f280000300a00 */
[----:B------:R-:W4:Y:S04]  /*26a20*/  LDL.LU.64 R14, [R1+0xe78] ;  /* 0x000e7800010e7983 */ /* 0x000f280000300a00 */
[----:B------:R-:W4:Y:S04]  /*26a30*/  LDL.LU.64 R8, [R1+0xe60] ;  /* 0x000e600001087983 */ /* 0x000f280000300a00 */
[----:B------:R-:W4:Y:S01]  /*26a40*/  LDL.LU.64 R10, [R1+0xe68] ;  /* 0x000e6800010a7983 */ /* 0x000f220000300a00 */
[----:B--2---:R-:W-:Y:S03]  /*26a50*/  HMMA.16816.F32 R16, R4, R16, R24 ;  /* 0x000000100410723c */ /* 0x004fe60000001818 */
[----:B------:R-:W2:Y:S04]  /*26a60*/  LDL.LU.64 R26, [R1+0x3f00] ;  /* 0x003f0000011a7983 */ /* 0x000ea80000300a00 */
[----:B------:R-:W2:-:S15]  /*26a70*/  LDL.LU.64 R24, [R1+0x3ef8] ;  /* 0x003ef80001187983 */ /* 0x000e9e0000300a00 */
[----:B------:R-:W-:-:S01]  /*26a80*/  NOP ;  /* 0x0000000000007918 */ /* 0x000fc20000000000 */
[----:B------:R-:W-:Y:S04]  /*26a90*/  STL.64 [R1+0xed0], R16 ;  /* 0x000ed01001007387 */ /* 0x000fe80000100a00 */
[----:B------:R0:W-:Y:S04]  /*26aa0*/  STL.64 [R1+0xed8], R18 ;  /* 0x000ed81201007387 */ /* 0x0001e80000100a00 */
[----:B0-----:R-:W2:Y:S02]  /*26ab0*/  LDL.LU.64 R18, [R1+0x3ef0] ;  /* 0x003ef00001127983 */ /* 0x001ea40000300a00 */
[----:B--2---:R-:W-:Y:S02]  /*26ac0*/  HMMA.16816.F32 R16, R4, R18, R24 ;  /* 0x000000120410723c */ /* 0x004fe40000001818 */
[----:B------:R-:W2:Y:S04]  /*26ad0*/  LDL.LU.64 R26, [R1+0x3ee8] ;  /* 0x003ee800011a7983 */ /* 0x000ea80000300a00 */
[----:B------:R-:W2:-:S15]  /*26ae0*/  LDL.LU.64 R24, [R1+0x3ee0] ;  /* 0x003ee00001187983 */ /* 0x000e9e0000300a00 */
[----:B------:R-:W-:-:S02]  /*26af0*/  NOP ;  /* 0x0000000000007918 */ /* 0x000fc40000000000 */
        /* <DEDUP_REMOVED lines=26> */
[----:B------:R-:W2:Y:S01]  /*26ca0*/  LDL.LU.64 R24, [R1+0x3e98] ;  /* 0x003e980001187983 */ /* 0x000ea20000300a00 */
[----:B---3--:R-:W-:Y:S06]  /*26cb0*/  HMMA.16816.F32 R16, R4, R28, R16 ;  /* 0x0000001c0410723c */ /* 0x008fec0000001810 */
[----:B------:R-:W-:-:S15]  /*26cc0*/  STL.64 [R1+0x3de8], R28 ;  /* 0x003de81c01007387 */ /* 0x000fde0000100a00 */
[----:B------:R-:W-:-:S02]  /*26cd0*/  NOP ;  /* 0x0000000000007918 */ /* 0x000fc40000000000 */
[----:B------:R-:W-:Y:S04]  /*26ce0*/  STL.64 [R1+0xe80], R16 ;  /* 0x000e801001007387 */ /* 0x000fe80000100a00 */
[----:B------:R4:W-:Y:S02]  /*26cf0*/  STL.64 [R1+0xe88], R18 ;  /* 0x000e881201007387 */ /* 0x0009e40000100a00 */
[C---:B----4-:R-:W-:Y:S06]  /*26d00*/  HMMA.16816.F32 R16, R4.reuse, R26, R12 ;  /* 0x0000001a0410723c */ /* 0x050fec000000180c */
        /* <DEDUP_REMOVED lines=14> */
[----:B------:R-:W4:Y:S04]  /*26df0*/  LDL.LU R16, [R1+0x1150] ;  /* 0x0011500001107983 */ /* 0x000f280000300800 */
[----:B------:R-:W4:Y:S04]  /*26e00*/  LDL.LU R17, [R1+0x114c] ;  /* 0x00114c0001117983 */ /* 0x000f280000300800 */
[----:B------:R-:W3:Y:S04]  /*26e10*/  LDL.LU R18, [R1+0x115c] ;  /* 0x00115c0001127983 */ /* 0x000ee80000300800 */
[----:B------:R-:W3:Y:S01]  /*26e20*/  LDL.LU R19, [R1+0x1158] ;  /* 0x0011580001137983 */ /* 0x000ee20000300800 */
[C---:B--2---:R-:W-:Y:S03]  /*26e30*/  HMMA.16816.F32 R12, R4.reuse, R22, R12 ;  /* 0x00000016040c723c */ /* 0x044fe6000000180c */
[----:B---3--:R-:W-:Y:S04]  /*26e40*/  STL.64 [R1+0x3e40], R18 ;  /* 0x003e401201007387 */ /* 0x008fe80000100a00 */
[----:B----4-:R0:W-:Y:S04]  /*26e50*/  STL.64 [R1+0x3e38], R16 ;  /* 0x003e381001007387 */ /* 0x0101e80000100a00 */
[----:B0-----:R-:W2:Y:S04]  /*26e60*/  LDL.LU.64 R16, [R1+0xe40] ;  /* 0x000e400001107983 */ /* 0x001ea80000300a00 */
[----:B------:R-:W2:Y:S04]  /*26e70*/  LDL.LU.64 R18, [R1+0xe48] ;  /* 0x000e480001127983 */ /* 0x000ea80000300a00 */
[----:B------:R0:W-:Y:S04]  /*26e80*/  STL.64 [R1+0x3df8], R26 ;  /* 0x003df81a01007387 */ /* 0x0001e80000100a00 */
[----:B0-----:R-:W3:Y:S04]  /*26e90*/  LDL.LU R26, [R1+0x1144] ;  /* 0x00114400011a7983 */ /* 0x001ee80000300800 */
[----:B------:R0:W-:Y:S04]  /*26ea0*/  STL.64 [R1+0x3df0], R24 ;  /* 0x003df01801007387 */ /* 0x0001e80000100a00 */
[----:B0-----:R-:W3:Y:S04]  /*26eb0*/  LDL.LU R25, [R1+0x1148] ;  /* 0x0011480001197983 */ /* 0x001ee80000300800 */
[----:B------:R-:W-:Y:S04]  /*26ec0*/  STL.64 [R1+0xe50], R12 ;  /* 0x000e500c01007387 */ /* 0x000fe80000100a00 */
[----:B------:R0:W-:Y:S04]  /*26ed0*/  STL.64 [R1+0xe58], R14 ;  /* 0x000e580e01007387 */ /* 0x0001e80000100a00 */
[----:B0-----:R-:W4:Y:S04]  /*26ee0*/  LDL.LU.64 R14, [R1+0x3e90] ;  /* 0x003e9000010e7983 */ /* 0x001f280000300a00 */
[----:B------:R-:W3:Y:S01]  /*26ef0*/  LDL.LU.64 R12, [R1+0x3e88] ;  /* 0x003e8800010c7983 */ /* 0x000ee20000300a00 */
[----:B--2---:R-:W-:-:S15]  /*26f00*/  HMMA.16816.F32 R16, R4, R20, R16 ;  /* 0x000000140410723c */ /* 0x004fde0000001810 */
[----:B------:R-:W-:-:S08]  /*26f10*/  NOP ;  /* 0x0000000000007918 */ /* 0x000fd00000000000 */
[----:B------:R0:W-:Y:S04]  /*26f20*/  STL.64 [R1+0xe40], R16 ;  /* 0x000e401001007387 */ /* 0x0001e80000100a00 */
[----:B------:R1:W-:Y:S04]  /*26f30*/  STL.64 [R1+0xe48], R18 ;  /* 0x000e481201007387 */ /* 0x0003e80000100a00 */
[----:B0-----:R-:W2:Y:S04]  /*26f40*/  LDL.LU.64 R16, [R1+0xdf0] ;  /* 0x000df00001107983 */ /* 0x001ea80000300a00 */
[----:B-1----:R-:W3:Y:S01]  /*26f50*/  LDL.LU.64 R18, [R1+0xdf8] ;  /* 0x000df80001127983 */ /* 0x002ee20000300a00 */
[C---:B----4-:R-:W-:Y:S03]  /*26f60*/  HMMA.16816.F32 R8, R4.reuse, R14, R8 ;  /* 0x0000000e0408723c */ /* 0x050fe60000001808 */
[----:B---3--:R-:W-:Y:S04]  /*26f70*/  STL.64 [R1+0x3e50], R18 ;  /* 0x003e501201007387 */ /* 0x008fe80000100a00 */
[----:B--2---:R0:W-:Y:S04]  /*26f80*/  STL.64 [R1+0x3e48], R16 ;  /* 0x003e481001007387 */ /* 0x0041e80000100a00 */
[----:B0-----:R-:W2:Y:S04]  /*26f90*/  LDL.LU.64 R16, [R1+0xe00] ;  /* 0x000e000001107983 */ /* 0x001ea80000300a00 */
[----:B------:R-:W3:Y:S04]  /*26fa0*/  LDL.LU.64 R18, [R1+0xe08] ;  /* 0x000e080001127983 */ /* 0x000ee80000300a00 */
[----:B---3--:R-:W-:Y:S04]  /*26fb0*/  STL.64 [R1+0x3e60], R18 ;  /* 0x003e601201007387 */ /* 0x008fe80000100a00 */
[----:B--2---:R0:W-:Y:S04]  /*26fc0*/  STL.64 [R1+0x3e58], R16 ;  /* 0x003e581001007387 */ /* 0x0041e80000100a00 */
[----:B0-----:R-:W2:Y:S04]  /*26fd0*/  LDL.LU.64 R16, [R1+0xe10] ;  /* 0x000e100001107983 */ /* 0x001ea80000300a00 */
[----:B------:R-:W2:Y:S04]  /*26fe0*/  LDL.LU.64 R18, [R1+0xe18] ;  /* 0x000e180001127983 */ /* 0x000ea80000300a00 */
[----:B------:R0:W-:Y:S04]  /*26ff0*/  STL.64 [R1+0x3e08], R22 ;  /* 0x003e081601007387 */ /* 0x0001e80000100a00 */
[----:B0-----:R-:W3:Y:S04]  /*27000*/  LDL.64 R22, [R1+0x28] ;  /* 0x0000280001167983 */ /* 0x001ee80000100a00 */
[----:B------:R-:W-:Y:S04]  /*27010*/  STL.64 [R1+0x3e00], R20 ;  /* 0x003e001401007387 */ /* 0x000fe80000100a00 */
        /* <DEDUP_REMOVED lines=10> */
[----:B------:R-:W3:Y:S04]  /*270c0*/  LDL.LU R27, [R1+0x1164] ;  /* 0x00116400011b7983 */ /* 0x000ee80000300800 */
[----:B------:R-:W3:Y:S04]  /*270d0*/  LDL.LU R0, [R1+0x1160] ;  /* 0x0011600001007983 */ /* 0x000ee80000300800 */
[----:B------:R-:W-:Y:S04]  /*270e0*/  STL.64 [R1+0x3dd0], R14 ;  /* 0x003dd00e01007387 */ /* 0x000fe80000100a00 */
[----:B------:R0:W-:Y:S04]  /*270f0*/  STL.64 [R1+0x3dc8], R12 ;  /* 0x003dc80c01007387 */ /* 0x0001e80000100a00 */
[----:B0-----:R-:W3:Y:S04]  /*27100*/  LDL.LU.64 R12, [R1+0x360] ;  /* 0x00036000010c7983 */ /* 0x001ee80000300a00 */
[----:B------:R-:W3:Y:S01]  /*27110*/  LDL.LU.64 R14, [R1+0x368] ;  /* 0x00036800010e7983 */ /* 0x000ee20000300a00 */
[----:B--2---:R-:W-:-:S15]  /*27120*/  HMMA.16816.F32 R16, R4, R10, R16 ;  /* 0x0000000a0410723c */ /* 0x004fde0000001810 */
        /* <DEDUP_REMOVED lines=10> */
[----:B------:R-:W2:Y:S04]  /*271d0*/  LDL.LU.64 R16, [R1+0x3e48] ;  /* 0x003e480001107983 */ /* 0x000ea80000300a00 */
[----:B------:R-:W4:Y:S04]  /*271e0*/  LDL.64 R28, [R1] ;  /* 0x00000000011c7983 */ /* 0x000f280000100a00 */
[----:B------:R-:W-:Y:S04]  /*271f0*/  STL [R1+0x3db4], R8 ;  /* 0x003db40801007387 */ /* 0x000fe80000100800 */
[----:B------:R-:W-:Y:S01]  /*27200*/  STL [R1+0x3db0], R9 ;  /* 0x003db00901007387 */ /* 0x000fe20000100800 */
[C---:B--2---:R-:W-:Y:S06]  /*27210*/  HMMA.16816.F32 R16, R4.reuse, R2, R16 ;  /* 0x000000020410723c */ /* 0x044fec0000001810 */
[----:B---3--:R-:W-:-:S15]  /*27220*/  HMMA.16816.F32 R4, R4, R22, R12 ;  /* 0x000000160404723c */ /* 0x008fde000000180c */
[----:B------:R-:W-:-:S02]  /*27230*/  NOP ;  /* 0x0000000000007918 */ /* 0x000fc40000000000 */
[----:B------:R-:W-:Y:S04]  /*27240*/  STL.64 [R1+0xdf0], R16 ;  /* 0x000df01001007387 */ /* 0x000fe80000100a00 */
[----:B------:R0:W-:Y:S04]  /*27250*/  STL.64 [R1+0xdf8], R18 ;  /* 0x000df81201007387 */ /* 0x0001e80000100a00 */
[----:B0-----:R-:W2:Y:S04]  /*27260*/  LDL.LU.64 R18, [R1+0x3e40] ;  /* 0x003e400001127983 */ /* 0x001ea80000300a00 */
[----:B------:R-:W3:Y:S04]  /*27270*/  LDL.LU.64 R16, [R1+0x3e38] ;  /* 0x003e380001107983 */ /* 0x000ee80000300a00 */
[----:B------:R0:W-:Y:S04]  /*27280*/  STL [R1+0x3dac], R2 ;  /* 0x003dac0201007387 */ /* 0x0001e80000100800 */
[----:B------:R1:W-:Y:S04]  /*27290*/  STL [R1+0x3da8], R3 ;  /* 0x003da80301007387 */ /* 0x0003e80000100800 */
[----:B0-----:R-:W4:Y:S04]  /*272a0*/  LDL R2, [R1+0x20] ;  /* 0x0000200001027983 */ /* 0x001f280000100800 */
[----:B-1----:R-:W4:Y:S04]  /*272b0*/  LDL R3, [R1+0x24] ;  /* 0x0000240001037983 */ /* 0x002f280000100800 */
[----:B------:R-:W-:Y:S04]  /*272c0*/  STL.64 [R1+0x360], R4 ;  /* 0x0003600401007387 */ /* 0x000fe80000100a00 */
[----:B------:R-:W-:Y:S04]  /*272d0*/  STL.64 [R1+0x368], R6 ;  /* 0x0003680601007387 */ /* 0x000fe80000100a00 */
[----:B------:R0:W-:Y:S04]  /*272e0*/  STL.64 [R1+0x3dc0], R10 ;  /* 0x003dc00a01007387 */ /* 0x0001e80000100a00 */
[----:B0-----:R-:W4:Y:S01]  /*272f0*/  LDL.64 R10, [R1+0x18] ;  /* 0x00001800010a7983 */ /* 0x001f220000100a00 */
[----:B------:R-:W-:-:S02]  /*27300*/  IMAD.MOV.U32 R8, RZ, RZ, R22 ;  /* 0x000000ffff087224 */ /* 0x000fc400078e0016 */
[----:B------:R-:W-:-:S05]  /*27310*/  IMAD.MOV.U32 R9, RZ, RZ, R23 ;  /* 0x000000ffff097224 */ /* 0x000fca00078e0017 */
[----:B------:R0:W-:Y:S01]  /*27320*/  STL.64 [R1+0x3db8], R8 ;  /* 0x003db80801007387 */ /* 0x0001e20000100a00 */
[----:B--2---:R-:W-:Y:S02]  /*27330*/  IMAD R6, R19, 0x100, R18 ;  /* 0x0000010013067824 */ /* 0x004fe400078e0212 */
[----:B---3--:R-:W-:Y:S01]  /*27340*/  IMAD R5, R17, 0x100, R16 ;  /* 0x0000010011057824 */ /* 0x008fe200078e0210 */
[----:B----4-:R1:W-:Y:S04]  /*27350*/  STL.64 [R1+0x3e30], R10 ;  /* 0x003e300a01007387 */ /* 0x0103e80000100a00 */
[----:B0-----:R-:W2:Y:S04]  /*27360*/  LDL.LU.64 R8, [R1+0xde0] ;  /* 0x000de00001087983 */ /* 0x001ea80000300a00 */
[----:B-1----:R-:W2:Y:S04]  /*27370*/  LDL.LU.64 R10, [R1+0xde8] ;  /* 0x000de800010a7983 */ /* 0x002ea80000300a00 */
[----:B------:R-:W3:Y:S04]  /*27380*/  LDL.LU.64 R16, [R1+0xdd0] ;  /* 0x000dd00001107983 */ /* 0x000ee80000300a00 */
[----:B------:R-:W3:Y:S04]  /*27390*/  LDL.LU.64 R18, [R1+0xdd8] ;  /* 0x000dd80001127983 */ /* 0x000ee80000300a00 */
[----:B------:R-:W4:Y:S04]  /*273a0*/  LDL.LU.64 R20, [R1+0xdb0] ;  /* 0x000db00001147983 */ /* 0x000f280000300a00 */
[----:B------:R-:W3:Y:S01]  /*273b0*/  LDL.LU.64 R22, [R1+0xdb8] ;  /* 0x000db80001167983 */ /* 0x000ee20000300a00 */
[----:B------:R-:W-:-:S02]  /*273c0*/  IMAD R4, R26, 0x100, R25 ;  /* 0x000001001a047824 */ /* 0x000fc400078e0219 */
[----:B------:R-:W-:Y:S01]  /*273d0*/  IMAD R7, R0, 0x100, R27 ;  /* 0x0000010000077824 */ /* 0x000fe200078e021b */
[----:B------:R-:W-:Y:S02]  /*273e0*/  F2FP.F16.E4M3.UNPACK_B R5, R5 ;  /* 0x00000005ff05723e */ /* 0x000fe400020006ff */
[----:B------:R-:W-:Y:S02]  /*273f0*/  F2FP.F16.E4M3.UNPACK_B R6, R6 ;  /* 0x00000006ff06723e */ /* 0x000fe400020006ff */
[----:B------:R-:W-:Y:S02]  /*27400*/  F2FP.F16.E4M3.UNPACK_B R4, R4 ;  /* 0x00000004ff04723e */ /* 0x000fe400020006ff */
[----:B------:R-:W-:-:S07]  /*27410*/  F2FP.F16.E4M3.UNPACK_B R7, R7 ;  /* 0x00000007ff07723e */ /* 0x000fce00020006ff */
[C---:B--2---:R-:W-:Y:S01]  /*27420*/  HMMA.16816.F32 R8, R4.reuse, R2, R8 ;  /* 0x000000020408723c */ /* 0x044fe20000001808 */
[----:B---3--:R-:W-:Y:S04]  /*27430*/  STL.64 [R1+0x3e18], R22 ;  /* 0x003e181601007387 */ /* 0x008fe80000100a00 */
[----:B----4-:R0:W-:Y:S04]  /*27440*/  STL.64 [R1+0x3e10], R20 ;  /* 0x003e101401007387 */ /* 0x0101e80000100a00 */
[----:B0-----:R-:W2:Y:S04]  /*27450*/  LDL.LU.64 R20, [R1+0xdc0] ;  /* 0x000dc00001147983 */ /* 0x001ea80000300a00 */
[----:B------:R-:W2:Y:S04]  /*27460*/  LDL.LU.64 R22, [R1+0xdc8] ;  /* 0x000dc80001167983 */ /* 0x000ea80000300a00 */
[----:B------:R-:W3:Y:S04]  /*27470*/  LDL.LU.64 R24, [R1+0xda0] ;  /* 0x000da00001187983 */ /* 0x000ee80000300a00 */
[----:B------:R-:W3:Y:S04]  /*27480*/  LDL.LU.64 R26, [R1+0xda8] ;  /* 0x000da800011a7983 */ /* 0x000ee80000300a00 */
[----:B------:R-:W4:Y:S04]  /*27490*/  LDL.LU.64 R12, [R1+0xd80] ;  /* 0x000d8000010c7983 */ /* 0x000f280000300a00 */
[----:B------:R-:W4:Y:S04]  /*274a0*/  LDL.LU.64 R14, [R1+0xd88] ;  /* 0x000d8800010e7983 */ /* 0x000f280000300a00 */
[----:B------:R-:W-:Y:S04]  /*274b0*/  STL.64 [R1+0xde0], R8 ;  /* 0x000de00801007387 */ /* 0x000fe80000100a00 */
[----:B------:R0:W-:Y:S04]  /*274c0*/  STL.64 [R1+0xde8], R10 ;  /* 0x000de80a01007387 */ /* 0x0001e80000100a00 */
[----:B0-----:R-:W2:Y:S02]  /*274d0*/  LDL.LU.64 R10, [R1+0x3e30] ;  /* 0x003e3000010a7983 */ /* 0x001ea40000300a00 */
[----:B--2---:R-:W-:-:S15]  /*274e0*/  HMMA.16816.F32 R16, R4, R10, R16 ;  /* 0x0000000a0410723c */ /* 0x004fde0000001810 */
[----:B------:R-:W-:-:S08]  /*274f0*/  NOP ;  /* 0x0000000000007918 */ /* 0x000fd00000000000 */
[----:B------:R-:W-:Y:S04]  /*27500*/  STL.64 [R1+0xdd0], R16 ;  /* 0x000dd01001007387 */ /* 0x000fe80000100a00 */
[----:B------:R0:W-:Y:S04]  /*27510*/  STL.64 [R1+0xdd8], R18 ;  /* 0x000dd81201007387 */ /* 0x0001e80000100a00 */
[----:B0-----:R-:W2:Y:S04]  /*27520*/  LDL.LU.64 R18, [R1+0x3e28] ;  /* 0x003e280001127983 */ /* 0x001ea80000300a00 */
[----:B------:R-:W3:Y:S01]  /*27530*/  LDL.LU.64 R16, [R1+0x3e20] ;  /* 0x003e200001107983 */ /* 0x000ee20000300a00 */
[----:B------:R-:W-:-:S02]  /*27540*/  IMAD.MOV.U32 R2, RZ, RZ, R10 ;  /* 0x000000ffff027224 */ /* 0x000fc400078e000a */
[----:B------:R-:W-:Y:S01]  /*27550*/  IMAD.MOV.U32 R3, RZ, RZ, R11 ;  /* 0x000000ffff037224 */ /* 0x000fe200078e000b */
[----:B------:R-:W4:Y:S04]  /*27560*/  LDL.LU.64 R8, [R1+0xd70] ;  /* 0x000d700001087983 */ /* 0x000f280000300a00 */
[----:B------:R-:W4:Y:S01]  /*27570*/  LDL.LU.64 R10, [R1+0xd78] ;  /* 0x000d7800010a7983 */ /* 0x000f220000300a00 */
[----:B---3--:R-:W-:-:S15]  /*27580*/  HMMA.16816.F32 R20, R4, R16, R20 ;  /* 0x000000100414723c */ /* 0x008fde0000001814 */
[----:B------:R-:W-:-:S08]  /*27590*/  NOP ;  /* 0x0000000000007918 */ /* 0x000fd00000000000 */
[----:B------:R-:W-:Y:S04]  /*275a0*/  STL.64 [R1+0xdc0], R20 ;  /* 0x000dc01401007387 */ /* 0x000fe80000100a00 */
[----:B------:R0:W-:Y:S04]  /*275b0*/  STL.64 [R1+0xdc8], R22 ;  /* 0x000dc81601007387 */ /* 0x0001e80000100a00 */
[----:B0-----:R-:W2:Y:S04]  /*275c0*/  LDL.LU.64 R22, [R1+0x3e18] ;  /* 0x003e180001167983 */ /* 0x001ea80000300a00 */
[----:B------:R-:W2:Y:S01]  /*275d0*/  LDL.LU.64 R20, [R1+0x3e10] ;  /* 0x003e100001147983 */ /* 0x000ea20000300a00 */
[C---:B------:R-:W-:Y:S06]  /*275e0*/  HMMA.16816.F32 R24, R4.reuse, R28, R24 ;  /* 0x0000001c0418723c */ /* 0x040fec0000001818 */
[----:B------:R-:W-:Y:S01]  /*275f0*/  IMAD.MOV.U32 R0, RZ, RZ, R29 ;  /* 0x000000ffff007224 */ /* 0x000fe200078e001d */
[----:B--2---:R-:W-:-:S15]  /*27600*/  HMMA.16816.F32 R20, R4, R18, R20 ;  /* 0x000000120414723c */ /* 0x004fde0000001814 */
[----:B------:R-:W-:-:S08]  /*27610*/  NOP ;  /* 0x0000000000007918 */ /* 0x000fd00000000000 */
[----:B------:R-:W-:Y:S04]  /*27620*/  STL.64 [R1+0xdb0], R20 ;  /* 0x000db01401007387 */ /* 0x000fe80000100a00 */
[----:B------:R0:W-:Y:S04]  /*27630*/  STL.64 [R1+0xdb8], R22 ;  /* 0x000db81601007387 */ /* 0x0001e80000100a00 */
[----:B0-----:R-:W2:Y:S04]  /*27640*/  LDL.LU.64 R22, [R1+0x3e08] ;  /* 0x003e080001167983 */ /* 0x001ea80000300a00 */
[----:B------:R-:W3:Y:S04]  /*27650*/  LDL.LU.64 R20, [R1+0x3e00] ;  /* 0x003e000001147983 */ /* 0x000ee80000300a00 */
[----:B------:R-:W-:Y:S04]  /*27660*/  STL.64 [R1+0x3d68], R18 ;  /* 0x003d681201007387 */ /* 0x000fe80000100a00 */
[----:B------:R0:W-:Y:S04]  /*27670*/  STL.64 [R1+0x3d60], R16 ;  /* 0x003d601001007387 */ /* 0x0001e80000100a00 */
[----:B0-----:R-:W4:Y:S04]  /*27680*/  LDL.LU.64 R16, [R1+0xd90] ;  /* 0x000d900001107983 */ /* 0x001f280000300a00 */
[----:B------:R-:W4:Y:S04]  /*27690*/  LDL.LU.64 R18, [R1+0xd98] ;  /* 0x000d980001127983 */ /* 0x000f280000300a00 */
[----:B------:R-:W-:Y:S04]  /*276a0*/  STL.64 [R1+0xda0], R24 ;  /* 0x000da01801007387 */ /* 0x000fe80000100a00 */
[----:B------:R0:W-:Y:S04]  /*276b0*/  STL.64 [R1+0xda8], R26 ;  /* 0x000da81a01007387 */ /* 0x0001e80000100a00 */
[----:B0-----:R-:W2:Y:S04]  /*276c0*/  LDL.LU.64 R26, [R1+0x3df8] ;  /* 0x003df800011a7983 */ /* 0x001ea80000300a00 */
[----:B------:R-:W3:Y:S04]  /*276d0*/  LDL.LU.64 R24, [R1+0x3df0] ;  /* 0x003df00001187983 */ /* 0x000ee80000300a00 */
[----:B------:R-:W4:Y:S02]  /*276e0*/  LDL.LU.64 R28, [R1+0x3de8] ;  /* 0x003de800011c7983 */ /* 0x000f240000300a00 */
[----:B----4-:R-:W-:-:S15]  /*276f0*/  HMMA.16816.F32 R16, R4, R28, R16 ;  /* 0x0000001c0410723c */ /* 0x010fde0000001810 */
[----:B------:R-:W-:-:S08]  /*27700*/  NOP ;  /* 0x0000000000007918 */ /* 0x000fd00000000000 */
[----:B------:R-:W-:Y:S04]  /*27710*/  STL.64 [R1+0xd90], R16 ;  /* 0x000d901001007387 */ /* 0x000fe80000100a00 */
[----:B------:R2:W-:Y:S02]  /*27720*/  STL.64 [R1+0xd98], R18 ;  /* 0x000d981201007387 */ /* 0x0005e40000100a00 */
[----:B--2---:R-:W-:Y:S02]  /*27730*/  HMMA.16816.F32 R16, R4, R26, R12 ;  /* 0x0000001a0410723c */ /* 0x004fe4000000180c */
[----:B------:R-:W2:Y:S04]  /*27740*/  LDL.LU.64 R12, [R1+0xd50] ;  /* 0x000d5000010c7983 */ /* 0x000ea80000300a00 */
[----:B------:R-:W4:-:S15]  /*27750*/  LDL.LU.64 R14, [R1+0xd58] ;  /* 0x000d5800010e7983 */ /* 0x000f1e0000300a00 */
[----:B------:R-:W-:-:S02]  /*27760*/  NOP ;  /* 0x0000000000007918 */ /* 0x000fc40000000000 */
[----:B------:R-:W-:Y:S04]  /*27770*/  STL.64 [R1+0xd80], R16 ;  /* 0x000d801001007387 */ /* 0x000fe80000100a00 */
[----:B------:R3:W-:Y:S02]  /*27780*/  STL.64 [R1+0xd88], R18 ;  /* 0x000d881201007387 */ /* 0x0007e40000100a00 */
[C---:B---3--:R-:W-:Y:S02]  /*27790*/  HMMA.16816.F32 R16, R4.reuse, R24, R8 ;  /* 0x000000180410723c */ /* 0x048fe40000001808 */
[----:B----4-:R-:W-:Y:S04]  /*277a0*/  STL.64 [R1+0x3de0], R14 ;  /* 0x003de00e01007387 */ /* 0x010fe80000100a00 */
[----:B--2---:R0:W-:Y:S04]  /*277b0*/  STL.64 [R1+0x3dd8], R12 ;  /* 0x003dd80c01007387 */ /* 0x0041e80000100a00 */
        /* <DEDUP_REMOVED lines=8> */
[----:B------:R0:W-:Y:S04]  /*27840*/  STL.64 [R1+0x3d28], R26 ;  /* 0x003d281a01007387 */ /* 0x0001e80000100a00 */
[----:B0-----:R-:W3:Y:S04]  /*27850*/  LDL.LU R26, [R1+0x1184] ;  /* 0x00118400011a7983 */ /* 0x001ee80000300800 */
[----:B------:R-:W3:Y:S04]  /*27860*/  LDL.LU R27, [R1+0x1180] ;  /* 0x00118000011b7983 */ /* 0x000ee80000300800 */
[----:B------:R0:W-:Y:S04]  /*27870*/  STL.64 [R1+0x3d20], R24 ;  /* 0x003d201801007387 */ /* 0x0001e80000100a00 */
[----:B0-----:R-:W4:Y:S04]  /*27880*/  LDL.LU R24, [R1+0x117c] ;  /* 0x00117c0001187983 */ /* 0x001f280000300800 */
[----:B------:R-:W4:Y:S01]  /*27890*/  LDL.LU R25, [R1+0x1178] ;  /* 0x0011780001197983 */ /* 0x000f220000300800 */
[C---:B--2---:R-:W-:Y:S03]  /*278a0*/  HMMA.16816.F32 R12, R4.reuse, R22, R12 ;  /* 0x00000016040c723c */ /* 0x044fe6000000180c */
[----:B---3--:R-:W-:Y:S04]  /*278b0*/  STL.64 [R1+0x3da0], R26 ;  /* 0x003da01a01007387 */ /* 0x008fe80000100a00 */
[----:B----4-:R0:W-:Y:S04]  /*278c0*/  STL.64 [R1+0x3d98], R24 ;  /* 0x003d981801007387 */ /* 0x0101e80000100a00 */
[----:B0-----:R-:W2:Y:S04]  /*278d0*/  LDL.LU.64 R24, [R1+0xd40] ;  /* 0x000d400001187983 */ /* 0x001ea80000300a00 */
[----:B------:R-:W2:Y:S08]  /*278e0*/  LDL.LU.64 R26, [R1+0xd48] ;  /* 0x000d4800011a7983 */ /* 0x000eb00000300a00 */
        /* <DEDUP_REMOVED lines=9> */
[----:B------:R-:W3:Y:S04]  /*27980*/  LDL.LU.64 R12, [R1+0x3dc8] ;  /* 0x003dc800010c7983 */ /* 0x000ee80000300a00 */
[----:B------:R0:W-:Y:S04]  /*27990*/  STL.64 [R1+0x3d38], R22 ;  /* 0x003d381601007387 */ /* 0x0001e80000100a00 */
[----:B0-----:R-:W4:Y:S04]  /*279a0*/  LDL.LU R22, [R1+0x1174] ;  /* 0x0011740001167983 */ /* 0x001f280000300800 */
[----:B------:R-:W4:Y:S04]  /*279b0*/  LDL.LU R23, [R1+0x1170] ;  /* 0x0011700001177983 */ /* 0x000f280000300800 */
[----:B------:R0:W-:Y:S04]  /*279c0*/  STL.64 [R1+0x3d30], R20 ;  /* 0x003d301401007387 */ /* 0x0001e80000100a00 */
[----:B0-----:R-:W4:Y:S04]  /*279d0*/  LDL.LU R20, [R1+0x116c] ;  /* 0x00116c0001147983 */ /* 0x001f280000300800 */
[----:B------:R-:W4:Y:S01]  /*279e0*/  LDL.LU R21, [R1+0x1168] ;  /* 0x0011680001157983 */ /* 0x000f220000300800 */
        /* <DEDUP_REMOVED lines=9> */
[----:B0-----:R-:W3:Y:S04]  /*27a80*/  LDL.LU.64 R10, [R1+0x3dc0] ;  /* 0x003dc000010a7983 */ /* 0x001ee80000300a00 */
[----:B------:R-:W4:Y:S04]  /*27a90*/  LDL.LU.64 R8, [R1+0x3db8] ;  /* 0x003db80001087983 */ /* 0x000f280000300a00 */
[----:B------:R4:W-:Y:S01]  /*27aa0*/  STL.64 [R1+0x3d18], R14 ;  /* 0x003d180e01007387 */ /* 0x0009e20000100a00 */
[----:B---3--:R-:W-:Y:S01]  /*27ab0*/  HMMA.16816.F32 R16, R4, R10, R16 ;  /* 0x0000000a0410723c */ /* 0x008fe20000001810 */
[----:B----4-:R-:W-:-:S02]  /*27ac0*/  IMAD.MOV.U32 R14, RZ, RZ, R8 ;  /* 0x000000ffff0e7224 */ /* 0x010fc400078e0008 */
[----:B------:R-:W-:Y:S01]  /*27ad0*/  IMAD.MOV.U32 R15, RZ, RZ, R9 ;  /* 0x000000ffff0f7224 */ /* 0x000fe200078e0009 */
[----:B------:R-:W3:Y:S04]  /*27ae0*/  LDL.LU R8, [R1+0x3db4] ;  /* 0x003db40001087983 */ /* 0x000ee80000300800 */
[----:B------:R-:W3:Y:S04]  /*27af0*/  LDL.LU R9, [R1+0x3db0] ;  /* 0x003db00001097983 */ /* 0x000ee80000300800 */
[----:B------:R-:W-:Y:S11]  /*27b00*/  STL.64 [R1+0x3d10], R12 ;  /* 0x003d100c01007387 */ /* 0x000ff60000100a00 */
[----:B------:R-:W-:Y:S04]  /*27b10*/  STL.64 [R1+0xd20], R16 ;  /* 0x000d201001007387 */ /* 0x000fe80000100a00 */
[----:B------:R0:W-:Y:S02]  /*27b20*/  STL.64 [R1+0xd28], R18 ;  /* 0x000d281201007387 */ /* 0x0001e40000100a00 */
[----:B0-----:R-:W-:-:S02]  /*27b30*/  IMAD.MOV.U32 R18, RZ, RZ, R2 ;  /* 0x000000ffff127224 */ /* 0x001fc400078e0002 */
[----:B------:R-:W-:Y:S01]  /*27b40*/  IMAD.MOV.U32 R19, RZ, RZ, R3 ;  /* 0x000000ffff137224 */ /* 0x000fe200078e0003 */
[----:B------:R-:W2:Y:S04]  /*27b50*/  LDL.LU R2, [R1+0x3dac] ;  /* 0x003dac0001027983 */ /* 0x000ea80000300800 */
[----:B------:R-:W2:Y:S04]  /*27b60*/  LDL.LU R3, [R1+0x3da8] ;  /* 0x003da80001037983 */ /* 0x000ea80000300800 */
[----:B------:R0:W-:Y:S04]  /*27b70*/  STL.64 [R1+0x3d80], R18 ;  /* 0x003d801201007387 */ /* 0x0001e80000100a00 */
[----:B------:R-:W3:Y:S04]  /*27b80*/  LDL.LU.64 R16, [R1+0xd10] ;  /* 0x000d100001107983 */ /* 0x000ee80000300a00 */
[----:B0-----:R-:W3:Y:S02]  /*27b90*/  LDL.LU.64 R18, [R1+0xd18] ;  /* 0x000d180001127983 */ /* 0x001ee40000300a00 */
[----:B---3--:R-:W-:-:S15]  /*27ba0*/  HMMA.16816.F32 R16, R4, R8, R16 ;  /* 0x000000080410723c */ /* 0x008fde0000001810 */
[----:B------:R-:W-:-:S08]  /*27bb0*/  NOP ;  /* 0x0000000000007918 */ /* 0x000fd00000000000 */
[----:B------:R0:W-:Y:S04]  /*27bc0*/  STL.64 [R1+0xd10], R16 ;  /* 0x000d101001007387 */ /* 0x0001e80000100a00 */
[----:B------:R-:W-:Y:S04]  /*27bd0*/  STL.64 [R1+0xd18], R18 ;  /* 0x000d181201007387 */ /* 0x000fe80000100a00 */
[----:B0-----:R-:W3:Y:S04]  /*27be0*/  LDL R16, [R1+0x20] ;  /* 0x0000200001107983 */ /* 0x001ee80000100800 */
[----:B------:R-:W3:Y:S04]  /*27bf0*/  LDL R17, [R1+0x24] ;  /* 0x0000240001117983 */ /* 0x000ee80000100800 */
[----:B------:R-:W-:Y:S04]  /*27c00*/  STL.64 [R1+0x3cf8], R10 ;  /* 0x003cf80a01007387 */ /* 0x000fe80000100a00 */
[----:B------:R0:W-:Y:S04]  /*27c10*/  STL.64 [R1+0x3cf0], R8 ;  /* 0x003cf00801007387 */ /* 0x0001e80000100a00 */
[----:B0-----:R-:W4:Y:S04]  /*27c20*/  LDL.LU.64 R8, [R1+0x350] ;  /* 0x0003500001087983 */ /* 0x001f280000300a00 */
[----:B------:R-:W4:Y:S01]  /*27c30*/  LDL.LU.64 R10, [R1+0x358] ;  /* 0x00035800010a7983 */ /* 0x000f220000300a00 */
[----:B--2---:R-:W-:-:S15]  /*27c40*/  HMMA.16816.F32 R24, R4, R2, R24 ;  /* 0x000000020418723c */ /* 0x004fde0000001818 */
[----:B------:R-:W-:-:S08]  /*27c50*/  NOP ;  /* 0x0000000000007918 */ /* 0x000fd00000000000 */
[----:B------:R-:W-:Y:S04]  /*27c60*/  STL.64 [R1+0xd00], R24 ;  /* 0x000d001801007387 */ /* 0x000fe80000100a00 */
[----:B------:R0:W-:Y:S04]  /*27c70*/  STL.64 [R1+0xd08], R26 ;  /* 0x000d081a01007387 */ /* 0x0001e80000100a00 */
[----:B0-----:R-:W2:Y:S04]  /*27c80*/  LDL.LU.64 R26, [R1+0x3da0] ;  /* 0x003da000011a7983 */ /* 0x001ea80000300a00 */
[----:B------:R-:W3:Y:S01]  /*27c90*/  LDL.LU.64 R24, [R1+0x3d98] ;  /* 0x003d980001187983 */ /* 0x000ee20000300a00 */
[----:B----4-:R-:W-:Y:S07]  /*27ca0*/  HMMA.16816.F32 R8, R4, R14, R8 ;  /* 0x0000000e0408723c */ /* 0x010fee0000001808 */
[----:B------:R-:W-:-:S02]  /*27cb0*/  IMAD R4, R21, 0x100, R20 ;  /* 0x0000010015047824 */ /* 0x000fc400078e0214 */
[----:B------:R-:W-:-:S14]  /*27cc0*/  IMAD R5, R23, 0x100, R22 ;  /* 0x0000010017057824 */ /* 0x000fdc00078e0216 */
[----:B------:R-:W-:Y:S04]  /*27cd0*/  STL.64 [R1+0x350], R8 ;  /* 0x0003500801007387 */ /* 0x000fe80000100a00 */
[----:B------:R-:W-:Y:S04]  /*27ce0*/  STL.64 [R1+0x358], R10 ;  /* 0x0003580a01007387 */ /* 0x000fe80000100a00 */
[----:B------:R-:W4:Y:S04]  /*27cf0*/  LDL.LU.64 R20, [R1+0xcb0] ;  /* 0x000cb00001147983 */ /* 0x000f280000300a00 */
[----:B------:R-:W2:Y:S04]  /*27d00*/  LDL.LU.64 R22, [R1+0xcb8] ;  /* 0x000cb80001167983 */ /* 0x000ea80000300a00 */
[----:B--2---:R-:W-:Y:S04]  /*27d10*/  STL.64 [R1+0x3d48], R22 ;  /* 0x003d481601007387 */ /* 0x004fe80000100a00 */
[----:B----4-:R0:W-:Y:S04]  /*27d20*/  STL.64 [R1+0x3d40], R20 ;  /* 0x003d401401007387 */ /* 0x0101e80000100a00 */
[----:B0-----:R-:W2:Y:S04]  /*27d30*/  LDL.LU.64 R20, [R1+0xcc0] ;  /* 0x000cc00001147983 */ /* 0x001ea80000300a00 */
        /* <DEDUP_REMOVED lines=10> */
[----:B------:R-:W-:Y:S01]  /*27de0*/  IMAD R7, R27, 0x100, R26 ;  /* 0x000001001b077824 */ /* 0x000fe200078e021a */
[----:B------:R-:W-:Y:S02]  /*27df0*/  F2FP.F16.E4M3.UNPACK_B R4, R4 ;  /* 0x00000004ff04723e */ /* 0x000fe400020006ff */
[----:B------:R-:W-:Y:S01]  /*27e00*/  F2FP.F16.E4M3.UNPACK_B R5, R5 ;  /* 0x00000005ff05723e */ /* 0x000fe200020006ff */
[----:B----4-:R-:W-:Y:S04]  /*27e10*/  STL.64 [R1+0x3d90], R22 ;  /* 0x003d901601007387 */ /* 0x010fe80000100a00 */
[----:B--2---:R0:W-:Y:S04]  /*27e20*/  STL.64 [R1+0x3d88], R20 ;  /* 0x003d881401007387 */ /* 0x0041e80000100a00 */
[----:B0-----:R-:W2:Y:S04]  /*27e30*/  LDL.LU.64 R20, [R1+0xcf0] ;  /* 0x000cf00001147983 */ /* 0x001ea80000300a00 */
[----:B------:R-:W2:Y:S01]  /*27e40*/  LDL.LU.64 R22, [R1+0xcf8] ;  /* 0x000cf80001167983 */ /* 0x000ea20000300a00 */
[----:B------:R-:W-:-:S02]  /*27e50*/  F2FP.F16.E4M3.UNPACK_B R6, R6 ;  /* 0x00000006ff06723e */ /* 0x000fc400020006ff */
        /* <DEDUP_REMOVED lines=33> */
[----:B------:R-:W2:Y:S04]  /*28070*/  LDL.LU.64 R20, [R1+0x3d40] ;  /* 0x003d400001147983 */ /* 0x000ea80000300a00 */
[----:B------:R0:W-:Y:S04]  /*28080*/  STL.64 [R1+0x3cb0], R18 ;  /* 0x003cb01201007387 */ /* 0x0001e80000100a00 */
[----:B0-----:R-:W2:Y:S01]  /*28090*/  LDL R18, [R1] ;  /* 0x0000000001127983 */ /* 0x001ea20000100800 */
[----:B------:R-:W-:-:S03]  /*280a0*/  IMAD.MOV.U32 R19, RZ, RZ, R0 ;  /* 0x000000ffff137224 */ /* 0x000fc600078e0000 */
[----:B------:R2:W-:Y:S04]  /*280b0*/  STL.64 [R1+0x3ca8], R16 ;  /* 0x003ca81001007387 */ /* 0x0005e80000100a00 */
[----:B--2---:R-:W-:Y:S01]  /*280c0*/  HMMA.16816.F32 R16, R4, R18, R20 ;  /* 0x000000120410723c */ /* 0x004fe20000001814 */
[----:B------:R-:W2:Y:S04]  /*280d0*/  LDL.LU.64 R22, [R1+0x3d38] ;  /* 0x003d380001167983 */ /* 0x000ea80000300a00 */
[----:B------:R-:W3:-:S15]  /*280e0*/  LDL.LU.64 R20, [R1+0x3d30] ;  /* 0x003d300001147983 */ /* 0x000ede0000300a00 */
[----:B------:R-:W-:-:S03]  /*280f0*/  NOP ;  /* 0x0000000000007918 */ /* 0x000fc60000000000 */
[----:B------:R0:W-:Y:S04]  /*28100*/  STL.64 [R1+0xcb0], R16 ;  /* 0x000cb01001007387 */ /* 0x0001e80000100a00 */
[----:B------:R-:W-:Y:S04]  /*28110*/  STL.64 [R1+0xcb8], R18 ;  /* 0x000cb81201007387 */ /* 0x000fe80000100a00 */
[----:B0-----:R-:W4:Y:S04]  /*28120*/  LDL.LU R16, [R1+0x1198] ;  /* 0x0011980001107983 */ /* 0x001f280000300800 */
[----:B------:R-:W4:Y:S01]  /*28130*/  LDL.LU R17, [R1+0x11a4] ;  /* 0x0011a40001117983 */ /* 0x000f220000300800 */
[----:B------:R-:W-:Y:S03]  /*28140*/  HMMA.16816.F32 R24, R4, R28, R24 ;  /* 0x0000001c0418723c */ /* 0x000fe60000001818 */
[----:B----4-:R0:W-:Y:S04]  /*28150*/  STL.64 [R1+0x3cb8], R16 ;  /* 0x003cb81001007387 */ /* 0x0101e80000100a00 */
[----:B0-----:R-:W4:Y:S04]  /*28160*/  LDL.64 R16, [R1+0x28] ;  /* 0x0000280001107983 */ /* 0x001f280000100a00 */
[----:B------:R-:W3:-:S12]  /*28170*/  LDL.LU R0, [R1+0x11a0] ;  /* 0x0011a00001007983 */ /* 0x000ed80000300800 */
[----:B------:R-:W-:Y:S04]  /*28180*/  STL.64 [R1+0xca0], R24 ;  /* 0x000ca01801007387 */ /* 0x000fe80000100a00 */
[----:B------:R0:W-:Y:S04]  /*28190*/  STL.64 [R1+0xca8], R26 ;  /* 0x000ca81a01007387 */ /* 0x0001e80000100a00 */
[----:B0-----:R-:W2:Y:S04]  /*281a0*/  LDL.LU.64 R26, [R1+0x3d28] ;  /* 0x003d2800011a7983 */ /* 0x001ea80000300a00 */
[----:B------:R-:W4:Y:S01]  /*281b0*/  LDL.LU.64 R24, [R1+0x3d20] ;  /* 0x003d200001187983 */ /* 0x000f220000300a00 */
[C---:B--2---:R-:W-:Y:S06]  /*281c0*/  HMMA.16816.F32 R12, R4.reuse, R26, R12 ;  /* 0x0000001a040c723c */ /* 0x044fec000000180c */
[----:B----4-:R-:W-:-:S15]  /*281d0*/  HMMA.16816.F32 R8, R4, R24, R8 ;  /* 0x000000180408723c */ /* 0x010fde0000001808 */
[----:B------:R-:W-:-:S02]  /*281e0*/  NOP ;  /* 0x0000000000007918 */ /* 0x000fc40000000000 */
[----:B------:R0:W-:Y:S04]  /*281f0*/  STL.64 [R1+0xc90], R12 ;  /* 0x000c900c01007387 */ /* 0x0001e80000100a00 */
[----:B------:R1:W-:Y:S04]  /*28200*/  STL.64 [R1+0xc98], R14 ;  /* 0x000c980e01007387 */ /* 0x0003e80000100a00 */
[----:B0-----:R-:W3:Y:S04]  /*28210*/  LDL.LU.64 R12, [R1+0xc60] ;  /* 0x000c6000010c7983 */ /* 0x001ee80000300a00 */
[----:B-1----:R-:W3:Y:S04]  /*28220*/  LDL.LU.64 R14, [R1+0xc68] ;  /* 0x000c6800010e7983 */ /* 0x002ee80000300a00 */
[----:B------:R0:W-:Y:S04]  /*28230*/  STL.64 [R1+0xc80], R8 ;  /* 0x000c800801007387 */ /* 0x0001e80000100a00 */
[----:B------:R1:W-:Y:S04]  /*28240*/  STL.64 [R1+0xc88], R10 ;  /* 0x000c880a01007387 */ /* 0x0003e80000100a00 */
[----:B0-----:R-:W2:Y:S04]  /*28250*/  LDL.LU.64 R8, [R1+0xc40] ;  /* 0x000c400001087983 */ /* 0x001ea80000300a00 */
[----:B-1----:R-:W4:Y:S04]  /*28260*/  LDL.LU.64 R10, [R1+0xc48] ;  /* 0x000c4800010a7983 */ /* 0x002f280000300a00 */
[----:B----4-:R-:W-:Y:S04]  /*28270*/  STL.64 [R1+0x3d08], R10 ;  /* 0x003d080a01007387 */ /* 0x010fe80000100a00 */
[----:B--2---:R0:W-:Y:S04]  /*28280*/  STL.64 [R1+0x3d00], R8 ;  /* 0x003d000801007387 */ /* 0x0041e80000100a00 */
[----:B0-----:R-:W2:Y:S04]  /*28290*/  LDL.LU.64 R8, [R1+0xc50] ;  /* 0x000c500001087983 */ /* 0x001ea80000300a00 */
[----:B------:R-:W2:Y:S04]  /*282a0*/  LDL.LU.64 R10, [R1+0xc58] ;  /* 0x000c5800010a7983 */ /* 0x000ea80000300a00 */
[----:B------:R-:W4:Y:S04]  /*282b0*/  LDL.64 R18, [R1+0x20] ;  /* 0x0000200001127983 */ /* 0x000f280000100a00 */
[----:B----4-:R-:W-:Y:S04]  /*282c0*/  STL.64 [R1+0x3cd8], R18 ;  /* 0x003cd81201007387 */ /* 0x010fe80000100a00 */
[----:B------:R0:W-:Y:S04]  /*282d0*/  STL.64 [R1+0x3cd0], R16 ;  /* 0x003cd01001007387 */ /* 0x0001e80000100a00 */
[----:B0-----:R-:W4:Y:S04]  /*282e0*/  LDL.LU.64 R16, [R1+0xc70] ;  /* 0x000c700001107983 */ /* 0x001f280000300a00 */
[----:B------:R-:W4:Y:S04]  /*282f0*/  LDL.LU.64 R18, [R1+0xc78] ;  /* 0x000c780001127983 */ /* 0x000f280000300a00 */
[----:B------:R0:W-:Y:S04]  /*28300*/  STL.64 [R1+0x3c68], R26 ;  /* 0x003c681a01007387 */ /* 0x0001e80000100a00 */
[----:B0-----:R-:W3:Y:S04]  /*28310*/  LDL.LU R26, [R1+0x1190] ;  /* 0x00119000011a7983 */ /* 0x001ee80000300800 */
[----:B------:R-:W3:Y:S04]  /*28320*/  LDL.LU R27, [R1+0x119c] ;  /* 0x00119c00011b7983 */ /* 0x000ee80000300800 */
[----:B------:R0:W-:Y:S04]  /*28330*/  STL.64 [R1+0x3c60], R24 ;  /* 0x003c601801007387 */ /* 0x0001e80000100a00 */
[----:B0-----:R-:W2:Y:S04]  /*28340*/  LDL.LU R24, [R1+0x1188] ;  /* 0x0011880001187983 */ /* 0x001ea80000300800 */
[----:B------:R-:W2:Y:S04]  /*28350*/  LDL.LU R25, [R1+0x1194] ;  /* 0x0011940001197983 */ /* 0x000ea80000300800 */
[----:B---3--:R-:W-:Y:S04]  /*28360*/  STL.64 [R1+0x3cc8], R26 ;  /* 0x003cc81a01007387 */ /* 0x008fe80000100a00 */
[----:B--2---:R4:W-:Y:S02]  /*28370*/  STL.64 [R1+0x3cc0], R24 ;  /* 0x003cc01801007387 */ /* 0x0049e40000100a00 */
[C---:B----4-:R-:W-:Y:S02]  /*28380*/  HMMA.16816.F32 R24, R4.reuse, R22, R16 ;  /* 0x000000160418723c */ /* 0x050fe40000001810 */
[----:B------:R-:W2:Y:S04]  /*28390*/  LDL.LU.64 R16, [R1+0xc10] ;  /* 0x000c100001107983 */ /* 0x000ea80000300a00 */
[----:B------:R-:W3:Y:S01]  /*283a0*/  LDL.LU.64 R18, [R1+0xc18] ;  /* 0x000c180001127983 */ /* 0x000ee20000300a00 */
[----:B------:R-:W-:-:S15]  /*283b0*/  HMMA.16816.F32 R12, R4, R20, R12 ;  /* 0x00000014040c723c */ /* 0x000fde000000180c */
[----:B------:R-:W-:-:S01]  /*283c0*/  NOP ;  /* 0x0000000000007918 */ /* 0x000fc20000000000 */
[----:B------:R-:W-:Y:S04]  /*283d0*/  STL.64 [R1+0xc70], R24 ;  /* 0x000c701801007387 */ /* 0x000fe80000100a00 */
[----:B------:R-:W-:Y:S04]  /*283e0*/  STL.64 [R1+0xc78], R26 ;  /* 0x000c781a01007387 */ /* 0x000fe80000100a00 */
[----:B---3--:R-:W-:Y:S04]  /*283f0*/  STL.64 [R1+0x3ce8], R18 ;  /* 0x003ce81201007387 */ /* 0x008fe80000100a00 */
[----:B--2---:R0:W-:Y:S04]  /*28400*/  STL.64 [R1+0x3ce0], R16 ;  /* 0x003ce01001007387 */ /* 0x0041e80000100a00 */
[----:B0-----:R-:W2:Y:S04]  /*28410*/  LDL.LU.64 R16, [R1+0xc30] ;  /* 0x000c300001107983 */ /* 0x001ea80000300a00 */
[----:B------:R-:W2:Y:S04]  /*28420*/  LDL.LU.64 R18, [R1+0xc38] ;  /* 0x000c380001127983 */ /* 0x000ea80000300a00 */
[----:B------:R-:W3:Y:S04]  /*28430*/  LDL.LU.64 R24, [R1+0x340] ;  /* 0x0003400001187983 */ /* 0x000ee80000300a00 */
[----:B------:R-:W3:Y:S04]  /*28440*/  LDL.LU.64 R26, [R1+0x348] ;  /* 0x00034800011a7983 */ /* 0x000ee80000300a00 */
[----:B------:R-:W-:Y:S04]  /*28450*/  STL.64 [R1+0xc60], R12 ;  /* 0x000c600c01007387 */ /* 0x000fe80000100a00 */
[----:B------:R0:W-:Y:S04]  /*28460*/  STL.64 [R1+0xc68], R14 ;  /* 0x000c680e01007387 */ /* 0x0001e80000100a00 */
[----:B0-----:R-:W4:Y:S04]  /*28470*/  LDL.LU.64 R14, [R1+0x3d18] ;  /* 0x003d1800010e7983 */ /* 0x001f280000300a00 */
[----:B------:R-:W2:Y:S04]  /*28480*/  LDL.LU.64 R12, [R1+0x3d10] ;  /* 0x003d1000010c7983 */ /* 0x000ea80000300a00 */
[----:B------:R-:W-:Y:S04]  /*28490*/  STL.64 [R1+0x3c48], R22 ;  /* 0x003c481601007387 */ /* 0x000fe80000100a00 */
[----:B------:R0:W-:Y:S04]  /*284a0*/  STL.64 [R1+0x3c40], R20 ;  /* 0x003c401401007387 */ /* 0x0001e80000100a00 */
[----:B0-----:R-:W3:Y:S04]  /*284b0*/  LDL.LU.64 R20, [R1+0xc20] ;  /* 0x000c200001147983 */ /* 0x001ee80000300a00 */
[----:B------:R-:W3:Y:S01]  /*284c0*/  LDL.LU.64 R22, [R1+0xc28] ;  /* 0x000c280001167983 */ /* 0x000ee20000300a00 */
[----:B----4-:R-:W-:-:S15]  /*284d0*/  HMMA.16816.F32 R8, R4, R14, R8 ;  /* 0x0000000e0408723c */ /* 0x010fde0000001808 */
[----:B------:R-:W-:-:S08]  /*284e0*/  NOP ;  /* 0x0000000000007918 */ /* 0x000fd00000000000 */
[----:B------:R-:W-:Y:S04]  /*284f0*/  STL.64 [R1+0xc50], R8 ;  /* 0x000c500801007387 */ /* 0x000fe80000100a00 */
[----:B------:R0:W-:Y:S04]  /*28500*/  STL.64 [R1+0xc58], R10 ;  /* 0x000c580a01007387 */ /* 0x0001e80000100a00 */
[----:B0-----:R-:W2:Y:S04]  /*28510*/  LDL.LU.64 R10, [R1+0x3d08] ;  /* 0x003d0800010a7983 */ /* 0x001ea80000300a00 */
[----:B------:R-:W2:Y:S02]  /*28520*/  LDL.LU.64 R8, [R1+0x3d00] ;  /* 0x003d000001087983 */ /* 0x000ea40000300a00 */
[----:B--2---:R-:W-:-:S15]  /*28530*/  HMMA.16816.F32 R8, R4, R12, R8 ;  /* 0x0000000c0408723c */ /* 0x004fde0000001808 */
[----:B------:R-:W-:-:S08]  /*28540*/  NOP ;  /* 0x0000000000007918 */ /* 0x000fd00000000000 */
[----:B------:R-:W-:Y:S04]  /*28550*/  STL.64 [R1+0xc40], R8 ;  /* 0x000c400801007387 */ /* 0x000fe80000100a00 */
[----:B------:R0:W-:Y:S04]  /*28560*/  STL.64 [R1+0xc48], R10 ;  /* 0x000c480a01007387 */ /* 0x0001e80000100a00 */
[----:B0-----:R-:W2:Y:S04]  /*28570*/  LDL.LU.64 R10, [R1+0x3cf8] ;  /* 0x003cf800010a7983 */ /* 0x001ea80000300a00 */
[----:B------:R-:W3:Y:S04]  /*28580*/  LDL.LU.64 R8, [R1+0x3cf0] ;  /* 0x003cf00001087983 */ /* 0x000ee80000300a00 */
[----:B------:R-:W-:Y:S04]  /*28590*/  STL [R1+0x3c2c], R12 ;  /* 0x003c2c0c01007387 */ /* 0x000fe80000100800 */
[----:B------:R-:W-:Y:S01]  /*285a0*/  STL [R1+0x3c28], R13 ;  /* 0x003c280d01007387 */ /* 0x000fe20000100800 */
[----:B--2---:R-:W-:-:S15]  /*285b0*/  HMMA.16816.F32 R16, R4, R10, R16 ;  /* 0x0000000a0410723c */ /* 0x004fde0000001810 */
[----:B------:R-:W-:-:S08]  /*285c0*/  NOP ;  /* 0x0000000000007918 */ /* 0x000fd00000000000 */
[----:B------:R-:W-:Y:S04]  /*285d0*/  STL.64 [R1+0xc30], R16 ;  /* 0x000c301001007387 */ /* 0x000fe80000100a00 */
[----:B------:R0:W-:Y:S04]  /*285e0*/  STL.64 [R1+0xc38], R18 ;  /* 0x000c381201007387 */ /* 0x0001e80000100a00 */
[----:B0-----:R-:W2:Y:S04]  /*285f0*/  LDL.LU.64 R18, [R1+0x3ce8] ;  /* 0x003ce80001127983 */ /* 0x001ea80000300a00 */
[----:B------:R-:W2:Y:S01]  /*28600*/  LDL.LU.64 R16, [R1+0x3ce0] ;  /* 0x003ce00001107983 */ /* 0x000ea20000300a00 */
[----:B---3--:R-:W-:-:S15]  /*28610*/  HMMA.16816.F32 R20, R4, R8, R20 ;  /* 0x000000080414723c */ /* 0x008fde0000001814 */
[----:B------:R-:W-:-:S08]  /*28620*/  NOP ;  /* 0x0000000000007918 */ /* 0x000fd00000000000 */
[----:B------:R0:W-:Y:S04]  /*28630*/  STL.64 [R1+0xc20], R20 ;  /* 0x000c201401007387 */ /* 0x0001e80000100a00 */
[----:B------:R1:W-:Y:S04]  /*28640*/  STL.64 [R1+0xc28], R22 ;  /* 0x000c281601007387 */ /* 0x0003e80000100a00 */
[----:B0-----:R-:W3:Y:S04]  /*28650*/  LDL.LU.64 R20, [R1+0xc00] ;  /* 0x000c000001147983 */ /* 0x001ee80000300a00 */
[----:B-1----:R-:W3:Y:S04]  /*28660*/  LDL.LU.64 R22, [R1+0xc08] ;  /* 0x000c080001167983 */ /* 0x002ee80000300a00 */
[----:B------:R0:W-:Y:S04]  /*28670*/  STL [R1+0x3c24], R8 ;  /* 0x003c240801007387 */ /* 0x0001e80000100800 */
[----:B0-----:R-:W4:Y:S04]  /*28680*/  LDL.LU R8, [R1+0x118c] ;  /* 0x00118c0001087983 */ /* 0x001f280000300800 */
[----:B------:R-:W-:Y:S01]  /*28690*/  STL [R1+0x3c20], R9 ;  /* 0x003c200901007387 */ /* 0x000fe20000100800 */
[----:B--2---:R-:W-:-:S15]  /*286a0*/  HMMA.16816.F32 R16, R4, R2, R16 ;  /* 0x000000020410723c */ /* 0x004fde0000001810 */
[----:B------:R-:W-:-:S08]  /*286b0*/  NOP ;  /* 0x0000000000007918 */ /* 0x000fd00000000000 */
[----:B------:R-:W-:Y:S04]  /*286c0*/  STL.64 [R1+0xc10], R16 ;  /* 0x000c101001007387 */ /* 0x000fe80000100a00 */
[----:B------:R0:W-:Y:S04]  /*286d0*/  STL.64 [R1+0xc18], R18 ;  /* 0x000c181201007387 */ /* 0x0001e80000100a00 */
[----:B0-----:R-:W2:Y:S04]  /*286e0*/  LDL.LU.64 R18, [R1+0x3cd8] ;  /* 0x003cd80001127983 */ /* 0x001ea80000300a00 */
[----:B------:R-:W3:Y:S04]  /*286f0*/  LDL.LU.64 R16, [R1+0x3cd0] ;  /* 0x003cd00001107983 */ /* 0x000ee80000300a00 */
[----:B------:R2:W-:Y:S01]  /*28700*/  STL [R1+0x3c0c], R3 ;  /* 0x003c0c0301007387 */ /* 0x0005e20000100800 */
[----:B---3--:R-:W-:Y:S03]  /*28710*/  HMMA.16816.F32 R4, R4, R16, R24 ;  /* 0x000000100404723c */ /* 0x008fe60000001818 */
[----:B------:R-:W3:Y:S04]  /*28720*/  LDL.LU.64 R26, [R1+0x3cc8] ;  /* 0x003cc800011a7983 */ /* 0x000ee80000300a00 */
[----:B------:R-:W4:Y:S01]  /*28730*/  LDL.LU.64 R24, [R1+0x3cc0] ;  /* 0x003cc00001187983 */ /* 0x000f220000300a00 */
[----:B------:R-:W-:-:S02]  /*28740*/  IMAD.MOV.U32 R12, RZ, RZ, R16 ;  /* 0x000000ffff0c7224 */ /* 0x000fc400078e0010 */
[----:B------:R-:W-:-:S13]  /*28750*/  IMAD.MOV.U32 R13, RZ, RZ, R17 ;  /* 0x000000ffff0d7224 */ /* 0x000fda00078e0011 */
[----:B------:R-:W-:Y:S04]  /*28760*/  STL.64 [R1+0x340], R4 ;  /* 0x0003400401007387 */ /* 0x000fe80000100a00 */
[----:B------:R-:W-:Y:S04]  /*28770*/  STL.64 [R1+0x348], R6 ;  /* 0x0003480601007387 */ /* 0x000fe80000100a00 */
[----:B------:R-:W3:Y:S04]  /*28780*/  LDL.LU.64 R16, [R1+0x3cb8] ;  /* 0x003cb80001107983 */ /* 0x000ee80000300a00 */
[----:B------:R0:W-:Y:S04]  /*28790*/  STL.64 [R1+0x3c38], R14 ;  /* 0x003c380e01007387 */ /* 0x0001e80000100a00 */
[----:B------:R-:W-:Y:S01]  /*287a0*/  STL.64 [R1+0x3c30], R12 ;  /* 0x003c300c01007387 */ /* 0x000fe20000100a00 */
[----:B--2---:R-:W-:-:S03]  /*287b0*/  IMAD.MOV.U32 R3, RZ, RZ, R18 ;  /* 0x000000ffff037224 */ /* 0x004fc600078e0012 */
[----:B0-----:R-:W2:Y:S01]  /*287c0*/  LDL.64 R14, [R1+0x18] ;  /* 0x00001800010e7983 */ /* 0x001ea20000100a00 */
[----:B----4-:R-:W-:Y:S02]  /*287d0*/  IMAD R4, R24, 0x100, R8 ;  /* 0x0000010018047824 */ /* 0x010fe400078e0208 */
[----:B---3--:R-:W-:-:S03]  /*287e0*/  IMAD R5, R26, 0x100, R25 ;  /* 0x000001001a057824 */ /* 0x008fc600078e0219 */
[----:B------:R-:W-:Y:S02]  /*287f0*/  F2FP.F16.E4M3.UNPACK_B R4, R4 ;  /* 0x00000004ff04723e */ /* 0x000fe400020006ff */
[----:B------:R-:W-:Y:S01]  /*28800*/  F2FP.F16.E4M3.UNPACK_B R5, R5 ;  /* 0x00000005ff05723e */ /* 0x000fe200020006ff */
[----:B------:R-:W-:Y:S02]  /*28810*/  IMAD R6, R16, 0x100, R27 ;  /* 0x0000010010067824 */ /* 0x000fe400078e021b */
[----:B------:R-:W-:-:S03]  /*28820*/  IMAD R7, R0, 0x100, R17 ;  /* 0x0000010000077824 */ /* 0x000fc600078e0211 */
[----:B------:R-:W-:Y:S02]  /*28830*/  F2FP.F16.E4M3.UNPACK_B R6, R6 ;  /* 0x00000006ff06723e */ /* 0x000fe400020006ff */
[----:B------:R-:W-:-:S07]  /*28840*/  F2FP.F16.E4M3.UNPACK_B R7, R7 ;  /* 0x00000007ff07723e */ /* 0x000fce00020006ff */
[----:B------:R-:W-:Y:S06]  /*28850*/  HMMA.16816.F32 R20, R4, R18, R20 ;  /* 0x000000120414723c */ /* 0x000fec0000001814 */
[----:B------:R-:W-:-:S15]  /*28860*/  IMAD.MOV.U32 R0, RZ, RZ, R19 ;  /* 0x000000ffff007224 */ /* 0x000fde00078e0013 */
[----:B------:R-:W-:-:S02]  /*28870*/  NOP ;  /* 0x0000000000007918 */ /* 0x000fc40000000000 */
[----:B------:R-:W-:Y:S04]  /*28880*/  STL.64 [R1+0xc00], R20 ;  /* 0x000c001401007387 */ /* 0x000fe80000100a00 */
[----:B------:R-:W-:Y:S04]  /*28890*/  STL.64 [R1+0xc08], R22 ;  /* 0x000c081601007387 */ /* 0x000fe80000100a00 */
[----:B------:R-:W2:Y:S04]  /*288a0*/  LDL.LU.64 R16, [R1+0xbf0] ;  /* 0x000bf00001107983 */ /* 0x000ea80000300a00 */
[----:B------:R-:W2:Y:S04]  /*288b0*/  LDL.LU.64 R18, [R1+0xbf8] ;  /* 0x000bf80001127983 */ /* 0x000ea80000300a00 */
[----:B------:R-:W3:Y:S04]  /*288c0*/  LDL.LU.64 R24, [R1+0xbb0] ;  /* 0x000bb00001187983 */ /* 0x000ee80000300a00 */
[----:B------:R-:W4:Y:S04]  /*288d0*/  LDL.LU.64 R26, [R1+0xbb8] ;  /* 0x000bb800011a7983 */ /* 0x000f280000300a00 */
[----:B----4-:R0:W-:Y:S04]  /*288e0*/  STL.64 [R1+0x3c78], R26 ;  /* 0x003c781a01007387 */ /* 0x0101e80000100a00 */
[----:B0-----:R-:W4:Y:S04]  /*288f0*/  LDL R26, [R1] ;  /* 0x00000000011a7983 */ /* 0x001f280000100800 */
[----:B------:R-:W4:Y:S04]  /*28900*/  LDL R27, [R1+0x4] ;  /* 0x00000400011b7983 */ /* 0x000f280000100800 */
[----:B---3--:R0:W-:Y:S04]  /*28910*/  STL.64 [R1+0x3c70], R24 ;  /* 0x003c701801007387 */ /* 0x0081e80000100a00 */
[----:B----4-:R1:W-:Y:S04]  /*28920*/  STL.64 [R1+0x3c90], R26 ;  /* 0x003c901a01007387 */ /* 0x0103e80000100a00 */
[----:B0-----:R-:W3:Y:S04]  /*28930*/  LDL.LU.64 R24, [R1+0xbd0] ;  /* 0x000bd00001187983 */ /* 0x001ee80000300a00 */
[----:B-1----:R-:W4:Y:S04]  /*28940*/  LDL.LU.64 R26, [R1+0xbd8] ;  /* 0x000bd800011a7983 */ /* 0x002f280000300a00 */
[----:B----4-:R-:W-:Y:S04]  /*28950*/  STL.64 [R1+0x3ca0], R26 ;  /* 0x003ca01a01007387 */ /* 0x010fe80000100a00 */
[----:B---3--:R0:W-:Y:S04]  /*28960*/  STL.64 [R1+0x3c98], R24 ;  /* 0x003c981801007387 */ /* 0x0081e80000100a00 */
[----:B0-----:R-:W3:Y:S04]  /*28970*/  LDL.LU.64 R24, [R1+0xbe0] ;  /* 0x000be00001187983 */ /* 0x001ee80000300a00 */
[----:B------:R-:W3:Y:S04]  /*28980*/  LDL.LU.64 R26, [R1+0xbe8] ;  /* 0x000be800011a7983 */ /* 0x000ee80000300a00 */
[----:B------:R-:W4:Y:S04]  /*28990*/  LDL.LU.64 R20, [R1+0xb90] ;  /* 0x000b900001147983 */ /* 0x000f280000300a00 */
[----:B------:R-:W3:Y:S01]  /*289a0*/  LDL.LU.64 R22, [R1+0xb98] ;  /* 0x000b980001167983 */ /* 0x000ee20000300a00 */
[----:B--2---:R-:W-:Y:S03]  /*289b0*/  HMMA.16816.F32 R16, R4, R14, R16 ;  /* 0x0000000e0410723c */ /* 0x004fe60000001810 */
[----:B---3--:R-:W-:Y:S04]  /*289c0*/  STL.64 [R1+0x3c58], R22 ;  /* 0x003c581601007387 */ /* 0x008fe80000100a00 */
[----:B----4-:R0:W-:Y:S04]  /*289d0*/  STL.64 [R1+0x3c50], R20 ;  /* 0x003c501401007387 */ /* 0x0101e80000100a00 */
[----:B0-----:R-:W2:Y:S04]  /*289e0*/  LDL.LU.64 R20, [R1+0xba0] ;  /* 0x000ba00001147983 */ /* 0x001ea80000300a00 */
[----:B------:R-:W3:Y:S04]  /*289f0*/  LDL.LU.64 R22, [R1+0xba8] ;  /* 0x000ba80001167983 */ /* 0x000ee80000300a00 */
[----:B---3--:R-:W-:Y:S04]  /*28a00*/  STL.64 [R1+0x3c88], R22 ;  /* 0x003c881601007387 */ /* 0x008fe80000100a00 */
[----:B--2---:R0:W-:Y:S04]  /*28a10*/  STL.64 [R1+0x3c80], R20 ;  /* 0x003c801401007387 */ /* 0x0041e80000100a00 */
[----:B0-----:R-:W2:Y:S04]  /*28a20*/  LDL.LU.64 R20, [R1+0xbc0] ;  /* 0x000bc00001147983 */ /* 0x001ea80000300a00 */
[----:B------:R-:W2:Y:S04]  /*28a30*/  LDL.LU.64 R22, [R1+0xbc8] ;  /* 0x000bc80001167983 */ /* 0x000ea80000300a00 */
[----:B------:R-:W-:Y:S04]  /*28a40*/  STL.64 [R1+0xbf0], R16 ;  /* 0x000bf01001007387 */ /* 0x000fe80000100a00 */
[----:B------:R0:W-:Y:S04]  /*28a50*/  STL.64 [R1+0xbf8], R18 ;  /* 0x000bf81201007387 */ /* 0x0001e80000100a00 */
[----:B0-----:R-:W3:Y:S04]  /*28a60*/  LDL.LU.64 R18, [R1+0x3cb0] ;  /* 0x003cb00001127983 */ /* 0x001ee80000300a00 */
[----:B------:R-:W4:Y:S01]  /*28a70*/  LDL.LU.64 R16, [R1+0x3ca8] ;  /* 0x003ca80001107983 */ /* 0x000f220000300a00 */
[----:B------:R-:W-:-:S02]  /*28a80*/  IMAD.MOV.U32 R8, RZ, RZ, R14 ;  /* 0x000000ffff087224 */ /* 0x000fc400078e000e */
[----:B------:R-:W-:Y:S01]  /*28a90*/  IMAD.MOV.U32 R9, RZ, RZ, R15 ;  /* 0x000000ffff097224 */ /* 0x000fe200078e000f */
[----:B------:R-:W2:Y:S04]  /*28aa0*/  LDL.LU.64 R12, [R1+0xb70] ;  /* 0x000b7000010c7983 */ /* 0x000ea80000300a00 */
[----:B------:R-:W2:Y:S01]  /*28ab0*/  LDL.LU.64 R14, [R1+0xb78] ;  /* 0x000b7800010e7983 */ /* 0x000ea20000300a00 */
[----:B----4-:R-:W-:-:S15]  /*28ac0*/  HMMA.16816.F32 R24, R4, R16, R24 ;  /* 0x000000100418723c */ /* 0x010fde0000001818 */
        /* <DEDUP_REMOVED lines=40> */
[----:B------:R-:W2:Y:S04]  /*28d50*/  LDL.LU.64 R20, [R1+0x3c40] ;  /* 0x003c400001147983 */ /* 0x000ea80000300a00 */
[----:B------:R-:W-:Y:S04]  /*28d60*/  STL.64 [R1+0x3b98], R26 ;  /* 0x003b981a01007387 */ /* 0x000fe80000100a00 */
[----:B------:R0:W-:Y:S04]  /*28d70*/  STL.64 [R1+0x3b90], R24 ;  /* 0x003b901801007387 */ /* 0x0001e80000100a00 */
[----:B0-----:R-:W4:Y:S04]  /*28d80*/  LDL.LU.64 R24, [R1+0xb60] ;  /* 0x000b600001187983 */ /* 0x001f280000300a00 */
[----:B------:R-:W4:Y:S01]  /*28d90*/  LDL.LU.64 R26, [R1+0xb68] ;  /* 0x000b6800011a7983 */ /* 0x000f220000300a00 */
[C---:B---3--:R-:W-:Y:S06]  /*28da0*/  HMMA.16816.F32 R16, R4.reuse, R22, R16 ;  /* 0x000000160410723c */ /* 0x048fec0000001810 */
[----:B--2---:R-:W-:-:S15]  /*28db0*/  HMMA.16816.F32 R12, R4, R20, R12 ;  /* 0x00000014040c723c */ /* 0x004fde000000180c */
        /* <DEDUP_REMOVED lines=8> */
[----:B------:R-:W3:Y:S04]  /*28e40*/  LDL.LU.64 R12, [R1+0x3c30] ;  /* 0x003c3000010c7983 */ /* 0x000ee80000300a00 */
[----:B------:R0:W-:Y:S04]  /*28e50*/  STL.64 [R1+0x3ba8], R22 ;  /* 0x003ba81601007387 */ /* 0x0001e80000100a00 */
[----:B0-----:R-:W2:Y:S04]  /*28e60*/  LDL.LU R22, [R1+0x11ac] ;  /* 0x0011ac0001167983 */ /* 0x001ea80000300800 */
[----:B------:R-:W2:Y:S04]  /*28e70*/  LDL.LU R23, [R1+0x11a8] ;  /* 0x0011a80001177983 */ /* 0x000ea80000300800 */
[----:B------:R3:W-:Y:S02]  /*28e80*/  STL.64 [R1+0x3ba0], R20 ;  /* 0x003ba01401007387 */ /* 0x0007e40000100a00 */
[----:B---3--:R-:W-:-:S02]  /*28e90*/  IMAD.MOV.U32 R20, RZ, RZ, R12 ;  /* 0x000000ffff147224 */ /* 0x008fc400078e000c */
[----:B------:R-:W-:Y:S01]  /*28ea0*/  IMAD.MOV.U32 R21, RZ, RZ, R13 ;  /* 0x000000ffff157224 */ /* 0x000fe200078e000d */
[----:B------:R-:W3:Y:S04]  /*28eb0*/  LDL.LU R12, [R1+0x3c2c] ;  /* 0x003c2c00010c7983 */ /* 0x000ee80000300800 */
[----:B------:R-:W3:Y:S04]  /*28ec0*/  LDL.LU R13, [R1+0x3c28] ;  /* 0x003c2800010d7983 */ /* 0x000ee80000300800 */
[----:B--2---:R-:W-:Y:S04]  /*28ed0*/  STL.64 [R1+0x3c00], R22 ;  /* 0x003c001601007387 */ /* 0x004fe80000100a00 */
[----:B------:R0:W-:Y:S04]  /*28ee0*/  STL.64 [R1+0x3bf8], R20 ;  /* 0x003bf81401007387 */ /* 0x0001e80000100a00 */
[----:B0-----:R-:W2:Y:S04]  /*28ef0*/  LDL.LU.64 R20, [R1+0xb30] ;  /* 0x000b300001147983 */ /* 0x001ea80000300a00 */
[----:B------:R-:W3:Y:S01]  /*28f00*/  LDL.LU.64 R22, [R1+0xb38] ;  /* 0x000b380001167983 */ /* 0x000ee20000300a00 */
[----:B----4-:R-:W-:-:S15]  /*28f10*/  HMMA.16816.F32 R24, R4, R14, R24 ;  /* 0x0000000e0418723c */ /* 0x010fde0000001818 */
[----:B------:R-:W-:-:S08]  /*28f20*/  NOP ;  /* 0x0000000000007918 */ /* 0x000fd00000000000 */
[----:B------:R-:W-:Y:S04]  /*28f30*/  STL.64 [R1+0xb60], R24 ;  /* 0x000b601801007387 */ /* 0x000fe80000100a00 */
[----:B------:R-:W-:Y:S04]  /*28f40*/  STL.64 [R1+0xb68], R26 ;  /* 0x000b681a01007387 */ /* 0x000fe80000100a00 */
[----:B---3--:R-:W-:Y:S04]  /*28f50*/  STL.64 [R1+0x3c18], R22 ;  /* 0x003c181601007387 */ /* 0x008fe80000100a00 */
[----:B--2---:R0:W-:Y:S04]  /*28f60*/  STL.64 [R1+0x3c10], R20 ;  /* 0x003c101401007387 */ /* 0x0041e80000100a00 */
[----:B0-----:R-:W2:Y:S04]  /*28f70*/  LDL.LU.64 R20, [R1+0xb40] ;  /* 0x000b400001147983 */ /* 0x001ea80000300a00 */
[----:B------:R-:W2:Y:S01]  /*28f80*/  LDL.LU.64 R22, [R1+0xb48] ;  /* 0x000b480001167983 */ /* 0x000ea20000300a00 */
[----:B------:R-:W-:Y:S03]  /*28f90*/  HMMA.16816.F32 R16, R4, R12, R16 ;  /* 0x0000000c0410723c */ /* 0x000fe60000001810 */
[----:B------:R-:W3:Y:S04]  /*28fa0*/  LDL.LU R24, [R1+0x11b0] ;  /* 0x0011b00001187983 */ /* 0x000ee80000300800 */
[----:B------:R-:W4:-:S15]  /*28fb0*/  LDL.LU R25, [R1+0x11bc] ;  /* 0x0011bc0001197983 */ /* 0x000f1e0000300800 */
[----:B------:R-:W-:-:S01]  /*28fc0*/  NOP ;  /* 0x0000000000007918 */ /* 0x000fc20000000000 */
[----:B------:R-:W-:Y:S04]  /*28fd0*/  STL.64 [R1+0xb50], R16 ;  /* 0x000b501001007387 */ /* 0x000fe80000100a00 */
[----:B------:R0:W-:Y:S04]  /*28fe0*/  STL.64 [R1+0xb58], R18 ;  /* 0x000b581201007387 */ /* 0x0001e80000100a00 */
[----:B------:R-:W4:Y:S04]  /*28ff0*/  LDL.LU R26, [R1+0x11b8] ;  /* 0x0011b800011a7983 */ /* 0x000f280000300800 */
[----:B------:R-:W4:Y:S01]  /*29000*/  LDL.LU R27, [R1+0x11c4] ;  /* 0x0011c400011b7983 */ /* 0x000f220000300800 */
[----:B0-----:R-:W-:-:S02]  /*29010*/  IMAD.MOV.U32 R18, RZ, RZ, R8 ;  /* 0x000000ffff127224 */ /* 0x001fc400078e0008 */
[----:B------:R-:W-:Y:S01]  /*29020*/  IMAD.MOV.U32 R19, RZ, RZ, R9 ;  /* 0x000000ffff137224 */ /* 0x000fe200078e0009 */
[----:B------:R-:W3:Y:S04]  /*29030*/  LDL.LU R8, [R1+0x3c24] ;  /* 0x003c240001087983 */ /* 0x000ee80000300800 */
[----:B------:R-:W3:Y:S04]  /*29040*/  LDL.LU R9, [R1+0x3c20] ;  /* 0x003c200001097983 */ /* 0x000ee80000300800 */
[----:B------:R0:W-:Y:S04]  /*29050*/  STL.64 [R1+0x3be0], R18 ;  /* 0x003be01201007387 */ /* 0x0001e80000100a00 */
[----:B0-----:R-:W4:Y:S04]  /*29060*/  LDL.LU R19, [R1+0x11b4] ;  /* 0x0011b40001137983 */ /* 0x001f280000300800 */
        /* <DEDUP_REMOVED lines=8> */
[----:B0-----:R-:W3:Y:S04]  /*290f0*/  LDL.LU.64 R22, [R1+0x3c18] ;  /* 0x003c180001167983 */ /* 0x001ee80000300a00 */
[----:B------:R-:W3:Y:S01]  /*29100*/  LDL.LU.64 R20, [R1+0x3c10] ;  /* 0x003c100001147983 */ /* 0x000ee20000300a00 */
[----:B------:R-:W-:-:S02]  /*29110*/  IMAD.MOV.U32 R16, RZ, RZ, R3 ;  /* 0x000000ffff107224 */ /* 0x000fc400078e0003 */
[----:B------:R-:W-:Y:S01]  /*29120*/  IMAD.MOV.U32 R17, RZ, RZ, R0 ;  /* 0x000000ffff117224 */ /* 0x000fe200078e0000 */
[----:B------:R-:W2:Y:S04]  /*29130*/  LDL.LU R3, [R1+0x3c0c] ;  /* 0x003c0c0001037983 */ /* 0x000ea80000300800 */
[----:B------:R-:W4:Y:S01]  /*29140*/  LDL.LU R0, [R1+0x3c08] ;  /* 0x003c080001007983 */ /* 0x000f220000300800 */
[----:B---3--:R-:W-:-:S15]  /*29150*/  HMMA.16816.F32 R20, R4, R8, R20 ;  /* 0x000000080414723c */ /* 0x008fde0000001814 */
[----:B------:R-:W-:-:S08]  /*29160*/  NOP ;  /* 0x0000000000007918 */ /* 0x000fd00000000000 */
[----:B------:R-:W-:Y:S04]  /*29170*/  STL.64 [R1+0xb30], R20 ;  /* 0x000b301401007387 */ /* 0x000fe80000100a00 */
[----:B------:R0:W-:Y:S04]  /*29180*/  STL.64 [R1+0xb38], R22 ;  /* 0x000b381601007387 */ /* 0x0001e80000100a00 */
[----:B0-----:R-:W3:Y:S04]  /*29190*/  LDL.LU.64 R22, [R1+0x3c00] ;  /* 0x003c000001167983 */ /* 0x001ee80000300a00 */
[----:B------:R-:W4:Y:S04]  /*291a0*/  LDL.LU.64 R20, [R1+0x3bf8] ;  /* 0x003bf80001147983 */ /* 0x000f280000300a00 */
[----:B------:R-:W3:Y:S04]  /*291b0*/  LDL.64 R28, [R1] ;  /* 0x00000000011c7983 */ /* 0x000ee80000100a00 */
[----:B------:R-:W-:Y:S04]  /*291c0*/  STL.64 [R1+0x3b50], R10 ;  /* 0x003b500a01007387 */ /* 0x000fe80000100a00 */
[----:B------:R0:W-:Y:S04]  /*291d0*/  STL.64 [R1+0x3b48], R8 ;  /* 0x003b480801007387 */ /* 0x0001e80000100a00 */
[----:B0-----:R-:W2:Y:S04]  /*291e0*/  LDL.LU.64 R8, [R1+0xb20] ;  /* 0x000b200001087983 */ /* 0x001ea80000300a00 */
[----:B------:R-:W2:Y:S02]  /*291f0*/  LDL.LU.64 R10, [R1+0xb28] ;  /* 0x000b2800010a7983 */ /* 0x000ea40000300a00 */
[----:B--2---:R-:W-:-:S15]  /*29200*/  HMMA.16816.F32 R8, R4, R2, R8 ;  /* 0x000000020408723c */ /* 0x004fde0000001808 */
[----:B------:R-:W-:-:S08]  /*29210*/  NOP ;  /* 0x0000000000007918 */ /* 0x000fd00000000000 */
[----:B------:R-:W-:Y:S04]  /*29220*/  STL.64 [R1+0xb20], R8 ;  /* 0x000b200801007387 */ /* 0x000fe80000100a00 */
[----:B------:R4:W-:Y:S02]  /*29230*/  STL.64 [R1+0xb28], R10 ;  /* 0x000b280a01007387 */ /* 0x0009e40000100a00 */
[----:B----4-:R-:W-:Y:S02]  /*29240*/  HMMA.16816.F32 R8, R4, R20, R12 ;  /* 0x000000140408723c */ /* 0x010fe4000000180c */
[----:B------:R-:W2:Y:S05]  /*29250*/  LDL.LU.64 R20, [R1+0xae0] ;  /* 0x000ae00001147983 */ /* 0x000eaa0000300a00 */
[----:B---3--:R-:W-:-:S15]  /*29260*/  IMAD R4, R23, 0x100, R22 ;  /* 0x0000010017047824 */ /* 0x008fde00078e0216 */
[----:B------:R-:W-:-:S01]  /*29270*/  NOP ;  /* 0x0000000000007918 */ /* 0x000fc20000000000 */
[----:B------:R-:W-:Y:S04]  /*29280*/  STL.64 [R1+0x330], R8 ;  /* 0x0003300801007387 */ /* 0x000fe80000100a00 */
[----:B------:R-:W-:Y:S04]  /*29290*/  STL.64 [R1+0x338], R10 ;  /* 0x0003380a01007387 */ /* 0x000fe80000100a00 */
[----:B------:R-:W3:Y:S04]  /*292a0*/  LDL.LU.64 R22, [R1+0xae8] ;  /* 0x000ae80001167983 */ /* 0x000ee80000300a00 */
[----:B---3--:R-:W-:Y:S04]  /*292b0*/  STL.64 [R1+0x3bb8], R22 ;  /* 0x003bb81601007387 */ /* 0x008fe80000100a00 */
[----:B--2---:R0:W-:Y:S04]  /*292c0*/  STL.64 [R1+0x3bb0], R20 ;  /* 0x003bb01401007387 */ /* 0x0041e80000100a00 */
[----:B0-----:R-:W2:Y:S04]  /*292d0*/  LDL.LU.64 R20, [R1+0xaf0] ;  /* 0x000af00001147983 */ /* 0x001ea80000300a00 */
[----:B------:R-:W3:Y:S04]  /*292e0*/  LDL.LU.64 R22, [R1+0xaf8] ;  /* 0x000af80001167983 */ /* 0x000ee80000300a00 */
[----:B---3--:R-:W-:Y:S04]  /*292f0*/  STL.64 [R1+0x3bd8], R22 ;  /* 0x003bd81601007387 */ /* 0x008fe80000100a00 */
[----:B--2---:R0:W-:Y:S04]  /*29300*/  STL.64 [R1+0x3bd0], R20 ;  /* 0x003bd01401007387 */ /* 0x0041e80000100a00 */
[----:B0-----:R-:W2:Y:S04]  /*29310*/  LDL.LU.64 R20, [R1+0xb00] ;  /* 0x000b000001147983 */ /* 0x001ea80000300a00 */
[----:B------:R-:W3:Y:S01]  /*29320*/  LDL.LU.64 R22, [R1+0xb08] ;  /* 0x000b080001167983 */ /* 0x000ee20000300a00 */
[----:B------:R-:W-:-:S02]  /*29330*/  IMAD R5, R24, 0x100, R19 ;  /* 0x0000010018057824 */ /* 0x000fc400078e0213 */
[----:B------:R-:W-:Y:S02]  /*29340*/  IMAD R6, R26, 0x100, R25 ;  /* 0x000001001a067824 */ /* 0x000fe400078e0219 */
[----:B------:R-:W-:Y:S01]  /*29350*/  IMAD R7, R0, 0x100, R27 ;  /* 0x0000010000077824 */ /* 0x000fe200078e021b */
[----:B------:R-:W-:Y:S01]  /*29360*/  F2FP.F16.E4M3.UNPACK_B R4, R4 ;  /* 0x00000004ff04723e */ /* 0x000fe200020006ff */
[----:B---3--:R-:W-:Y:S04]  /*29370*/  STL.64 [R1+0x3bf0], R22 ;  /* 0x003bf01601007387 */ /* 0x008fe80000100a00 */
        /* <DEDUP_REMOVED lines=43> */
[----:B0-----:R-:W2:Y:S04]  /*29630*/  LDL.LU R16, [R1+0x11e4] ;  /* 0x0011e40001107983 */ /* 0x001ea80000300800 */
[----:B------:R-:W2:Y:S01]  /*29640*/  LDL.LU R17, [R1+0x11e0] ;  /* 0x0011e00001117983 */ /* 0x000ea20000300800 */
[C---:B------:R-:W-:Y:S06]  /*29650*/  HMMA.16816.F32 R24, R4.reuse, R28, R24 ;  /* 0x0000001c0418723c */ /* 0x040fec0000001818 */
[----:B------:R-:W-:Y:S01]  /*29660*/  IMAD.MOV.U32 R0, RZ, RZ, R29 ;  /* 0x000000ffff007224 */ /* 0x000fe200078e001d */
[----:B----4-:R-:W-:Y:S04]  /*29670*/  STL.64 [R1+0x3b30], R18 ;  /* 0x003b301201007387 */ /* 0x010fe80000100a00 */
[----:B--2---:R0:W-:Y:S04]  /*29680*/  STL.64 [R1+0x3b28], R16 ;  /* 0x003b281001007387 */ /* 0x0041e80000100a00 */
[----:B0-----:R-:W2:Y:S04]  /*29690*/  LDL.LU.64 R16, [R1+0xac0] ;  /* 0x000ac00001107983 */ /* 0x001ea80000300a00 */
[----:B------:R-:W2:Y:S04]  /*296a0*/  LDL.LU.64 R18, [R1+0xac8] ;  /* 0x000ac80001127983 */ /* 0x000ea80000300a00 */
[----:B------:R-:W-:Y:S04]  /*296b0*/  STL.64 [R1+0xad0], R24 ;  /* 0x000ad01801007387 */ /* 0x000fe80000100a00 */
[----:B------:R0:W-:Y:S04]  /*296c0*/  STL.64 [R1+0xad8], R26 ;  /* 0x000ad81a01007387 */ /* 0x0001e80000100a00 */
[----:B0-----:R-:W4:Y:S04]  /*296d0*/  LDL.LU.64 R26, [R1+0x3b98] ;  /* 0x003b9800011a7983 */ /* 0x001f280000300a00 */
[----:B------:R-:W3:Y:S04]  /*296e0*/  LDL.LU.64 R24, [R1+0x3b90] ;  /* 0x003b900001187983 */ /* 0x000ee80000300a00 */
[----:B------:R-:W2:Y:S02]  /*296f0*/  LDL.LU.64 R28, [R1+0x3b88] ;  /* 0x003b8800011c7983 */ /* 0x000ea40000300a00 */
[----:B--2---:R-:W-:-:S15]  /*29700*/  HMMA.16816.F32 R16, R4, R28, R16 ;  /* 0x0000001c0410723c */ /* 0x004fde0000001810 */
[----:B------:R-:W-:-:S08]  /*29710*/  NOP ;  /* 0x0000000000007918 */ /* 0x000fd00000000000 */
[----:B------:R-:W-:Y:S04]  /*29720*/  STL.64 [R1+0xac0], R16 ;  /* 0x000ac01001007387 */ /* 0x000fe80000100a00 */
[----:B------:R4:W-:Y:S02]  /*29730*/  STL.64 [R1+0xac8], R18 ;  /* 0x000ac81201007387 */ /* 0x0009e40000100a00 */
[----:B----4-:R-:W-:Y:S02]  /*29740*/  HMMA.16816.F32 R16, R4, R26, R12 ;  /* 0x0000001a0410723c */ /* 0x010fe4000000180c */
[----:B------:R-:W2:-:S15]  /*29750*/  LDL.LU.64 R12, [R1+0xa80] ;  /* 0x000a8000010c7983 */ /* 0x000e9e0000300a00 */
[----:B------:R-:W-:-:S06]  /*29760*/  NOP ;  /* 0x0000000000007918 */ /* 0x000fcc0000000000 */
[----:B------:R-:W-:Y:S04]  /*29770*/  STL.64 [R1+0xab0], R16 ;  /* 0x000ab01001007387 */ /* 0x000fe80000100a00 */
[----:B------:R-:W-:Y:S04]  /*29780*/  STL.64 [R1+0xab8], R18 ;  /* 0x000ab81201007387 */ /* 0x000fe80000100a00 */
[----:B------:R-:W4:Y:S01]  /*29790*/  LDL.LU.64 R14, [R1+0xa88] ;  /* 0x000a8800010e7983 */ /* 0x000f220000300a00 */
[----:B---3--:R-:W-:-:S15]  /*297a0*/  HMMA.16816.F32 R8, R4, R24, R8 ;  /* 0x000000180408723c */ /* 0x008fde0000001808 */
[----:B------:R-:W-:-:S08]  /*297b0*/  NOP ;  /* 0x0000000000007918 */ /* 0x000fd00000000000 */
[----:B------:R-:W-:Y:S04]  /*297c0*/  STL.64 [R1+0xaa0], R8 ;  /* 0x000aa00801007387 */ /* 0x000fe80000100a00 */
[----:B------:R-:W-:Y:S04]  /*297d0*/  STL.64 [R1+0xaa8], R10 ;  /* 0x000aa80a01007387 */ /* 0x000fe80000100a00 */
[----:B----4-:R-:W-:Y:S04]  /*297e0*/  STL.64 [R1+0x3b80], R14 ;  /* 0x003b800e01007387 */ /* 0x010fe80000100a00 */
[----:B--2---:R0:W-:Y:S04]  /*297f0*/  STL.64 [R1+0x3b78], R12 ;  /* 0x003b780c01007387 */ /* 0x0041e80000100a00 */
[----:B0-----:R-:W2:Y:S04]  /*29800*/  LDL.LU.64 R12, [R1+0xa90] ;  /* 0x000a9000010c7983 */ /* 0x001ea80000300a00 */
[----:B------:R-:W2:Y:S04]  /*29810*/  LDL.LU.64 R14, [R1+0xa98] ;  /* 0x000a9800010e7983 */ /* 0x000ea80000300a00 */
[----:B------:R-:W3:Y:S04]  /*29820*/  LDL.LU.64 R8, [R1+0xa60] ;  /* 0x000a600001087983 */ /* 0x000ee80000300a00 */
[----:B------:R-:W4:Y:S04]  /*29830*/  LDL.LU.64 R10, [R1+0xa68] ;  /* 0x000a6800010a7983 */ /* 0x000f280000300a00 */
[----:B----4-:R-:W-:Y:S04]  /*29840*/  STL.64 [R1+0x3b60], R10 ;  /* 0x003b600a01007387 */ /* 0x010fe80000100a00 */
[----:B---3--:R0:W-:Y:S04]  /*29850*/  STL.64 [R1+0x3b58], R8 ;  /* 0x003b580801007387 */ /* 0x0081e80000100a00 */
[----:B0-----:R-:W3:Y:S04]  /*29860*/  LDL.LU.64 R8, [R1+0xa70] ;  /* 0x000a700001087983 */ /* 0x001ee80000300a00 */
[----:B------:R-:W3:Y:S04]  /*29870*/  LDL.LU.64 R10, [R1+0xa78] ;  /* 0x000a7800010a7983 */ /* 0x000ee80000300a00 */
[----:B------:R-:W4:Y:S04]  /*29880*/  LDL.LU.64 R16, [R1+0xa40] ;  /* 0x000a400001107983 */ /* 0x000f280000300a00 */
[----:B------:R-:W3:Y:S01]  /*29890*/  LDL.LU.64 R18, [R1+0xa48] ;  /* 0x000a480001127983 */ /* 0x000ee20000300a00 */
[C---:B--2---:R-:W-:Y:S03]  /*298a0*/  HMMA.16816.F32 R12, R4.reuse, R22, R12 ;  /* 0x00000016040c723c */ /* 0x044fe6000000180c */
[----:B---3--:R-:W-:Y:S04]  /*298b0*/  STL.64 [R1+0x3b40], R18 ;  /* 0x003b401201007387 */ /* 0x008fe80000100a00 */
[----:B----4-:R0:W-:Y:S04]  /*298c0*/  STL.64 [R1+0x3b38], R16 ;  /* 0x003b381001007387 */ /* 0x0101e80000100a00 */
[----:B0-----:R-:W2:Y:S04]  /*298d0*/  LDL.LU.64 R16, [R1+0xa50] ;  /* 0x000a500001107983 */ /* 0x001ea80000300a00 */
[----:B------:R-:W2:Y:S04]  /*298e0*/  LDL.LU.64 R18, [R1+0xa58] ;  /* 0x000a580001127983 */ /* 0x000ea80000300a00 */
[----:B------:R0:W-:Y:S04]  /*298f0*/  STL.64 [R1+0x3ab0], R26 ;  /* 0x003ab01a01007387 */ /* 0x0001e80000100a00 */
[----:B0-----:R-:W3:Y:S04]  /*29900*/  LDL.LU R26, [R1+0x11dc] ;  /* 0x0011dc00011a7983 */ /* 0x001ee80000300800 */
[----:B------:R-:W3:Y:S04]  /*29910*/  LDL.LU R27, [R1+0x11d8] ;  /* 0x0011d800011b7983 */ /* 0x000ee80000300800 */
[----:B------:R0:W-:Y:S04]  /*29920*/  STL.64 [R1+0x3aa8], R24 ;  /* 0x003aa81801007387 */ /* 0x0001e80000100a00 */
[----:B0-----:R-:W4:Y:S04]  /*29930*/  LDL.LU R24, [R1+0x11cc] ;  /* 0x0011cc0001187983 */ /* 0x001f280000300800 */
[----:B------:R-:W4:Y:S04]  /*29940*/  LDL.LU R25, [R1+0x11c8] ;  /* 0x0011c80001197983 */ /* 0x000f280000300800 */
        /* <DEDUP_REMOVED lines=10> */
[----:B------:R0:W-:Y:S04]  /*299f0*/  STL.64 [R1+0x3a90], R22 ;  /* 0x003a901601007387 */ /* 0x0001e80000100a00 */
[----:B0-----:R-:W4:Y:S04]  /*29a00*/  LDL R22, [R1+0x28] ;  /* 0x0000280001167983 */ /* 0x001f280000100800 */
[----:B------:R-:W4:Y:S04]  /*29a10*/  LDL R23, [R1+0x2c] ;  /* 0x00002c0001177983 */ /* 0x000f280000100800 */
[----:B------:R-:W-:Y:S01]  /*29a20*/  STL.64 [R1+0x3a88], R20 ;  /* 0x003a881401007387 */ /* 0x000fe20000100a00 */
        /* <DEDUP_REMOVED lines=31> */
[----:B------:R-:W4:Y:S02]  /*29c20*/  LDL.LU.64 R10, [R1+0xa38] ;  /* 0x000a3800010a7983 */ /* 0x000f240000300a00 */
[----:B----4-:R-:W-:-:S15]  /*29c30*/  HMMA.16816.F32 R8, R4, R2, R8 ;  /* 0x000000020408723c */ /* 0x010fde0000001808 */
[----:B------:R-:W-:-:S08]  /*29c40*/  NOP ;  /* 0x0000000000007918 */ /* 0x000fd00000000000 */
[----:B------:R-:W-:Y:S04]  /*29c50*/  STL.64 [R1+0xa30], R8 ;  /* 0x000a300801007387 */ /* 0x000fe80000100a00 */
[----:B------:R0:W-:Y:S02]  /*29c60*/  STL.64 [R1+0xa38], R10 ;  /* 0x000a380a01007387 */ /* 0x0001e40000100a00 */
[----:B0-----:R-:W-:Y:S07]  /*29c70*/  HMMA.16816.F32 R8, R4, R22, R12 ;  /* 0x000000160408723c */ /* 0x001fee000000180c */
[----:B--2---:R-:W-:-:S15]  /*29c80*/  IMAD R5, R19, 0x100, R18 ;  /* 0x0000010013057824 */ /* 0x004fde00078e0212 */
[----:B------:R-:W-:-:S01]  /*29c90*/  NOP ;  /* 0x0000000000007918 */ /* 0x000fc20000000000 */
[----:B------:R-:W-:Y:S04]  /*29ca0*/  STL.64 [R1+0x320], R8 ;  /* 0x0003200801007387 */ /* 0x000fe80000100a00 */
[----:B------:R-:W-:Y:S04]  /*29cb0*/  STL.64 [R1+0x328], R10 ;  /* 0x0003280a01007387 */ /* 0x000fe80000100a00 */
[----:B------:R-:W2:Y:S04]  /*29cc0*/  LDL R18, [R1+0x18] ;  /* 0x0000180001127983 */ /* 0x000ea80000100800 */
[----:B------:R-:W2:Y:S01]  /*29cd0*/  LDL R19, [R1+0x1c] ;  /* 0x00001c0001137983 */ /* 0x000ea20000100800 */
[----:B---3--:R-:W-:-:S02]  /*29ce0*/  IMAD R7, R17, 0x100, R16 ;  /* 0x0000010011077824 */ /* 0x008fc400078e0210 */
[----:B------:R-:W-:Y:S02]  /*29cf0*/  IMAD R4, R25, 0x100, R24 ;  /* 0x0000010019047824 */ /* 0x000fe400078e0218 */
[----:B------:R-:W-:Y:S01]  /*29d00*/  IMAD R6, R27, 0x100, R26 ;  /* 0x000001001b067824 */ /* 0x000fe200078e021a */
[----:B--2---:R-:W-:Y:S04]  /*29d10*/  STL.64 [R1+0x3b10], R18 ;  /* 0x003b101201007387 */ /* 0x004fe80000100a00 */
[----:B------:R-:W2:Y:S04]  /*29d20*/  LDL R16, [R1+0x20] ;  /* 0x0000200001107983 */ /* 0x000ea80000100800 */
[----:B------:R-:W2:Y:S04]  /*29d30*/  LDL R17, [R1+0x24] ;  /* 0x0000240001117983 */ /* 0x000ea80000100800 */
[----:B------:R-:W3:Y:S04]  /*29d40*/  LDL.LU.64 R24, [R1+0x9d0] ;  /* 0x0009d00001187983 */ /* 0x000ee80000300a00 */
[----:B------:R-:W4:Y:S04]  /*29d50*/  LDL.LU.64 R26, [R1+0x9d8] ;  /* 0x0009d800011a7983 */ /* 0x000f280000300a00 */
[----:B----4-:R0:W-:Y:S04]  /*29d60*/  STL.64 [R1+0x3ac0], R26 ;  /* 0x003ac01a01007387 */ /* 0x0101e80000100a00 */
[----:B0-----:R-:W4:Y:S01]  /*29d70*/  LDL R26, [R1] ;  /* 0x00000000011a7983 */ /* 0x001f220000100800 */
[----:B------:R-:W-:-:S03]  /*29d80*/  IMAD.MOV.U32 R27, RZ, RZ, R0 ;  /* 0x000000ffff1b7224 */ /* 0x000fc600078e0000 */
[----:B---3--:R0:W-:Y:S04]  /*29d90*/  STL.64 [R1+0x3ab8], R24 ;  /* 0x003ab81801007387 */ /* 0x0081e80000100a00 */
[----:B----4-:R1:W-:Y:S04]  /*29da0*/  STL.64 [R1+0x3ad8], R26 ;  /* 0x003ad81a01007387 */ /* 0x0103e80000100a00 */
[----:B0-----:R-:W3:Y:S04]  /*29db0*/  LDL.LU.64 R24, [R1+0x9f0] ;  /* 0x0009f00001187983 */ /* 0x001ee80000300a00 */
[----:B-1----:R-:W4:Y:S04]  /*29dc0*/  LDL.LU.64 R26, [R1+0x9f8] ;  /* 0x0009f800011a7983 */ /* 0x002f280000300a00 */
[----:B----4-:R-:W-:Y:S04]  /*29dd0*/  STL.64 [R1+0x3ae8], R26 ;  /* 0x003ae81a01007387 */ /* 0x010fe80000100a00 */
[----:B---3--:R0:W-:Y:S04]  /*29de0*/  STL.64 [R1+0x3ae0], R24 ;  /* 0x003ae01801007387 */ /* 0x0081e80000100a00 */
[----:B0-----:R-:W3:Y:S04]  /*29df0*/  LDL.LU.64 R24, [R1+0xa00] ;  /* 0x000a000001187983 */ /* 0x001ee80000300a00 */
[----:B------:R-:W4:Y:S04]  /*29e00*/  LDL.LU.64 R26, [R1+0xa08] ;  /* 0x000a0800011a7983 */ /* 0x000f280000300a00 */
[----:B----4-:R-:W-:Y:S04]  /*29e10*/  STL.64 [R1+0x3b08], R26 ;  /* 0x003b081a01007387 */ /* 0x010fe80000100a00 */
[----:B---3--:R0:W-:Y:S04]  /*29e20*/  STL.64 [R1+0x3b00], R24 ;  /* 0x003b001801007387 */ /* 0x0081e80000100a00 */
[----:B0-----:R-:W3:Y:S04]  /*29e30*/  LDL.LU.64 R24, [R1+0xa10] ;  /* 0x000a100001187983 */ /* 0x001ee80000300a00 */
[----:B------:R-:W4:Y:S01]  /*29e40*/  LDL.LU.64 R26, [R1+0xa18] ;  /* 0x000a1800011a7983 */ /* 0x000f220000300a00 */
[----:B------:R-:W-:-:S02]  /*29e50*/  F2FP.F16.E4M3.UNPACK_B R4, R4 ;  /* 0x00000004ff04723e */ /* 0x000fc400020006ff */
[----:B------:R-:W-:Y:S02]  /*29e60*/  F2FP.F16.E4M3.UNPACK_B R5, R5 ;  /* 0x00000005ff05723e */ /* 0x000fe400020006ff */
[----:B------:R-:W-:Y:S02]  /*29e70*/  F2FP.F16.E4M3.UNPACK_B R6, R6 ;  /* 0x00000006ff06723e */ /* 0x000fe400020006ff */
[----:B------:R-:W-:Y:S01]  /*29e80*/  F2FP.F16.E4M3.UNPACK_B R7, R7 ;  /* 0x00000007ff07723e */ /* 0x000fe200020006ff */
[----:B----4-:R-:W-:Y:S04]  /*29e90*/  STL.64 [R1+0x3b20], R26 ;  /* 0x003b201a01007387 */ /* 0x010fe80000100a00 */
[----:B---3--:R0:W-:Y:S04]  /*29ea0*/  STL.64 [R1+0x3b18], R24 ;  /* 0x003b181801007387 */ /* 0x0081e80000100a00 */
[----:B0-----:R-:W2:Y:S04]  /*29eb0*/  LDL.LU.64 R24, [R1+0xa20] ;  /* 0x000a200001187983 */ /* 0x001ea80000300a00 */
[----:B------:R-:W2:Y:S04]  /*29ec0*/  LDL.LU.64 R26, [R1+0xa28] ;  /* 0x000a2800011a7983 */ /* 0x000ea80000300a00 */
[----:B------:R-:W3:Y:S04]  /*29ed0*/  LDL.LU.64 R12, [R1+0x9c0] ;  /* 0x0009c000010c7983 */ /* 0x000ee80000300a00 */
[----:B------:R-:W4:Y:S01]  /*29ee0*/  LDL.LU.64 R14, [R1+0x9c8] ;  /* 0x0009c800010e7983 */ /* 0x000f220000300a00 */
[C---:B--2---:R-:W-:Y:S03]  /*29ef0*/  HMMA.16816.F32 R16, R4.reuse, R16, R24 ;  /* 0x000000100410723c */ /* 0x044fe60000001818 */
[----:B----4-:R-:W-:Y:S04]  /*29f00*/  STL.64 [R1+0x3ad0], R14 ;  /* 0x003ad00e01007387 */ /* 0x010fe80000100a00 */
[----:B---3--:R0:W-:Y:S04]  /*29f10*/  STL.64 [R1+0x3ac8], R12 ;  /* 0x003ac80c01007387 */ /* 0x0081e80000100a00 */
[----:B0-----:R-:W2:Y:S04]  /*29f20*/  LDL.LU.64 R12, [R1+0x9e0] ;  /* 0x0009e000010c7983 */ /* 0x001ea80000300a00 */
[----:B------:R-:W2:Y:S04]  /*29f30*/  LDL.LU.64 R14, [R1+0x9e8] ;  /* 0x0009e800010e7983 */ /* 0x000ea80000300a00 */
[----:B------:R-:W3:Y:S04]  /*29f40*/  LDL.LU.64 R20, [R1+0x9b0] ;  /* 0x0009b00001147983 */ /* 0x000ee80000300a00 */
[----:B------:R-:W3:Y:S04]  /*29f50*/  LDL.LU.64 R22, [R1+0x9b8] ;  /* 0x0009b80001167983 */ /* 0x000ee80000300a00 */
[----:B------:R-:W4:Y:S04]  /*29f60*/  LDL.LU.64 R8, [R1+0x990] ;  /* 0x0009900001087983 */ /* 0x000f280000300a00 */
[----:B------:R-:W4:Y:S04]  /*29f70*/  LDL.LU.64 R10, [R1+0x998] ;  /* 0x00099800010a7983 */ /* 0x000f280000300a00 */
[----:B------:R-:W2:Y:S04]  /*29f80*/  LDL.LU.64 R26, [R1+0x3b20] ;  /* 0x003b2000011a7983 */ /* 0x000ea80000300a00 */
[----:B------:R-:W2:Y:S04]  /*29f90*/  LDL.LU.64 R24, [R1+0x3b18] ;  /* 0x003b180001187983 */ /* 0x000ea80000300a00 */
        /* <DEDUP_REMOVED lines=39> */
[----:B------:R-:W4:Y:S01]  /*2a210*/  LDL.LU.64 R24, [R1+0x3aa8] ;  /* 0x003aa80001187983 */ /* 0x000f220000300a00 */
        /* <DEDUP_REMOVED lines=11> */
[----:B------:R0:W-:Y:S04]  /*2a2d0*/  STL.64 [R1+0x3a08], R26 ;  /* 0x003a081a01007387 */ /* 0x0001e80000100a00 */
[----:B------:R-:W-:Y:S04]  /*2a2e0*/  STL.64 [R1+0x3a00], R24 ;  /* 0x003a001801007387 */ /* 0x000fe80000100a00 */
[----:B0-----:R-:W4:Y:S04]  /*2a2f0*/  LDL.LU R26, [R1+0x11f4] ;  /* 0x0011f400011a7983 */ /* 0x001f280000300800 */
[----:B------:R-:W4:Y:S01]  /*2a300*/  LDL.LU R27, [R1+0x11f0] ;  /* 0x0011f000011b7983 */ /* 0x000f220000300800 */
[----:B---3--:R-:W-:-:S15]  /*2a310*/  HMMA.16816.F32 R16, R4, R22, R16 ;  /* 0x000000160410723c */ /* 0x008fde0000001810 */
[----:B------:R-:W-:-:S08]  /*2a320*/  NOP ;  /* 0x0000000000007918 */ /* 0x000fd00000000000 */
[----:B------:R-:W-:Y:S04]  /*2a330*/  STL.64 [R1+0x9a0], R16 ;  /* 0x0009a01001007387 */ /* 0x000fe80000100a00 */
[----:B------:R2:W-:Y:S02]  /*2a340*/  STL.64 [R1+0x9a8], R18 ;  /* 0x0009a81201007387 */ /* 0x0005e40000100a00 */
[----:B--2---:R-:W-:Y:S02]  /*2a350*/  HMMA.16816.F32 R16, R4, R20, R8 ;  /* 0x000000140410723c */ /* 0x004fe40000001808 */
[----:B------:R-:W2:Y:S04]  /*2a360*/  LDL.LU.64 R8, [R1+0x980] ;  /* 0x0009800001087983 */ /* 0x000ea80000300a00 */
[----:B------:R-:W2:-:S15]  /*2a370*/  LDL.LU.64 R10, [R1+0x988] ;  /* 0x00098800010a7983 */ /* 0x000e9e0000300a00 */
[----:B------:R-:W-:-:S02]  /*2a380*/  NOP ;  /* 0x0000000000007918 */ /* 0x000fc40000000000 */
[----:B------:R0:W-:Y:S04]  /*2a390*/  STL.64 [R1+0x990], R16 ;  /* 0x0009901001007387 */ /* 0x0001e80000100a00 */
[----:B------:R1:W-:Y:S04]  /*2a3a0*/  STL.64 [R1+0x998], R18 ;  /* 0x0009981201007387 */ /* 0x0003e80000100a00 */
[----:B0-----:R-:W3:Y:S04]  /*2a3b0*/  LDL.LU.64 R16, [R1+0x940] ;  /* 0x0009400001107983 */ /* 0x001ee80000300a00 */
[----:B-1----:R-:W4:Y:S04]  /*2a3c0*/  LDL.LU.64 R18, [R1+0x948] ;  /* 0x0009480001127983 */ /* 0x002f280000300a00 */
[----:B----4-:R-:W-:Y:S04]  /*2a3d0*/  STL.64 [R1+0x3a60], R18 ;  /* 0x003a601201007387 */ /* 0x010fe80000100a00 */
[----:B---3--:R0:W-:Y:S04]  /*2a3e0*/  STL.64 [R1+0x3a58], R16 ;  /* 0x003a581001007387 */ /* 0x0081e80000100a00 */
[----:B0-----:R-:W3:Y:S04]  /*2a3f0*/  LDL.LU.64 R16, [R1+0x950] ;  /* 0x0009500001107983 */ /* 0x001ee80000300a00 */
[----:B------:R-:W4:Y:S01]  /*2a400*/  LDL.LU.64 R18, [R1+0x958] ;  /* 0x0009580001127983 */ /* 0x000f220000300a00 */
[C---:B--2---:R-:W-:Y:S03]  /*2a410*/  HMMA.16816.F32 R8, R4.reuse, R14, R8 ;  /* 0x0000000e0408723c */ /* 0x044fe60000001808 */
[----:B----4-:R-:W-:Y:S04]  /*2a420*/  STL.64 [R1+0x3a70], R18 ;  /* 0x003a701201007387 */ /* 0x010fe80000100a00 */
[----:B---3--:R0:W-:Y:S04]  /*2a430*/  STL.64 [R1+0x3a68], R16 ;  /* 0x003a681001007387 */ /* 0x0081e80000100a00 */
[----:B0-----:R-:W2:Y:S04]  /*2a440*/  LDL.LU.64 R16, [R1+0x960] ;  /* 0x0009600001107983 */ /* 0x001ea80000300a00 */
[----:B------:R-:W2:Y:S04]  /*2a450*/  LDL.LU.64 R18, [R1+0x968] ;  /* 0x0009680001127983 */ /* 0x000ea80000300a00 */
[----:B------:R-:W3:Y:S04]  /*2a460*/  LDL.LU R0, [R1+0x1210] ;  /* 0x0012100001007983 */ /* 0x000ee80000300800 */
[----:B------:R0:W-:Y:S04]  /*2a470*/  STL.64 [R1+0x39e8], R22 ;  /* 0x0039e81601007387 */ /* 0x0001e80000100a00 */
[----:B0-----:R-:W4:Y:S04]  /*2a480*/  LDL.64 R22, [R1+0x20] ;  /* 0x0000200001167983 */ /* 0x001f280000100a00 */
[----:B------:R0:W-:Y:S04]  /*2a490*/  STL.64 [R1+0x39e0], R20 ;  /* 0x0039e01401007387 */ /* 0x0001e80000100a00 */
[----:B0-----:R-:W2:Y:S04]  /*2a4a0*/  LDL.LU R20, [R1+0x11f8] ;  /* 0x0011f80001147983 */ /* 0x001ea80000300800 */
[----:B------:R-:W2:Y:S04]  /*2a4b0*/  LDL.LU R21, [R1+0x1214] ;  /* 0x0012140001157983 */ /* 0x000ea80000300800 */
[----:B----4-:R-:W-:Y:S04]  /*2a4c0*/  STL.64 [R1+0x3a50], R22 ;  /* 0x003a501601007387 */ /* 0x010fe80000100a00 */
[----:B--2---:R0:W-:Y:S04]  /*2a4d0*/  STL.64 [R1+0x3a48], R20 ;  /* 0x003a481401007387 */ /* 0x0041e80000100a00 */
[----:B0-----:R-:W2:Y:S04]  /*2a4e0*/  LDL.LU.64 R20, [R1+0x970] ;  /* 0x0009700001147983 */ /* 0x001ea80000300a00 */
[----:B------:R-:W2:Y:S04]  /*2a4f0*/  LDL.LU.64 R22, [R1+0x978] ;  /* 0x0009780001167983 */ /* 0x000ea80000300a00 */
[----:B------:R-:W-:Y:S04]  /*2a500*/  STL.64 [R1+0x980], R8 ;  /* 0x0009800801007387 */ /* 0x000fe80000100a00 */
[----:B------:R0:W-:Y:S04]  /*2a510*/  STL.64 [R1+0x988], R10 ;  /* 0x0009880a01007387 */ /* 0x0001e80000100a00 */
[----:B0-----:R-:W4:Y:S04]  /*2a520*/  LDL.LU.64 R10, [R1+0x3a80] ;  /* 0x003a8000010a7983 */ /* 0x001f280000300a00 */
[----:B------:R-:W3:Y:S01]  /*2a530*/  LDL.LU.64 R8, [R1+0x3a78] ;  /* 0x003a780001087983 */ /* 0x000ee20000300a00 */
[C---:B--2---:R-:W-:Y:S06]  /*2a540*/  HMMA.16816.F32 R20, R4.reuse, R12, R20 ;  /* 0x0000000c0414723c */ /* 0x044fec0000001814 */
[----:B----4-:R-:W-:-:S15]  /*2a550*/  HMMA.16816.F32 R16, R4, R10, R16 ;  /* 0x0000000a0410723c */ /* 0x010fde0000001810 */
[----:B------:R-:W-:-:S02]  /*2a560*/  NOP ;  /* 0x0000000000007918 */ /* 0x000fc40000000000 */
[----:B------:R0:W-:Y:S04]  /*2a570*/  STL.64 [R1+0x970], R20 ;  /* 0x0009701401007387 */ /* 0x0001e80000100a00 */
[----:B------:R1:W-:Y:S04]  /*2a580*/  STL.64 [R1+0x978], R22 ;  /* 0x0009781601007387 */ /* 0x0003e80000100a00 */
[----:B0-----:R-:W2:Y:S04]  /*2a590*/  LDL.LU.64 R20, [R1+0x310] ;  /* 0x0003100001147983 */ /* 0x001ea80000300a00 */
[----:B-1----:R-:W2:Y:S04]  /*2a5a0*/  LDL.LU.64 R22, [R1+0x318] ;  /* 0x0003180001167983 */ /* 0x002ea80000300a00 */
[----:B------:R-:W4:Y:S04]  /*2a5b0*/  LDL.64 R24, [R1+0x18] ;  /* 0x0000180001187983 */ /* 0x000f280000100a00 */
[----:B------:R0:W-:Y:S04]  /*2a5c0*/  STL.64 [R1+0x39c8], R14 ;  /* 0x0039c80e01007387 */ /* 0x0001e80000100a00 */
[----:B0-----:R-:W2:Y:S04]  /*2a5d0*/  LDL.64 R14, [R1+0x28] ;  /* 0x00002800010e7983 */ /* 0x001ea80000100a00 */
[----:B------:R-:W-:Y:S04]  /*2a5e0*/  STL.64 [R1+0x39c0], R12 ;  /* 0x0039c00c01007387 */ /* 0x000fe80000100a00 */
[----:B------:R-:W-:Y:S04]  /*2a5f0*/  STL.64 [R1+0x960], R16 ;  /* 0x0009601001007387 */ /* 0x000fe80000100a00 */
[----:B------:R0:W-:Y:S04]  /*2a600*/  STL.64 [R1+0x968], R18 ;  /* 0x0009681201007387 */ /* 0x0001e80000100a00 */
[----:B0-----:R-:W3:Y:S04]  /*2a610*/  LDL.LU.64 R18, [R1+0x3a70] ;  /* 0x003a700001127983 */ /* 0x001ee80000300a00 */
[----:B------:R-:W3:Y:S04]  /*2a620*/  LDL.LU.64 R16, [R1+0x3a68] ;  /* 0x003a680001107983 */ /* 0x000ee80000300a00 */
[----:B------:R0:W-:Y:S04]  /*2a630*/  STL [R1+0x39b4], R10 ;  /* 0x0039b40a01007387 */ /* 0x0001e80000100800 */
[----:B0-----:R-:W4:Y:S04]  /*2a640*/  LDL.LU R10, [R1+0x1204] ;  /* 0x00120400010a7983 */ /* 0x001f280000300800 */
[----:B------:R0:W-:Y:S04]  /*2a650*/  STL [R1+0x39b0], R11 ;  /* 0x0039b00b01007387 */ /* 0x0001e80000100800 */
[----:B0-----:R-:W4:Y:S01]  /*2a660*/  LDL.LU R11, [R1+0x11e8] ;  /* 0x0011e800010b7983 */ /* 0x001f220000300800 */
[----:B---3--:R-:W-:-:S15]  /*2a670*/  HMMA.16816.F32 R16, R4, R8, R16 ;  /* 0x000000080410723c */ /* 0x008fde0000001810 */
[----:B------:R-:W-:-:S08]  /*2a680*/  NOP ;  /* 0x0000000000007918 */ /* 0x000fd00000000000 */
[----:B------:R-:W-:Y:S04]  /*2a690*/  STL.64 [R1+0x950], R16 ;  /* 0x0009501001007387 */ /* 0x000fe80000100a00 */
[----:B------:R0:W-:Y:S04]  /*2a6a0*/  STL.64 [R1+0x958], R18 ;  /* 0x0009581201007387 */ /* 0x0001e80000100a00 */
[----:B0-----:R-:W3:Y:S04]  /*2a6b0*/  LDL.LU.64 R18, [R1+0x3a60] ;  /* 0x003a600001127983 */ /* 0x001ee80000300a00 */
[----:B------:R-:W3:Y:S04]  /*2a6c0*/  LDL.LU.64 R16, [R1+0x3a58] ;  /* 0x003a580001107983 */ /* 0x000ee80000300a00 */
[----:B------:R2:W-:Y:S04]  /*2a6d0*/  STL [R1+0x39ac], R8 ;  /* 0x0039ac0801007387 */ /* 0x0005e80000100800 */
[----:B------:R0:W-:Y:S01]  /*2a6e0*/  STL [R1+0x39a8], R9 ;  /* 0x0039a80901007387 */ /* 0x0001e20000100800 */
[----:B--2---:R-:W-:-:S02]  /*2a6f0*/  IMAD.MOV.U32 R8, RZ, RZ, R14 ;  /* 0x000000ffff087224 */ /* 0x004fc400078e000e */
[----:B0-----:R-:W-:Y:S01]  /*2a700*/  IMAD.MOV.U32 R9, RZ, RZ, R15 ;  /* 0x000000ffff097224 */ /* 0x001fe200078e000f */
[C---:B---3--:R-:W-:Y:S06]  /*2a710*/  HMMA.16816.F32 R16, R4.reuse, R2, R16 ;  /* 0x000000020410723c */ /* 0x048fec0000001810 */
[----:B------:R-:W-:-:S15]  /*2a720*/  HMMA.16816.F32 R4, R4, R14, R20 ;  /* 0x0000000e0404723c */ /* 0x000fde0000001814 */
[----:B------:R-:W-:-:S02]  /*2a730*/  NOP ;  /* 0x0000000000007918 */ /* 0x000fc40000000000 */
[----:B------:R0:W-:Y:S04]  /*2a740*/  STL.64 [R1+0x940], R16 ;  /* 0x0009401001007387 */ /* 0x0001e80000100a00 */
[----:B------:R1:W-:Y:S04]  /*2a750*/  STL.64 [R1+0x948], R18 ;  /* 0x0009481201007387 */ /* 0x0003e80000100a00 */
[----:B0-----:R-:W2:Y:S04]  /*2a760*/  LDL.LU.64 R16, [R1+0x930] ;  /* 0x0009300001107983 */ /* 0x001ea80000300a00 */
[----:B-1----:R-:W2:Y:S04]  /*2a770*/  LDL.LU.64 R18, [R1+0x938] ;  /* 0x0009380001127983 */ /* 0x002ea80000300a00 */
[----:B------:R0:W-:Y:S04]  /*2a780*/  STL [R1+0x39bc], R2 ;  /* 0x0039bc0201007387 */ /* 0x0001e80000100800 */
[----:B0-----:R-:W3:Y:S04]  /*2a790*/  LDL.LU R2, [R1+0x11ec] ;  /* 0x0011ec0001027983 */ /* 0x001ee80000300800 */
[----:B------:R-:W-:Y:S04]  /*2a7a0*/  STL [R1+0x39b8], R3 ;  /* 0x0039b80301007387 */ /* 0x000fe80000100800 */
[----:B------:R-:W2:Y:S04]  /*2a7b0*/  LDL.LU.64 R22, [R1+0x3a50] ;  /* 0x003a500001167983 */ /* 0x000ea80000300a00 */
[----:B------:R-:W2:Y:S04]  /*2a7c0*/  LDL.LU.64 R20, [R1+0x3a48] ;  /* 0x003a480001147983 */ /* 0x000ea80000300a00 */
[----:B------:R0:W-:Y:S04]  /*2a7d0*/  STL.64 [R1+0x310], R4 ;  /* 0x0003100401007387 */ /* 0x0001e80000100a00 */
[----:B------:R2:W-:Y:S04]  /*2a7e0*/  STL.64 [R1+0x318], R6 ;  /* 0x0003180601007387 */ /* 0x0005e80000100a00 */
[----:B------:R-:W2:Y:S04]  /*2a7f0*/  LDL.LU.64 R12, [R1+0x920] ;  /* 0x00092000010c7983 */ /* 0x000ea80000300a00 */
[----:B------:R-:W2:Y:S01]  /*2a800*/  LDL.LU.64 R14, [R1+0x928] ;  /* 0x00092800010e7983 */ /* 0x000ea20000300a00 */
[----:B0-----:R-:W-:-:S03]  /*2a810*/  IMAD R5, R27, 0x100, R26 ;  /* 0x000001001b057824 */ /* 0x001fc600078e021a */
[----:B------:R-:W2:Y:S04]  /*2a820*/  LDL R26, [R1] ;  /* 0x00000000011a7983 */ /* 0x000ea80000100800 */
[----:B------:R-:W2:Y:S01]  /*2a830*/  LDL R27, [R1+0x4] ;  /* 0x00000400011b7983 */ /* 0x000ea20000100800 */
[----:B------:R-:W-:Y:S01]  /*2a840*/  F2FP.F16.E4M3.UNPACK_B R5, R5 ;  /* 0x00000005ff05723e */ /* 0x000fe200020006ff */
[----:B----4-:R-:W-:Y:S02]  /*2a850*/  IMAD.MOV.U32 R3, RZ, RZ, R25 ;  /* 0x000000ffff037224 */ /* 0x010fe400078e0019 */
[----:B---3--:R-:W-:Y:S02]  /*2a860*/  IMAD R4, R11, 0x100, R2 ;  /* 0x000001000b047824 */ /* 0x008fe400078e0202 */
[----:B--2---:R-:W-:-:S02]  /*2a870*/  IMAD R6, R20, 0x100, R10 ;  /* 0x0000010014067824 */ /* 0x004fc400078e020a */
[----:B------:R-:W-:Y:S01]  /*2a880*/  IMAD R7, R0, 0x100, R21 ;  /* 0x0000010000077824 */ /* 0x000fe200078e0215 */
[----:B------:R-:W-:Y:S02]  /*2a890*/  F2FP.F16.E4M3.UNPACK_B R4, R4 ;  /* 0x00000004ff04723e */ /* 0x000fe400020006ff */
[----:B------:R-:W-:Y:S02]  /*2a8a0*/  F2FP.F16.E4M3.UNPACK_B R6, R6 ;  /* 0x00000006ff06723e */ /* 0x000fe400020006ff */
[----:B------:R-:W-:-:S07]  /*2a8b0*/  F2FP.F16.E4M3.UNPACK_B R7, R7 ;  /* 0x00000007ff07723e */ /* 0x000fce00020006ff */
[----:B------:R-:W-:Y:S06]  /*2a8c0*/  HMMA.16816.F32 R16, R4, R22, R16 ;  /* 0x000000160410723c */ /* 0x000fec0000001810 */
[----:B------:R-:W-:Y:S02]  /*2a8d0*/  IMAD.MOV.U32 R10, RZ, RZ, R22 ;  /* 0x000000ffff0a7224 */ /* 0x000fe400078e0016 */
[----:B------:R-:W-:Y:S01]  /*2a8e0*/  IMAD.MOV.U32 R11, RZ, RZ, R23 ;  /* 0x000000ffff0b7224 */ /* 0x000fe200078e0017 */
[----:B------:R-:W-:-:S14]  /*2a8f0*/  STL.64 [R1+0x3a20], R26 ;  /* 0x003a201a01007387 */ /* 0x000fdc0000100a00 */
[----:B------:R-:W-:Y:S04]  /*2a900*/  STL.64 [R1+0x930], R16 ;  /* 0x0009301001007387 */ /* 0x000fe80000100a00 */
[----:B------:R0:W-:Y:S04]  /*2a910*/  STL.64 [R1+0x938], R18 ;  /* 0x0009381201007387 */ /* 0x0001e80000100a00 */
[----:B0-----:R-:W2:Y:S04]  /*2a920*/  LDL.LU.64 R18, [R1+0x3a40] ;  /* 0x003a400001127983 */ /* 0x001ea80000300a00 */
[----:B------:R-:W3:Y:S04]  /*2a930*/  LDL.LU.64 R16, [R1+0x3a38] ;  /* 0x003a380001107983 */ /* 0x000ee80000300a00 */
[----:B------:R-:W-:Y:S04]  /*2a940*/  STL.64 [R1+0x39d8], R10 ;  /* 0x0039d80a01007387 */ /* 0x000fe80000100a00 */
[----:B------:R0:W-:Y:S02]  /*2a950*/  STL.64 [R1+0x39d0], R8 ;  /* 0x0039d00801007387 */ /* 0x0001e40000100a00 */
[----:B0-----:R-:W-:Y:S06]  /*2a960*/  HMMA.16816.F32 R8, R4, R24, R12 ;  /* 0x000000180408723c */ /* 0x001fec000000180c */
[----:B------:R-:W-:-:S15]  /*2a970*/  IMAD.MOV.U32 R2, RZ, RZ, R24 ;  /* 0x000000ffff027224 */ /* 0x000fde00078e0018 */
[----:B------:R-:W-:-:S02]  /*2a980*/  NOP ;  /* 0x0000000000007918 */ /* 0x000fc40000000000 */
[----:B------:R-:W-:Y:S04]  /*2a990*/  STL.64 [R1+0x920], R8 ;  /* 0x0009200801007387 */ /* 0x000fe80000100a00 */
[----:B------:R-:W-:Y:S04]  /*2a9a0*/  STL.64 [R1+0x928], R10 ;  /* 0x0009280a01007387 */ /* 0x000fe80000100a00 */
[----:B------:R-:W4:Y:S04]  /*2a9b0*/  LDL.LU.64 R24, [R1+0x900] ;  /* 0x0009000001187983 */ /* 0x000f280000300a00 */
[----:B------:R-:W2:Y:S04]  /*2a9c0*/  LDL.LU.64 R26, [R1+0x908] ;  /* 0x00090800011a7983 */ /* 0x000ea80000300a00 */
[----:B--2---:R-:W-:Y:S04]  /*2a9d0*/  STL.64 [R1+0x3a30], R26 ;  /* 0x003a301a01007387 */ /* 0x004fe80000100a00 */
[----:B----4-:R0:W-:Y:S04]  /*2a9e0*/  STL.64 [R1+0x3a28], R24 ;  /* 0x003a281801007387 */ /* 0x0101e80000100a00 */
[----:B0-----:R-:W3:Y:S04]  /*2a9f0*/  LDL.LU.64 R24, [R1+0x910] ;  /* 0x0009100001187983 */ /* 0x001ee80000300a00 */
[----:B------:R-:W3:Y:S04]  /*2aa00*/  LDL.LU.64 R26, [R1+0x918] ;  /* 0x00091800011a7983 */ /* 0x000ee80000300a00 */
[----:B------:R-:W2:Y:S04]  /*2aa10*/  LDL.LU.64 R20, [R1+0x8c0] ;  /* 0x0008c00001147983 */ /* 0x000ea80000300a00 */
[----:B------:R-:W4:Y:S04]  /*2aa20*/  LDL.LU.64 R22, [R1+0x8c8] ;  /* 0x0008c80001167983 */ /* 0x000f280000300a00 */
[----:B----4-:R-:W-:Y:S04]  /*2aa30*/  STL.64 [R1+0x39f8], R22 ;  /* 0x0039f81601007387 */ /* 0x010fe80000100a00 */
[----:B--2---:R0:W-:Y:S04]  /*2aa40*/  STL.64 [R1+0x39f0], R20 ;  /* 0x0039f01401007387 */ /* 0x0041e80000100a00 */
[----:B0-----:R-:W2:Y:S04]  /*2aa50*/  LDL.LU.64 R20, [R1+0x8d0] ;  /* 0x0008d00001147983 */ /* 0x001ea80000300a00 */
[----:B------:R-:W4:Y:S01]  /*2aa60*/  LDL.LU.64 R22, [R1+0x8d8] ;  /* 0x0008d80001167983 */ /* 0x000f220000300a00 */
[C---:B---3--:R-:W-:Y:S03]  /*2aa70*/  HMMA.16816.F32 R24, R4.reuse, R16, R24 ;  /* 0x000000100418723c */ /* 0x048fe60000001818 */
[----:B----4-:R-:W-:Y:S04]  /*2aa80*/  STL.64 [R1+0x3a18], R22 ;  /* 0x003a181601007387 */ /* 0x010fe80000100a00 */
[----:B--2---:R0:W-:Y:S04]  /*2aa90*/  STL.64 [R1+0x3a10], R20 ;  /* 0x003a101401007387 */ /* 0x0041e80000100a00 */
        /* <DEDUP_REMOVED lines=25> */
[----:B0-----:R-:W2:Y:S01]  /*2ac30*/  LDL.LU.64 R26, [R1+0x3a08] ;  /* 0x003a0800011a7983 */ /* 0x001ea20000300a00 */
[----:B---3--:R-:W-:Y:S03]  /*2ac40*/  HMMA.16816.F32 R16, R4, R28, R16 ;  /* 0x0000001c0410723c */ /* 0x008fe60000001810 */
[----:B------:R-:W3:-:S15]  /*2ac50*/  LDL.LU.64 R24, [R1+0x3a00] ;  /* 0x003a000001187983 */ /* 0x000ede0000300a00 */
[----:B------:R-:W-:-:S05]  /*2ac60*/  NOP ;  /* 0x0000000000007918 */ /* 0x000fca0000000000 */
[----:B------:R0:W-:Y:S04]  /*2ac70*/  STL.64 [R1+0x8e0], R16 ;  /* 0x0008e01001007387 */ /* 0x0001e80000100a00 */
[----:B------:R1:W-:Y:S04]  /*2ac80*/  STL.64 [R1+0x8e8], R18 ;  /* 0x0008e81201007387 */ /* 0x0003e80000100a00 */
[----:B0-----:R-:W4:Y:S04]  /*2ac90*/  LDL.LU.64 R16, [R1+0x880] ;  /* 0x0008800001107983 */ /* 0x001f280000300a00 */
[----:B-1----:R-:W4:Y:S04]  /*2aca0*/  LDL.LU.64 R18, [R1+0x888] ;  /* 0x0008880001127983 */ /* 0x002f280000300a00 */
        /* <DEDUP_REMOVED lines=12> */
[----:B------:R-:W4:Y:S04]  /*2ad70*/  LDL.LU.64 R20, [R1+0x39e0] ;  /* 0x0039e00001147983 */ /* 0x000f280000300a00 */
[----:B------:R-:W-:Y:S04]  /*2ad80*/  STL.64 [R1+0x3920], R26 ;  /* 0x0039201a01007387 */ /* 0x000fe80000100a00 */
[----:B------:R0:W-:Y:S04]  /*2ad90*/  STL.64 [R1+0x3918], R24 ;  /* 0x0039181801007387 */ /* 0x0001e80000100a00 */
[----:B0-----:R-:W3:Y:S01]  /*2ada0*/  LDL.LU R24, [R1+0x1220] ;  /* 0x0012200001187983 */ /* 0x001ee20000300800 */
        /* <DEDUP_REMOVED lines=12> */
[----:B0-----:R-:W4:Y:S04]  /*2ae70*/  LDL.LU R22, [R1+0x1218] ;  /* 0x0012180001167983 */ /* 0x001f280000300800 */
[----:B------:R-:W4:Y:S04]  /*2ae80*/  LDL.LU R23, [R1+0x1224] ;  /* 0x0012240001177983 */ /* 0x000f280000300800 */
[----:B------:R0:W-:Y:S04]  /*2ae90*/  STL.64 [R1+0x3908], R20 ;  /* 0x0039081401007387 */ /* 0x0001e80000100a00 */
[----:B0-----:R-:W3:Y:S04]  /*2aea0*/  LDL.LU R21, [R1+0x121c] ;  /* 0x00121c0001157983 */ /* 0x001ee80000300800 */
[----:B----4-:R-:W-:Y:S04]  /*2aeb0*/  STL.64 [R1+0x3990], R22 ;  /* 0x0039901601007387 */ /* 0x010fe80000100a00 */
[----:B---3--:R0:W-:Y:S04]  /*2aec0*/  STL [R1+0x3988], R21 ;  /* 0x0039881501007387 */ /* 0x0081e80000100800 */
[----:B0-----:R-:W3:Y:S04]  /*2aed0*/  LDL.LU.64 R20, [R1+0x890] ;  /* 0x0008900001147983 */ /* 0x001ee80000300a00 */
[----:B------:R-:W3:Y:S02]  /*2aee0*/  LDL.LU.64 R22, [R1+0x898] ;  /* 0x0008980001167983 */ /* 0x000ee40000300a00 */
[----:B---3--:R-:W-:-:S15]  /*2aef0*/  HMMA.16816.F32 R20, R4, R14, R20 ;  /* 0x0000000e0414723c */ /* 0x008fde0000001814 */
[----:B------:R-:W-:-:S08]  /*2af00*/  NOP ;  /* 0x0000000000007918 */ /* 0x000fd00000000000 */
[----:B------:R0:W-:Y:S04]  /*2af10*/  STL.64 [R1+0x890], R20 ;  /* 0x0008901401007387 */ /* 0x0001e80000100a00 */
[----:B------:R1:W-:Y:S04]  /*2af20*/  STL.64 [R1+0x898], R22 ;  /* 0x0008981601007387 */ /* 0x0003e80000100a00 */
[----:B0-----:R-:W3:Y:S04]  /*2af30*/  LDL.LU.64 R20, [R1+0x860] ;  /* 0x0008600001147983 */ /* 0x001ee80000300a00 */
[----:B-1----:R-:W4:Y:S01]  /*2af40*/  LDL.LU.64 R22, [R1+0x868] ;  /* 0x0008680001167983 */ /* 0x002f220000300a00 */
[----:B--2---:R-:W-:-:S15]  /*2af50*/  HMMA.16816.F32 R16, R4, R12, R16 ;  /* 0x0000000c0410723c */ /* 0x004fde0000001810 */
[----:B------:R-:W-:-:S08]  /*2af60*/  NOP ;  /* 0x0000000000007918 */ /* 0x000fd00000000000 */
[----:B------:R-:W-:Y:S04]  /*2af70*/  STL.64 [R1+0x880], R16 ;  /* 0x0008801001007387 */ /* 0x000fe80000100a00 */
[----:B------:R0:W-:Y:S02]  /*2af80*/  STL.64 [R1+0x888], R18 ;  /* 0x0008881201007387 */ /* 0x0001e40000100a00 */
[----:B0-----:R-:W-:Y:S02]  /*2af90*/  IMAD.MOV.U32 R18, RZ, RZ, R2 ;  /* 0x000000ffff127224 */ /* 0x001fe400078e0002 */
[----:B------:R-:W-:Y:S02]  /*2afa0*/  IMAD.MOV.U32 R19, RZ, RZ, R3 ;  /* 0x000000ffff137224 */ /* 0x000fe400078e0003 */
[----:B------:R-:W-:-:S02]  /*2afb0*/  IMAD.MOV.U32 R16, RZ, RZ, R10 ;  /* 0x000000ffff107224 */ /* 0x000fc400078e000a */
[----:B------:R-:W-:Y:S01]  /*2afc0*/  IMAD.MOV.U32 R17, RZ, RZ, R11 ;  /* 0x000000ffff117224 */ /* 0x000fe200078e000b */
[----:B----4-:R-:W-:Y:S04]  /*2afd0*/  STL.64 [R1+0x39a0], R22 ;  /* 0x0039a01601007387 */ /* 0x010fe80000100a00 */
[----:B---3--:R0:W-:Y:S04]  /*2afe0*/  STL.64 [R1+0x3998], R20 ;  /* 0x0039981401007387 */ /* 0x0081e80000100a00 */
[----:B0-----:R-:W2:Y:S04]  /*2aff0*/  LDL.LU.64 R20, [R1+0x870] ;  /* 0x0008700001147983 */ /* 0x001ea80000300a00 */
[----:B------:R-:W2:Y:S04]  /*2b000*/  LDL.LU.64 R22, [R1+0x878] ;  /* 0x0008780001167983 */ /* 0x000ea80000300a00 */
[----:B------:R-:W3:Y:S04]  /*2b010*/  LDL.LU R25, [R1+0x122c] ;  /* 0x00122c0001197983 */ /* 0x000ee80000300800 */
[----:B------:R-:W3:Y:S04]  /*2b020*/  LDL.LU R26, [R1+0x1228] ;  /* 0x00122800011a7983 */ /* 0x000ee80000300800 */
[----:B------:R-:W4:Y:S04]  /*2b030*/  LDL.LU R27, [R1+0x1234] ;  /* 0x00123400011b7983 */ /* 0x000f280000300800 */
[----:B------:R-:W4:Y:S04]  /*2b040*/  LDL.LU R0, [R1+0x1230] ;  /* 0x0012300001007983 */ /* 0x000f280000300800 */
[----:B------:R-:W3:Y:S04]  /*2b050*/  LDL.LU R2, [R1+0x39bc] ;  /* 0x0039bc0001027983 */ /* 0x000ee80000300800 */
[----:B------:R-:W3:Y:S04]  /*2b060*/  LDL.LU R3, [R1+0x39b8] ;  /* 0x0039b80001037983 */ /* 0x000ee80000300800 */
[----:B------:R-:W2:Y:S04]  /*2b070*/  LDL.LU R10, [R1+0x39b4] ;  /* 0x0039b400010a7983 */ /* 0x000ea80000300800 */
[----:B------:R-:W2:Y:S04]  /*2b080*/  LDL.LU R11, [R1+0x39b0] ;  /* 0x0039b000010b7983 */ /* 0x000ea80000300800 */
[----:B------:R0:W-:Y:S02]  /*2b090*/  STL.64 [R1+0x3970], R18 ;  /* 0x0039701201007387 */ /* 0x0001e40000100a00 */
[----:B0-----:R-:W-:-:S02]  /*2b0a0*/  IMAD.MOV.U32 R18, RZ, RZ, R8 ;  /* 0x000000ffff127224 */ /* 0x001fc400078e0008 */
[----:B------:R-:W-:Y:S01]  /*2b0b0*/  IMAD.MOV.U32 R19, RZ, RZ, R9 ;  /* 0x000000ffff137224 */ /* 0x000fe200078e0009 */
[----:B------:R-:W4:Y:S04]  /*2b0c0*/  LDL.LU R8, [R1+0x39ac] ;  /* 0x0039ac0001087983 */ /* 0x000f280000300800 */
[----:B------:R-:W4:Y:S04]  /*2b0d0*/  LDL.LU R9, [R1+0x39a8] ;  /* 0x0039a80001097983 */ /* 0x000f280000300800 */
[----:B------:R-:W3:Y:S04]  /*2b0e0*/  LDL.64 R28, [R1] ;  /* 0x00000000011c7983 */ /* 0x000ee80000100a00 */
        /* <DEDUP_REMOVED lines=15> */
[----:B------:R-:W2:Y:S04]  /*2b1e0*/  LDL.LU R21, [R1+0x3988] ;  /* 0x0039880001157983 */ /* 0x000ea80000300800 */
        /* <DEDUP_REMOVED lines=8> */
[----:B0-----:R-:W-:-:S15]  /*2b270*/  HMMA.16816.F32 R8, R4, R18, R12 ;  /* 0x000000120408723c */ /* 0x001fde000000180c */
[----:B------:R-:W-:-:S08]  /*2b280*/  NOP ;  /* 0x0000000000007918 */ /* 0x000fd00000000000 */
[----:B------:R-:W-:Y:S04]  /*2b290*/  STL.64 [R1+0x300], R8 ;  /* 0x0003000801007387 */ /* 0x000fe80000100a00 */
[----:B------:R-:W-:Y:S04]  /*2b2a0*/  STL.64 [R1+0x308], R10 ;  /* 0x0003080a01007387 */ /* 0x000fe80000100a00 */
[----:B------:R-:W3:Y:S04]  /*2b2b0*/  LDL.LU.64 R12, [R1+0x810] ;  /* 0x00081000010c7983 */ /* 0x000ee80000300a00 */
[----:B------:R-:W4:Y:S04]  /*2b2c0*/  LDL.LU.64 R14, [R1+0x818] ;  /* 0x00081800010e7983 */ /* 0x000f280000300a00 */
        /* <DEDUP_REMOVED lines=8> */
[----:B--2---:R-:W-:-:S02]  /*2b350*/  IMAD R4, R22, 0x100, R21 ;  /* 0x0000010016047824 */ /* 0x004fc400078e0215 */
[----:B------:R-:W-:Y:S02]  /*2b360*/  IMAD R5, R24, 0x100, R23 ;  /* 0x0000010018057824 */ /* 0x000fe400078e0217 */
[----:B------:R-:W-:Y:S02]  /*2b370*/  IMAD R6, R26, 0x100, R25 ;  /* 0x000001001a067824 */ /* 0x000fe400078e0219 */
[----:B------:R-:W-:Y:S01]  /*2b380*/  IMAD R7, R0, 0x100, R27 ;  /* 0x0000010000077824 */ /* 0x000fe200078e021b */
[----:B----4-:R-:W-:Y:S04]  /*2b390*/  STL.64 [R1+0x3980], R14 ;  /* 0x0039800e01007387 */ /* 0x010fe80000100a00 */
[----:B---3--:R0:W-:Y:S04]  /*2b3a0*/  STL.64 [R1+0x3978], R12 ;  /* 0x0039780c01007387 */ /* 0x0081e80000100a00 */
[----:B0-----:R-:W2:Y:S04]  /*2b3b0*/  LDL.LU.64 R12, [R1+0x840] ;  /* 0x00084000010c7983 */ /* 0x001ea80000300a00 */
[----:B------:R-:W2:Y:S01]  /*2b3c0*/  LDL.LU.64 R14, [R1+0x848] ;  /* 0x00084800010e7983 */ /* 0x000ea20000300a00 */
[----:B------:R-:W-:-:S02]  /*2b3d0*/  F2FP.F16.E4M3.UNPACK_B R4, R4 ;  /* 0x00000004ff04723e */ /* 0x000fc400020006ff */
[----:B------:R-:W-:Y:S02]  /*2b3e0*/  F2FP.F16.E4M3.UNPACK_B R5, R5 ;  /* 0x00000005ff05723e */ /* 0x000fe400020006ff */
        /* <DEDUP_REMOVED lines=28> */
[----:B------:R-:W3:Y:S04]  /*2b5b0*/  LDL.LU.64 R12, [R1+0x3940] ;  /* 0x00394000010c7983 */ /* 0x000ee80000300a00 */
[----:B------:R-:W-:Y:S01]  /*2b5c0*/  STL.64 [R1+0x38a0], R16 ;  /* 0x0038a01001007387 */ /* 0x000fe20000100a00 */
[----:B---3--:R-:W-:-:S15]  /*2b5d0*/  HMMA.16816.F32 R12, R4, R18, R12 ;  /* 0x00000012040c723c */ /* 0x008fde000000180c */
[----:B------:R-:W-:-:S08]  /*2b5e0*/  NOP ;  /* 0x0000000000007918 */ /* 0x000fd00000000000 */
[----:B------:R0:W-:Y:S04]  /*2b5f0*/  STL.64 [R1+0x810], R12 ;  /* 0x0008100c01007387 */ /* 0x0001e80000100a00 */
[----:B------:R1:W-:Y:S04]  /*2b600*/  STL.64 [R1+0x818], R14 ;  /* 0x0008180e01007387 */ /* 0x0003e80000100a00 */
[----:B0-----:R-:W2:Y:S04]  /*2b610*/  LDL.LU.64 R12, [R1+0x7c0] ;  /* 0x0007c000010c7983 */ /* 0x001ea80000300a00 */
[----:B-1----:R-:W2:Y:S04]  /*2b620*/  LDL.LU.64 R14, [R1+0x7c8] ;  /* 0x0007c800010e7983 */ /* 0x002ea80000300a00 */
[----:B------:R-:W3:Y:S04]  /*2b630*/  LDL.LU R16, [R1+0x1244] ;  /* 0x0012440001107983 */ /* 0x000ee80000300800 */
[----:B------:R-:W3:Y:S01]  /*2b640*/  LDL.LU R17, [R1+0x1240] ;  /* 0x0012400001117983 */ /* 0x000ee20000300800 */
[C---:B------:R-:W-:Y:S03]  /*2b650*/  HMMA.16816.F32 R8, R4.reuse, R28, R8 ;  /* 0x0000001c0408723c */ /* 0x040fe60000001808 */
[----:B------:R-:W-:Y:S03]  /*2b660*/  STL.64 [R1+0x38c0], R18 ;  /* 0x0038c01201007387 */ /* 0x000fe60000100a00 */
[----:B------:R-:W-:Y:S01]  /*2b670*/  IMAD.MOV.U32 R0, RZ, RZ, R29 ;  /* 0x000000ffff007224 */ /* 0x000fe200078e001d */
[----:B---3--:R0:W-:Y:S04]  /*2b680*/  STL.64 [R1+0x38b8], R16 ;  /* 0x0038b81001007387 */ /* 0x0081e80000100a00 */
[----:B0-----:R-:W3:Y:S04]  /*2b690*/  LDL.LU.64 R16, [R1+0x7d0] ;  /* 0x0007d00001107983 */ /* 0x001ee80000300a00 */
[----:B------:R-:W3:Y:S08]  /*2b6a0*/  LDL.LU.64 R18, [R1+0x7d8] ;  /* 0x0007d80001127983 */ /* 0x000ef00000300a00 */
[----:B------:R-:W-:Y:S04]  /*2b6b0*/  STL.64 [R1+0x800], R8 ;  /* 0x0008000801007387 */ /* 0x000fe80000100a00 */
[----:B------:R0:W-:Y:S04]  /*2b6c0*/  STL.64 [R1+0x808], R10 ;  /* 0x0008080a01007387 */ /* 0x0001e80000100a00 */
[----:B0-----:R-:W2:Y:S04]  /*2b6d0*/  LDL.LU.64 R10, [R1+0x3938] ;  /* 0x00393800010a7983 */ /* 0x001ea80000300a00 */
[----:B------:R-:W2:Y:S04]  /*2b6e0*/  LDL.LU.64 R8, [R1+0x3930] ;  /* 0x0039300001087983 */ /* 0x000ea80000300a00 */
[----:B------:R-:W4:Y:S02]  /*2b6f0*/  LDL.LU.64 R28, [R1+0x3928] ;  /* 0x00392800011c7983 */ /* 0x000f240000300a00 */
[----:B----4-:R-:W-:-:S15]  /*2b700*/  HMMA.16816.F32 R24, R4, R28, R24 ;  /* 0x0000001c0418723c */ /* 0x010fde0000001818 */
[----:B------:R-:W-:-:S08]  /*2b710*/  NOP ;  /* 0x0000000000007918 */ /* 0x000fd00000000000 */
[----:B------:R-:W-:Y:S04]  /*2b720*/  STL.64 [R1+0x7f0], R24 ;  /* 0x0007f01801007387 */ /* 0x000fe80000100a00 */
[----:B------:R0:W-:Y:S04]  /*2b730*/  STL.64 [R1+0x7f8], R26 ;  /* 0x0007f81a01007387 */ /* 0x0001e80000100a00 */
[----:B0-----:R-:W4:Y:S04]  /*2b740*/  LDL.LU.64 R26, [R1+0x3920] ;  /* 0x00392000011a7983 */ /* 0x001f280000300a00 */
[----:B------:R-:W3:Y:S01]  /*2b750*/  LDL.LU.64 R24, [R1+0x3918] ;  /* 0x0039180001187983 */ /* 0x000ee20000300a00 */
[C---:B----4-:R-:W-:Y:S06]  /*2b760*/  HMMA.16816.F32 R20, R4.reuse, R26, R20 ;  /* 0x0000001a0414723c */ /* 0x050fec0000001814 */
[----:B---3--:R-:W-:-:S15]  /*2b770*/  HMMA.16816.F32 R16, R4, R24, R16 ;  /* 0x000000180410723c */ /* 0x008fde0000001810 */
[----:B------:R-:W-:-:S02]  /*2b780*/  NOP ;  /* 0x0000000000007918 */ /* 0x000fc40000000000 */
[----:B------:R-:W-:Y:S04]  /*2b790*/  STL.64 [R1+0x7e0], R20 ;  /* 0x0007e01401007387 */ /* 0x000fe80000100a00 */
[----:B------:R0:W-:Y:S04]  /*2b7a0*/  STL.64 [R1+0x7e8], R22 ;  /* 0x0007e81601007387 */ /* 0x0001e80000100a00 */
[----:B0-----:R-:W2:Y:S04]  /*2b7b0*/  LDL.LU.64 R22, [R1+0x3910] ;  /* 0x0039100001167983 */ /* 0x001ea80000300a00 */
[----:B------:R-:W3:Y:S04]  /*2b7c0*/  LDL.LU.64 R20, [R1+0x3908] ;  /* 0x0039080001147983 */ /* 0x000ee80000300a00 */
[----:B------:R0:W-:Y:S04]  /*2b7d0*/  STL.64 [R1+0x7d0], R16 ;  /* 0x0007d01001007387 */ /* 0x0001e80000100a00 */
[----:B------:R1:W-:Y:S04]  /*2b7e0*/  STL.64 [R1+0x7d8], R18 ;  /* 0x0007d81201007387 */ /* 0x0003e80000100a00 */
[----:B0-----:R-:W4:Y:S04]  /*2b7f0*/  LDL.LU.64 R16, [R1+0x790] ;  /* 0x0007900001107983 */ /* 0x001f280000300a00 */
[----:B-1----:R-:W4:Y:S04]  /*2b800*/  LDL.LU.64 R18, [R1+0x798] ;  /* 0x0007980001127983 */ /* 0x002f280000300a00 */
[----:B------:R0:W-:Y:S04]  /*2b810*/  STL.64 [R1+0x3870], R26 ;  /* 0x0038701a01007387 */ /* 0x0001e80000100a00 */
[----:B0-----:R-:W2:Y:S04]  /*2b820*/  LDL.64 R26, [R1+0x20] ;  /* 0x00002000011a7983 */ /* 0x001ea80000100a00 */
[----:B------:R0:W-:Y:S04]  /*2b830*/  STL.64 [R1+0x3868], R24 ;  /* 0x0038681801007387 */ /* 0x0001e80000100a00 */
[----:B0-----:R-:W3:Y:S04]  /*2b840*/  LDL.LU R24, [R1+0x1254] ;  /* 0x0012540001187983 */ /* 0x001ee80000300800 */
[----:B------:R-:W3:Y:S04]  /*2b850*/  LDL.LU R25, [R1+0x1250] ;  /* 0x0012500001197983 */ /* 0x000ee80000300800 */
[----:B--2---:R-:W-:Y:S04]  /*2b860*/  STL.64 [R1+0x38d0], R26 ;  /* 0x0038d01a01007387 */ /* 0x004fe80000100a00 */
[----:B---3--:R0:W-:Y:S04]  /*2b870*/  STL.64 [R1+0x38c8], R24 ;  /* 0x0038c81801007387 */ /* 0x0081e80000100a00 */
[----:B0-----:R-:W2:Y:S04]  /*2b880*/  LDL.LU.64 R24, [R1+0x7b0] ;  /* 0x0007b00001187983 */ /* 0x001ea80000300a00 */
[----:B------:R-:W2:Y:S01]  /*2b890*/  LDL.LU.64 R26, [R1+0x7b8] ;  /* 0x0007b800011a7983 */ /* 0x000ea20000300a00 */
[----:B------:R-:W-:-:S15]  /*2b8a0*/  HMMA.16816.F32 R12, R4, R22, R12 ;  /* 0x00000016040c723c */ /* 0x000fde000000180c */
[----:B------:R-:W-:-:S08]  /*2b8b0*/  NOP ;  /* 0x0000000000007918 */ /* 0x000fd00000000000 */
        /* <DEDUP_REMOVED lines=9> */
[----:B-1----:R-:W3:Y:S04]  /*2b950*/  LDL.LU.64 R26, [R1+0x768] ;  /* 0x00076800011a7983 */ /* 0x002ee80000300a00 */
        /* <DEDUP_REMOVED lines=11> */
[----:B------:R-:W3:Y:S02]  /*2ba10*/  LDL.LU.64 R22, [R1+0x7a8] ;  /* 0x0007a80001167983 */ /* 0x000ee40000300a00 */
[C---:B---3--:R-:W-:Y:S06]  /*2ba20*/  HMMA.16816.F32 R20, R4.reuse, R14, R20 ;  /* 0x0000000e0414723c */ /* 0x048fec0000001814 */
[----:B--2---:R-:W-:-:S15]  /*2ba30*/  HMMA.16816.F32 R24, R4, R10, R24 ;  /* 0x0000000a0418723c */ /* 0x004fde0000001818 */
[----:B------:R-:W-:-:S02]  /*2ba40*/  NOP ;  /* 0x0000000000007918 */ /* 0x000fc40000000000 */
[----:B------:R-:W-:Y:S04]  /*2ba50*/  STL.64 [R1+0x7a0], R20 ;  /* 0x0007a01401007387 */ /* 0x000fe80000100a00 */
[----:B------:R4:W-:Y:S02]  /*2ba60*/  STL.64 [R1+0x7a8], R22 ;  /* 0x0007a81601007387 */ /* 0x0009e40000100a00 */
[----:B----4-:R-:W-:Y:S02]  /*2ba70*/  HMMA.16816.F32 R20, R4, R12, R16 ;  /* 0x0000000c0414723c */ /* 0x010fe40000001810 */
[----:B------:R-:W2:Y:S04]  /*2ba80*/  LDL.LU.64 R16, [R1+0x2f0] ;  /* 0x0002f00001107983 */ /* 0x000ea80000300a00 */
[----:B------:R-:W2:-:S15]  /*2ba90*/  LDL.LU.64 R18, [R1+0x2f8] ;  /* 0x0002f80001127983 */ /* 0x000e9e0000300a00 */
[----:B------:R-:W-:-:S02]  /*2baa0*/  NOP ;  /* 0x0000000000007918 */ /* 0x000fc40000000000 */
[----:B------:R0:W-:Y:S04]  /*2bab0*/  STL.64 [R1+0x790], R20 ;  /* 0x0007901401007387 */ /* 0x0001e80000100a00 */
[----:B------:R1:W-:Y:S04]  /*2bac0*/  STL.64 [R1+0x798], R22 ;  /* 0x0007981601007387 */ /* 0x0003e80000100a00 */
[----:B0-----:R-:W3:Y:S04]  /*2bad0*/  LDL.LU.64 R20, [R1+0x750] ;  /* 0x0007500001147983 */ /* 0x001ee80000300a00 */
[----:B-1----:R-:W3:Y:S04]  /*2bae0*/  LDL.LU.64 R22, [R1+0x758] ;  /* 0x0007580001167983 */ /* 0x002ee80000300a00 */
[----:B------:R0:W-:Y:S04]  /*2baf0*/  STL.64 [R1+0x3860], R14 ;  /* 0x0038600e01007387 */ /* 0x0001e80000100a00 */
[----:B0-----:R-:W4:Y:S04]  /*2bb00*/  LDL.LU R14, [R1+0x124c] ;  /* 0x00124c00010e7983 */ /* 0x001f280000300800 */
[----:B------:R-:W4:Y:S04]  /*2bb10*/  LDL.LU R15, [R1+0x1248] ;  /* 0x00124800010f7983 */ /* 0x000f280000300800 */
[----:B------:R0:W-:Y:S04]  /*2bb20*/  STL.64 [R1+0x3858], R12 ;  /* 0x0038580c01007387 */ /* 0x0001e80000100a00 */
[----:B0-----:R-:W3:Y:S04]  /*2bb30*/  LDL.LU R12, [R1+0x123c] ;  /* 0x00123c00010c7983 */ /* 0x001ee80000300800 */
[----:B------:R-:W3:Y:S04]  /*2bb40*/  LDL.LU R13, [R1+0x1238] ;  /* 0x00123800010d7983 */ /* 0x000ee80000300800 */
        /* <DEDUP_REMOVED lines=9> */
[----:B------:R-:W2:Y:S04]  /*2bbe0*/  LDL.LU.64 R24, [R1+0x38d8] ;  /* 0x0038d80001187983 */ /* 0x000ea80000300a00 */
[----:B------:R-:W-:Y:S01]  /*2bbf0*/  STL [R1+0x382c], R9 ;  /* 0x00382c0901007387 */ /* 0x000fe20000100800 */
[----:B--2---:R-:W-:-:S15]  /*2bc00*/  HMMA.16816.F32 R24, R4, R2, R24 ;  /* 0x000000020418723c */ /* 0x004fde0000001818 */
[----:B------:R-:W-:-:S08]  /*2bc10*/  NOP ;  /* 0x0000000000007918 */ /* 0x000fd00000000000 */
[----:B------:R-:W-:Y:S04]  /*2bc20*/  STL.64 [R1+0x760], R24 ;  /* 0x0007601801007387 */ /* 0x000fe80000100a00 */
[----:B------:R0:W-:Y:S04]  /*2bc30*/  STL.64 [R1+0x768], R26 ;  /* 0x0007681a01007387 */ /* 0x0001e80000100a00 */
[----:B0-----:R-:W2:Y:S04]  /*2bc40*/  LDL.LU.64 R26, [R1+0x38d0] ;  /* 0x0038d000011a7983 */ /* 0x001ea80000300a00 */
[----:B------:R-:W2:Y:S04]  /*2bc50*/  LDL.LU.64 R24, [R1+0x38c8] ;  /* 0x0038c80001187983 */ /* 0x000ea80000300a00 */
[----:B------:R0:W-:Y:S04]  /*2bc60*/  STL [R1+0x3840], R2 ;  /* 0x0038400201007387 */ /* 0x0001e80000100800 */
[----:B------:R1:W-:Y:S04]  /*2bc70*/  STL [R1+0x3828], R3 ;  /* 0x0038280301007387 */ /* 0x0003e80000100800 */
[----:B0-----:R-:W4:Y:S04]  /*2bc80*/  LDL R2, [R1+0x28] ;  /* 0x0000280001027983 */ /* 0x001f280000100800 */
[----:B-1----:R-:W4:Y:S02]  /*2bc90*/  LDL R3, [R1+0x2c] ;  /* 0x00002c0001037983 */ /* 0x002f240000100800 */
[----:B----4-:R-:W-:Y:S02]  /*2bca0*/  HMMA.16816.F32 R4, R4, R2, R16 ;  /* 0x000000020404723c */ /* 0x010fe40000001810 */
[----:B------:R-:W4:Y:S04]  /*2bcb0*/  LDL.LU.64 R18, [R1+0x38c0] ;  /* 0x0038c00001127983 */ /* 0x000f280000300a00 */
[----:B------:R-:W4:-:S15]  /*2bcc0*/  LDL.LU.64 R16, [R1+0x38b8] ;  /* 0x0038b80001107983 */ /* 0x000f1e0000300a00 */
[----:B------:R-:W-:-:S02]  /*2bcd0*/  NOP ;  /* 0x0000000000007918 */ /* 0x000fc40000000000 */
[----:B------:R3:W-:Y:S04]  /*2bce0*/  STL.64 [R1+0x2f0], R4 ;  /* 0x0002f00401007387 */ /* 0x0007e80000100a00 */
[----:B------:R0:W-:Y:S01]  /*2bcf0*/  STL.64 [R1+0x2f8], R6 ;  /* 0x0002f80601007387 */ /* 0x0001e20000100a00 */
[----:B---3--:R-:W-:Y:S02]  /*2bd00*/  IMAD R4, R13, 0x100, R12 ;  /* 0x000001000d047824 */ /* 0x008fe400078e020c */
[----:B0-----:R-:W-:Y:S02]  /*2bd10*/  IMAD R6, R15, 0x100, R14 ;  /* 0x000001000f067824 */ /* 0x001fe400078e020e */
[----:B--2---:R-:W-:Y:S01]  /*2bd20*/  IMAD R7, R25, 0x100, R24 ;  /* 0x0000010019077824 */ /* 0x004fe200078e0218 */
[----:B------:R-:W-:-:S02]  /*2bd30*/  F2FP.F16.E4M3.UNPACK_B R4, R4 ;  /* 0x00000004ff04723e */ /* 0x000fc400020006ff */
[----:B------:R-:W-:Y:S02]  /*2bd40*/  F2FP.F16.E4M3.UNPACK_B R6, R6 ;  /* 0x00000006ff06723e */ /* 0x000fe400020006ff */
[----:B------:R-:W-:Y:S01]  /*2bd50*/  F2FP.F16.E4M3.UNPACK_B R7, R7 ;  /* 0x00000007ff07723e */ /* 0x000fe200020006ff */
[----:B------:R-:W-:Y:S02]  /*2bd60*/  IMAD.MOV.U32 R9, RZ, RZ, R26 ;  /* 0x000000ffff097224 */ /* 0x000fe400078e001a */
[----:B------:R-:W-:Y:S02]  /*2bd70*/  IMAD.MOV.U32 R3, RZ, RZ, R27 ;  /* 0x000000ffff037224 */ /* 0x000fe400078e001b */
[----:B----4-:R-:W-:Y:S02]  /*2bd80*/  IMAD R5, R17, 0x100, R16 ;  /* 0x0000010011057824 */ /* 0x010fe400078e0210 */
[----:B------:R-:W2:Y:S03]  /*2bd90*/  LDL.64 R16, [R1+0x18] ;  /* 0x0000180001107983 */ /* 0x000ea60000100a00 */
[----:B------:R-:W-:-:S07]  /*2bda0*/  F2FP.F16.E4M3.UNPACK_B R5, R5 ;  /* 0x00000005ff05723e */ /* 0x000fce00020006ff */
[----:B------:R-:W-:-:S15]  /*2bdb0*/  HMMA.16816.F32 R12, R4, R26, R20 ;  /* 0x0000001a040c723c */ /* 0x000fde0000001814 */
[----:B------:R-:W-:-:S08]  /*2bdc0*/  NOP ;  /* 0x0000000000007918 */ /* 0x000fd00000000000 */
[----:B------:R-:W-:Y:S04]  /*2bdd0*/  STL.64 [R1+0x750], R12 ;  /* 0x0007500c01007387 */ /* 0x000fe80000100a00 */
[----:B------:R-:W-:Y:S04]  /*2bde0*/  STL.64 [R1+0x758], R14 ;  /* 0x0007580e01007387 */ /* 0x000fe80000100a00 */
        /* <DEDUP_REMOVED lines=14> */
[----:B------:R-:W4:Y:S01]  /*2bed0*/  LDL.LU.64 R14, [R1+0x6f8] ;  /* 0x0006f800010e7983 */ /* 0x000f220000300a00 */
[----:B--2---:R-:W-:Y:S01]  /*2bee0*/  IMAD.MOV.U32 R2, RZ, RZ, R17 ;  /* 0x000000ffff027224 */ /* 0x004fe200078e0011 */
[C---:B---3--:R-:W-:Y:S02]  /*2bef0*/  HMMA.16816.F32 R24, R4.reuse, R16, R24 ;  /* 0x000000100418723c */ /* 0x048fe40000001818 */
[----:B----4-:R-:W-:Y:S04]  /*2bf00*/  STL.64 [R1+0x3890], R14 ;  /* 0x0038900e01007387 */ /* 0x010fe80000100a00 */
[----:B------:R0:W-:Y:S04]  /*2bf10*/  STL.64 [R1+0x3888], R12 ;  /* 0x0038880c01007387 */ /* 0x0001e80000100a00 */
[----:B0-----:R-:W2:Y:S04]  /*2bf20*/  LDL.LU.64 R12, [R1+0x710] ;  /* 0x00071000010c7983 */ /* 0x001ea80000300a00 */
[----:B------:R-:W2:Y:S04]  /*2bf30*/  LDL.LU.64 R14, [R1+0x718] ;  /* 0x00071800010e7983 */ /* 0x000ea80000300a00 */
[----:B------:R-:W3:Y:S04]  /*2bf40*/  LDL.LU.64 R20, [R1+0x6e0] ;  /* 0x0006e00001147983 */ /* 0x000ee80000300a00 */
        /* <DEDUP_REMOVED lines=8> */
[----:B------:R-:W2:Y:S04]  /*2bfd0*/  LDL.LU.64 R24, [R1+0x38a8] ;  /* 0x0038a80001187983 */ /* 0x000ea80000300a00 */
[----:B------:R-:W2:Y:S02]  /*2bfe0*/  LDL.LU.64 R16, [R1+0x38a0] ;  /* 0x0038a00001107983 */ /* 0x000ea40000300a00 */
[----:B--2---:R-:W-:-:S15]  /*2bff0*/  HMMA.16816.F32 R24, R4, R16, R24 ;  /* 0x000000100418723c */ /* 0x004fde0000001818 */
[----:B------:R-:W-:-:S08]  /*2c000*/  NOP ;  /* 0x0000000000007918 */ /* 0x000fd00000000000 */
[----:B------:R-:W-:Y:S04]  /*2c010*/  STL.64 [R1+0x730], R24 ;  /* 0x0007301801007387 */ /* 0x000fe80000100a00 */
[----:B------:R0:W-:Y:S04]  /*2c020*/  STL.64 [R1+0x738], R26 ;  /* 0x0007381a01007387 */ /* 0x0001e80000100a00 */
[----:B0-----:R-:W2:Y:S01]  /*2c030*/  LDL.LU.64 R26, [R1+0x3898] ;  /* 0x00389800011a7983 */ /* 0x001ea20000300a00 */
[----:B----4-:R-:W-:-:S15]  /*2c040*/  HMMA.16816.F32 R8, R4, R18, R8 ;  /* 0x000000120408723c */ /* 0x010fde0000001808 */
[----:B------:R-:W-:-:S08]  /*2c050*/  NOP ;  /* 0x0000000000007918 */ /* 0x000fd00000000000 */
[----:B------:R0:W-:Y:S04]  /*2c060*/  STL.64 [R1+0x720], R8 ;  /* 0x0007200801007387 */ /* 0x0001e80000100a00 */
[----:B------:R1:W-:Y:S04]  /*2c070*/  STL.64 [R1+0x728], R10 ;  /* 0x0007280a01007387 */ /* 0x0003e80000100a00 */
[----:B0-----:R-:W4:Y:S04]  /*2c080*/  LDL.LU.64 R8, [R1+0x6b0] ;  /* 0x0006b00001087983 */ /* 0x001f280000300a00 */
[----:B-1----:R-:W4:Y:S04]  /*2c090*/  LDL.LU.64 R10, [R1+0x6b8] ;  /* 0x0006b800010a7983 */ /* 0x002f280000300a00 */
[----:B------:R-:W-:Y:S04]  /*2c0a0*/  STL.64 [R1+0x37c0], R18 ;  /* 0x0037c01201007387 */ /* 0x000fe80000100a00 */
[----:B------:R0:W-:Y:S04]  /*2c0b0*/  STL.64 [R1+0x37d8], R16 ;  /* 0x0037d81001007387 */ /* 0x0001e80000100a00 */
[----:B0-----:R-:W4:Y:S04]  /*2c0c0*/  LDL.LU.64 R16, [R1+0x6c0] ;  /* 0x0006c00001107983 */ /* 0x001f280000300a00 */
[----:B------:R-:W4:Y:S01]  /*2c0d0*/  LDL.LU.64 R18, [R1+0x6c8] ;  /* 0x0006c80001127983 */ /* 0x000f220000300a00 */
[----:B--2---:R-:W-:Y:S03]  /*2c0e0*/  HMMA.16816.F32 R24, R4, R26, R12 ;  /* 0x0000001a0418723c */ /* 0x004fe6000000180c */
[----:B------:R-:W2:Y:S04]  /*2c0f0*/  LDL.LU.64 R14, [R1+0x3890] ;  /* 0x00389000010e7983 */ /* 0x000ea80000300a00 */
[----:B------:R-:W2:-:S15]  /*2c100*/  LDL.LU.64 R12, [R1+0x3888] ;  /* 0x00388800010c7983 */ /* 0x000e9e0000300a00 */
[----:B------:R-:W-:-:S01]  /*2c110*/  NOP ;  /* 0x0000000000007918 */ /* 0x000fc20000000000 */
        /* <DEDUP_REMOVED lines=10> */
[----:B------:R-:W-:Y:S01]  /*2c1c0*/  STL.64 [R1+0x37a8], R28 ;  /* 0x0037a81c01007387 */ /* 0x000fe20000100a00 */
[C---:B--2---:R-:W-:Y:S06]  /*2c1d0*/  HMMA.16816.F32 R12, R4.reuse, R26, R12 ;  /* 0x0000001a040c723c */ /* 0x044fec000000180c */
[----:B---3--:R-:W-:-:S15]  /*2c1e0*/  HMMA.16816.F32 R20, R4, R24, R20 ;  /* 0x000000180414723c */ /* 0x008fde0000001814 */
[----:B------:R-:W-:-:S02]  /*2c1f0*/  NOP ;  /* 0x0000000000007918 */ /* 0x000fc40000000000 */
[----:B------:R-:W-:Y:S04]  /*2c200*/  STL.64 [R1+0x6f0], R12 ;  /* 0x0006f00c01007387 */ /* 0x000fe80000100a00 */
[----:B------:R0:W-:Y:S04]  /*2c210*/  STL.64 [R1+0x6f8], R14 ;  /* 0x0006f80e01007387 */ /* 0x0001e80000100a00 */
[----:B0-----:R-:W2:Y:S04]  /*2c220*/  LDL.LU.64 R14, [R1+0x3860] ;  /* 0x00386000010e7983 */ /* 0x001ea80000300a00 */
[----:B------:R-:W3:Y:S04]  /*2c230*/  LDL.LU.64 R12, [R1+0x3858] ;  /* 0x00385800010c7983 */ /* 0x000ee80000300a00 */
[----:B------:R-:W-:Y:S04]  /*2c240*/  STL.64 [R1+0x6e0], R20 ;  /* 0x0006e01401007387 */ /* 0x000fe80000100a00 */
[----:B------:R0:W-:Y:S04]  /*2c250*/  STL.64 [R1+0x6e8], R22 ;  /* 0x0006e81601007387 */ /* 0x0001e80000100a00 */
[----:B0-----:R-:W2:Y:S04]  /*2c260*/  LDL.LU.64 R22, [R1+0x3850] ;  /* 0x0038500001167983 */ /* 0x001ea80000300a00 */
[----:B------:R-:W4:Y:S04]  /*2c270*/  LDL.LU.64 R20, [R1+0x3848] ;  /* 0x0038480001147983 */ /* 0x000f280000300a00 */
[----:B------:R-:W-:Y:S04]  /*2c280*/  STL.64 [R1+0x37a0], R26 ;  /* 0x0037a01a01007387 */ /* 0x000fe80000100a00 */
[----:B------:R0:W-:Y:S04]  /*2c290*/  STL.64 [R1+0x3798], R24 ;  /* 0x0037981801007387 */ /* 0x0001e80000100a00 */
[----:B0-----:R-:W2:Y:S04]  /*2c2a0*/  LDL.LU.64 R24, [R1+0x6d0] ;  /* 0x0006d00001187983 */ /* 0x001ea80000300a00 */
[----:B------:R-:W2:Y:S01]  /*2c2b0*/  LDL.LU.64 R26, [R1+0x6d8] ;  /* 0x0006d800011a7983 */ /* 0x000ea20000300a00 */
[C---:B----4-:R-:W-:Y:S06]  /*2c2c0*/  HMMA.16816.F32 R16, R4.reuse, R20, R16 ;  /* 0x000000140410723c */ /* 0x050fec0000001810 */
[----:B--2---:R-:W-:Y:S06]  /*2c2d0*/  HMMA.16816.F32 R24, R4, R22, R24 ;  /* 0x000000160418723c */ /* 0x004fec0000001818 */
[----:B------:R0:W-:-:S15]  /*2c2e0*/  STL.64 [R1+0x37b8], R22 ;  /* 0x0037b81601007387 */ /* 0x0001de0000100a00 */
[----:B------:R-:W-:-:S02]  /*2c2f0*/  NOP ;  /* 0x0000000000007918 */ /* 0x000fc40000000000 */
[----:B------:R-:W-:Y:S04]  /*2c300*/  STL.64 [R1+0x6d0], R24 ;  /* 0x0006d01801007387 */ /* 0x000fe80000100a00 */
[----:B------:R-:W-:Y:S04]  /*2c310*/  STL.64 [R1+0x6d8], R26 ;  /* 0x0006d81a01007387 */ /* 0x000fe80000100a00 */
[----:B0-----:R-:W2:Y:S04]  /*2c320*/  LDL.LU R22, [R1+0x1258] ;  /* 0x0012580001167983 */ /* 0x001ea80000300800 */
[----:B------:R-:W-:Y:S04]  /*2c330*/  STL.64 [R1+0x6c0], R16 ;  /* 0x0006c01001007387 */ /* 0x000fe80000100a00 */
[----:B------:R0:W-:Y:S02]  /*2c340*/  STL.64 [R1+0x6c8], R18 ;  /* 0x0006c81201007387 */ /* 0x0001e40000100a00 */
[C---:B0-----:R-:W-:Y:S02]  /*2c350*/  HMMA.16816.F32 R16, R4.reuse, R14, R8 ;  /* 0x0000000e0410723c */ /* 0x041fe40000001808 */
[----:B------:R0:W-:Y:S04]  /*2c360*/  STL.64 [R1+0x37b0], R20 ;  /* 0x0037b01401007387 */ /* 0x0001e80000100a00 */
[----:B0-----:R-:W4:Y:S04]  /*2c370*/  LDL.LU R21, [R1+0x125c] ;  /* 0x00125c0001157983 */ /* 0x001f280000300800 */
[----:B------:R-:W3:Y:S04]  /*2c380*/  LDL.64 R28, [R1] ;  /* 0x00000000011c7983 */ /* 0x000ee80000100a00 */
[----:B------:R-:W3:Y:S04]  /*2c390*/  LDL.LU.64 R8, [R1+0x6a0] ;  /* 0x0006a00001087983 */ /* 0x000ee80000300a00 */
[----:B------:R-:W3:Y:S05]  /*2c3a0*/  LDL.LU.64 R10, [R1+0x6a8] ;  /* 0x0006a800010a7983 */ /* 0x000eea0000300a00 */
[----:B------:R-:W-:Y:S04]  /*2c3b0*/  STL.64 [R1+0x6b0], R16 ;  /* 0x0006b01001007387 */ /* 0x000fe80000100a00 */
[----:B------:R-:W-:Y:S04]  /*2c3c0*/  STL.64 [R1+0x6b8], R18 ;  /* 0x0006b81201007387 */ /* 0x000fe80000100a00 */
[----:B------:R-:W2:Y:S04]  /*2c3d0*/  LDL.LU R23, [R1+0x1264] ;  /* 0x0012640001177983 */ /* 0x000ea80000300800 */
[----:B--2---:R-:W-:Y:S04]  /*2c3e0*/  STL.64 [R1+0x3810], R22 ;  /* 0x0038101601007387 */ /* 0x004fe80000100a00 */
[----:B----4-:R0:W-:Y:S04]  /*2c3f0*/  STL [R1+0x3808], R21 ;  /* 0x0038081501007387 */ /* 0x0101e80000100800 */
[----:B0-----:R-:W2:Y:S04]  /*2c400*/  LDL.LU.64 R20, [R1+0x680] ;  /* 0x0006800001147983 */ /* 0x001ea80000300a00 */
[----:B------:R-:W4:Y:S01]  /*2c410*/  LDL.LU.64 R22, [R1+0x688] ;  /* 0x0006880001167983 */ /* 0x000f220000300a00 */
[----:B---3--:R-:W-:Y:S03]  /*2c420*/  HMMA.16816.F32 R8, R4, R12, R8 ;  /* 0x0000000c0408723c */ /* 0x008fe60000001808 */
[----:B----4-:R-:W-:Y:S04]  /*2c430*/  STL.64 [R1+0x3820], R22 ;  /* 0x0038201601007387 */ /* 0x010fe80000100a00 */
[----:B--2---:R0:W-:Y:S04]  /*2c440*/  STL.64 [R1+0x3818], R20 ;  /* 0x0038181401007387 */ /* 0x0041e80000100a00 */
[----:B0-----:R-:W2:Y:S04]  /*2c450*/  LDL.LU.64 R20, [R1+0x690] ;  /* 0x0006900001147983 */ /* 0x001ea80000300a00 */
[----:B------:R-:W2:Y:S04]  /*2c460*/  LDL.LU.64 R22, [R1+0x698] ;  /* 0x0006980001167983 */ /* 0x000ea80000300a00 */
[----:B------:R-:W3:Y:S04]  /*2c470*/  LDL.LU R24, [R1+0x1260] ;  /* 0x0012600001187983 */ /* 0x000ee80000300800 */
[----:B------:R-:W4:Y:S04]  /*2c480*/  LDL.LU R25, [R1+0x126c] ;  /* 0x00126c0001197983 */ /* 0x000f280000300800 */
[----:B------:R-:W4:Y:S04]  /*2c490*/  LDL.LU R26, [R1+0x1268] ;  /* 0x00126800011a7983 */ /* 0x000f280000300800 */
[----:B------:R-:W4:Y:S04]  /*2c4a0*/  LDL.LU R27, [R1+0x1274] ;  /* 0x00127400011b7983 */ /* 0x000f280000300800 */
[----:B------:R-:W4:Y:S04]  /*2c4b0*/  LDL.LU R0, [R1+0x1270] ;  /* 0x0012700001007983 */ /* 0x000f280000300800 */
[----:B------:R-:W2:Y:S01]  /*2c4c0*/  LDL R18, [R1+0x18] ;  /* 0x0000180001127983 */ /* 0x000ea20000100800 */
[----:B------:R-:W-:-:S03]  /*2c4d0*/  IMAD.MOV.U32 R19, RZ, RZ, R2 ;  /* 0x000000ffff137224 */ /* 0x000fc600078e0002 */
[----:B------:R-:W3:Y:S04]  /*2c4e0*/  LDL.LU R2, [R1+0x3840] ;  /* 0x0038400001027983 */ /* 0x000ee80000300800 */
[----:B--2---:R0:W-:Y:S04]  /*2c4f0*/  STL.64 [R1+0x37f0], R18 ;  /* 0x0037f01201007387 */ /* 0x0041e80000100a00 */
[----:B0-----:R-:W2:Y:S04]  /*2c500*/  LDL R18, [R1+0x28] ;  /* 0x0000280001127983 */ /* 0x001ea80000100800 */
[----:B------:R-:W2:Y:S04]  /*2c510*/  LDL R19, [R1+0x2c] ;  /* 0x00002c0001137983 */ /* 0x000ea80000100800 */
[----:B------:R-:W-:Y:S04]  /*2c520*/  STL.64 [R1+0x6a0], R8 ;  /* 0x0006a00801007387 */ /* 0x000fe80000100a00 */
[----:B------:R0:W-:Y:S04]  /*2c530*/  STL.64 [R1+0x6a8], R10 ;  /* 0x0006a80a01007387 */ /* 0x0001e80000100a00 */
[----:B0-----:R-:W4:Y:S04]  /*2c540*/  LDL.LU.64 R10, [R1+0x3838] ;  /* 0x00383800010a7983 */ /* 0x001f280000300a00 */
[----:B------:R-:W3:Y:S01]  /*2c550*/  LDL.LU.64 R8, [R1+0x3830] ;  /* 0x0038300001087983 */ /* 0x000ee20000300a00 */
[----:B------:R-:W-:Y:S01]  /*2c560*/  IMAD.MOV.U32 R17, RZ, RZ, R3 ;  /* 0x000000ffff117224 */ /* 0x000fe200078e0003 */
[----:B----4-:R-:W-:Y:S01]  /*2c570*/  HMMA.16816.F32 R20, R4, R10, R20 ;  /* 0x0000000a0414723c */ /* 0x010fe20000001814 */
[----:B---3--:R-:W-:-:S02]  /*2c580*/  IMAD.MOV.U32 R16, RZ, RZ, R9 ;  /* 0x000000ffff107224 */ /* 0x008fc400078e0009 */
[----:B------:R-:W3:Y:S04]  /*2c590*/  LDL.LU R9, [R1+0x382c] ;  /* 0x00382c0001097983 */ /* 0x000ee80000300800 */
[----:B------:R-:W4:Y:S04]  /*2c5a0*/  LDL.LU R3, [R1+0x3828] ;  /* 0x0038280001037983 */ /* 0x000f280000300800 */
[----:B------:R-:W-:Y:S04]  /*2c5b0*/  STL.64 [R1+0x3790], R14 ;  /* 0x0037900e01007387 */ /* 0x000fe80000100a00 */
[----:B------:R0:W-:Y:S04]  /*2c5c0*/  STL.64 [R1+0x3788], R12 ;  /* 0x0037880c01007387 */ /* 0x0001e80000100a00 */
[----:B0-----:R-:W2:Y:S04]  /*2c5d0*/  LDL.LU.64 R12, [R1+0x2e0] ;  /* 0x0002e000010c7983 */ /* 0x001ea80000300a00 */
[----:B------:R-:W2:Y:S04]  /*2c5e0*/  LDL.LU.64 R14, [R1+0x2e8] ;  /* 0x0002e800010e7983 */ /* 0x000ea80000300a00 */
        /* <DEDUP_REMOVED lines=8> */
[----:B0-----:R-:W3:Y:S04]  /*2c670*/  LDL.LU.64 R22, [R1+0x3810] ;  /* 0x0038100001167983 */ /* 0x001ee80000300a00 */
[----:B------:R-:W3:Y:S04]  /*2c680*/  LDL.LU R21, [R1+0x3808] ;  /* 0x0038080001157983 */ /* 0x000ee80000300800 */
[----:B------:R-:W-:Y:S04]  /*2c690*/  STL.64 [R1+0x3770], R10 ;  /* 0x0037700a01007387 */ /* 0x000fe80000100a00 */
[----:B------:R0:W-:Y:S04]  /*2c6a0*/  STL.64 [R1+0x3768], R8 ;  /* 0x0037680801007387 */ /* 0x0001e80000100a00 */
[----:B0-----:R-:W4:Y:S04]  /*2c6b0*/  LDL.LU.64 R8, [R1+0x670] ;  /* 0x0006700001087983 */ /* 0x001f280000300a00 */
[----:B------:R-:W4:Y:S01]  /*2c6c0*/  LDL.LU.64 R10, [R1+0x678] ;  /* 0x00067800010a7983 */ /* 0x000f220000300a00 */
[C---:B--2---:R-:W-:Y:S06]  /*2c6d0*/  HMMA.16816.F32 R12, R4.reuse, R18, R12 ;  /* 0x00000012040c723c */ /* 0x044fec000000180c */
[----:B----4-:R-:W-:-:S15]  /*2c6e0*/  HMMA.16816.F32 R8, R4, R2, R8 ;  /* 0x000000020408723c */ /* 0x010fde0000001808 */
[----:B------:R-:W-:-:S08]  /*2c6f0*/  NOP ;  /* 0x0000000000007918 */ /* 0x000fd00000000000 */
[----:B------:R0:W-:Y:S04]  /*2c700*/  STL.64 [R1+0x670], R8 ;  /* 0x0006700801007387 */ /* 0x0001e80000100a00 */
[----:B------:R1:W-:Y:S04]  /*2c710*/  STL.64 [R1+0x678], R10 ;  /* 0x0006780a01007387 */ /* 0x0003e80000100a00 */
[----:B0-----:R-:W2:Y:S04]  /*2c720*/  LDL.LU.64 R8, [R1+0x630] ;  /* 0x0006300001087983 */ /* 0x001ea80000300a00 */
[----:B------:R-:W-:Y:S04]  /*2c730*/  STL.64 [R1+0x2e0], R12 ;  /* 0x0002e00c01007387 */ /* 0x000fe80000100a00 */
[----:B------:R-:W-:Y:S04]  /*2c740*/  STL.64 [R1+0x2e8], R14 ;  /* 0x0002e80e01007387 */ /* 0x000fe80000100a00 */
[----:B-1----:R-:W4:Y:S04]  /*2c750*/  LDL.LU.64 R10, [R1+0x638] ;  /* 0x00063800010a7983 */ /* 0x002f280000300a00 */
        /* <DEDUP_REMOVED lines=10> */
[----:B------:R-:W-:Y:S02]  /*2c800*/  IMAD R6, R26, 0x100, R25 ;  /* 0x000001001a067824 */ /* 0x000fe400078e0219 */
[----:B------:R-:W-:Y:S01]  /*2c810*/  IMAD R7, R0, 0x100, R27 ;  /* 0x0000010000077824 */ /* 0x000fe200078e021b */
[----:B----4-:R-:W-:Y:S04]  /*2c820*/  STL.64 [R1+0x3800], R10 ;  /* 0x0038000a01007387 */ /* 0x010fe80000100a00 */
[----:B--2---:R0:W-:Y:S04]  /*2c830*/  STL.64 [R1+0x37f8], R8 ;  /* 0x0037f80801007387 */ /* 0x0041e80000100a00 */
        /* <DEDUP_REMOVED lines=23> */
[----:B------:R0:W-:Y:S04]  /*2c9b0*/  STL.64 [R1+0x650], R16 ;  /* 0x0006501001007387 */ /* 0x0001e80000100a00 */
        /* <DEDUP_REMOVED lines=8> */
[----:B0-----:R-:W2:Y:S01]  /*2ca40*/  LDL.LU.64 R18, [R1+0x37c0] ;  /* 0x0037c00001127983 */ /* 0x001ea20000300a00 */
[C---:B---3--:R-:W-:Y:S06]  /*2ca50*/  HMMA.16816.F32 R20, R4.reuse, R28, R20 ;  /* 0x0000001c0414723c */ /* 0x048fec0000001814 */
[----:B--2---:R-:W-:Y:S06]  /*2ca60*/  HMMA.16816.F32 R8, R4, R18, R8 ;  /* 0x000000120408723c */ /* 0x004fec0000001808 */
[----:B------:R-:W-:-:S02]  /*2ca70*/  IMAD.MOV.U32 R17, RZ, RZ, R18 ;  /* 0x000000ffff117224 */ /* 0x000fc400078e0012 */
[----:B------:R-:W-:Y:S02]  /*2ca80*/  IMAD.MOV.U32 R16, RZ, RZ, R19 ;  /* 0x000000ffff107224 */ /* 0x000fe400078e0013 */
[----:B------:R-:W-:Y:S02]  /*2ca90*/  IMAD.MOV.U32 R19, RZ, RZ, R28 ;  /* 0x000000ffff137224 */ /* 0x000fe400078e001c */
[----:B------:R-:W-:-:S11]  /*2caa0*/  IMAD.MOV.U32 R18, RZ, RZ, R29 ;  /* 0x000000ffff127224 */ /* 0x000fd600078e001d */
[----:B------:R0:W-:Y:S04]  /*2cab0*/  STL.64 [R1+0x630], R8 ;  /* 0x0006300801007387 */ /* 0x0001e80000100a00 */
[----:B------:R1:W-:Y:S04]  /*2cac0*/  STL.64 [R1+0x638], R10 ;  /* 0x0006380a01007387 */ /* 0x0003e80000100a00 */
[----:B0-----:R-:W2:Y:S04]  /*2cad0*/  LDL.LU.64 R8, [R1+0x5e0] ;  /* 0x0005e00001087983 */ /* 0x001ea80000300a00 */
[----:B-1----:R-:W2:Y:S04]  /*2cae0*/  LDL.LU.64 R10, [R1+0x5e8] ;  /* 0x0005e800010a7983 */ /* 0x002ea80000300a00 */
[----:B------:R-:W-:Y:S04]  /*2caf0*/  STL.64 [R1+0x620], R20 ;  /* 0x0006201401007387 */ /* 0x000fe80000100a00 */
[----:B------:R0:W-:Y:S04]  /*2cb00*/  STL.64 [R1+0x628], R22 ;  /* 0x0006281601007387 */ /* 0x0001e80000100a00 */
[----:B0-----:R-:W2:Y:S04]  /*2cb10*/  LDL.LU.64 R22, [R1+0x37b8] ;  /* 0x0037b80001167983 */ /* 0x001ea80000300a00 */
[----:B------:R-:W3:Y:S04]  /*2cb20*/  LDL.LU.64 R20, [R1+0x37b0] ;  /* 0x0037b00001147983 */ /* 0x000ee80000300a00 */
[----:B------:R-:W4:Y:S04]  /*2cb30*/  LDL.LU.64 R28, [R1+0x37a8] ;  /* 0x0037a800011c7983 */ /* 0x000f280000300a00 */
[----:B------:R-:W-:Y:S04]  /*2cb40*/  STL.64 [R1+0x3730], R18 ;  /* 0x0037301201007387 */ /* 0x000fe80000100a00 */
[----:B------:R0:W-:Y:S04]  /*2cb50*/  STL.64 [R1+0x3728], R16 ;  /* 0x0037281001007387 */ /* 0x0001e80000100a00 */
[----:B0-----:R-:W2:Y:S04]  /*2cb60*/  LDL.LU.64 R16, [R1+0x600] ;  /* 0x0006000001107983 */ /* 0x001ea80000300a00 */
[----:B------:R-:W2:Y:S01]  /*2cb70*/  LDL.LU.64 R18, [R1+0x608] ;  /* 0x0006080001127983 */ /* 0x000ea20000300a00 */
[----:B----4-:R-:W-:-:S15]  /*2cb80*/  HMMA.16816.F32 R24, R4, R28, R24 ;  /* 0x0000001c0418723c */ /* 0x010fde0000001818 */
[----:B------:R-:W-:-:S08]  /*2cb90*/  NOP ;  /* 0x0000000000007918 */ /* 0x000fd00000000000 */
[----:B------:R-:W-:Y:S04]  /*2cba0*/  STL.64 [R1+0x610], R24 ;  /* 0x0006101801007387 */ /* 0x000fe80000100a00 */
[----:B------:R0:W-:Y:S04]  /*2cbb0*/  STL.64 [R1+0x618], R26 ;  /* 0x0006181a01007387 */ /* 0x0001e80000100a00 */
[----:B0-----:R-:W2:Y:S04]  /*2cbc0*/  LDL.LU.64 R26, [R1+0x37a0] ;  /* 0x0037a000011a7983 */ /* 0x001ea80000300a00 */
[----:B------:R-:W4:Y:S01]  /*2cbd0*/  LDL.LU.64 R24, [R1+0x3798] ;  /* 0x0037980001187983 */ /* 0x000f220000300a00 */
[C---:B--2---:R-:W-:Y:S06]  /*2cbe0*/  HMMA.16816.F32 R16, R4.reuse, R26, R16 ;  /* 0x0000001a0410723c */ /* 0x044fec0000001810 */
[----:B----4-:R-:W-:Y:S01]  /*2cbf0*/  HMMA.16816.F32 R12, R4, R24, R12 ;  /* 0x00000018040c723c */ /* 0x010fe2000000180c */
[----:B------:R0:W-:-:S15]  /*2cc00*/  STL.64 [R1+0x36b0], R26 ;  /* 0x0036b01a01007387 */ /* 0x0001de0000100a00 */
[----:B------:R-:W-:-:S01]  /*2cc10*/  NOP ;  /* 0x0000000000007918 */ /* 0x000fc20000000000 */
[----:B------:R-:W-:Y:S04]  /*2cc20*/  STL.64 [R1+0x600], R16 ;  /* 0x0006001001007387 */ /* 0x000fe80000100a00 */
[----:B------:R-:W-:Y:S04]  /*2cc30*/  STL.64 [R1+0x608], R18 ;  /* 0x0006081201007387 */ /* 0x000fe80000100a00 */
[----:B0-----:R-:W2:Y:S04]  /*2cc40*/  LDL.LU R26, [R1+0x1294] ;  /* 0x00129400011a7983 */ /* 0x001ea80000300800 */
[----:B------:R-:W-:Y:S04]  /*2cc50*/  STL.64 [R1+0x5f0], R12 ;  /* 0x0005f00c01007387 */ /* 0x000fe80000100a00 */
[----:B------:R-:W-:Y:S04]  /*2cc60*/  STL.64 [R1+0x5f8], R14 ;  /* 0x0005f80e01007387 */ /* 0x000fe80000100a00 */
[----:B------:R-:W2:Y:S04]  /*2cc70*/  LDL.LU R27, [R1+0x1290] ;  /* 0x00129000011b7983 */ /* 0x000ea80000300800 */
[----:B------:R0:W-:Y:S04]  /*2cc80*/  STL.64 [R1+0x36a8], R24 ;  /* 0x0036a81801007387 */ /* 0x0001e80000100a00 */
[----:B0-----:R-:W4:Y:S04]  /*2cc90*/  LDL.LU R24, [R1+0x128c] ;  /* 0x00128c0001187983 */ /* 0x001f280000300800 */
[----:B------:R-:W4:Y:S01]  /*2cca0*/  LDL.LU R25, [R1+0x1288] ;  /* 0x0012880001197983 */ /* 0x000f220000300800 */
[C---:B------:R-:W-:Y:S03]  /*2ccb0*/  HMMA.16816.F32 R8, R4.reuse, R22, R8 ;  /* 0x000000160408723c */ /* 0x040fe60000001808 */
[----:B--2---:R-:W-:Y:S04]  /*2ccc0*/  STL.64 [R1+0x3740], R26 ;  /* 0x0037401a01007387 */ /* 0x004fe80000100a00 */
[----:B----4-:R-:W-:Y:S04]  /*2ccd0*/  STL.64 [R1+0x3738], R24 ;  /* 0x0037381801007387 */ /* 0x010fe80000100a00 */
[----:B------:R-:W3:Y:S04]  /*2cce0*/  LDL.LU.64 R12, [R1+0x5d0] ;  /* 0x0005d000010c7983 */ /* 0x000ee80000300a00 */
[----:B------:R-:W3:Y:S08]  /*2ccf0*/  LDL.LU.64 R14, [R1+0x5d8] ;  /* 0x0005d800010e7983 */ /* 0x000ef00000300a00 */
        /* <DEDUP_REMOVED lines=8> */
[----:B------:R-:W4:Y:S04]  /*2cd80*/  LDL.LU.64 R24, [R1+0x580] ;  /* 0x0005800001187983 */ /* 0x000f280000300a00 */
[----:B------:R-:W2:Y:S01]  /*2cd90*/  LDL.LU.64 R26, [R1+0x588] ;  /* 0x00058800011a7983 */ /* 0x000ea20000300a00 */
[C---:B---3--:R-:W-:Y:S03]  /*2cda0*/  HMMA.16816.F32 R12, R4.reuse, R20, R12 ;  /* 0x00000014040c723c */ /* 0x048fe6000000180c */
[----:B--2---:R-:W-:Y:S04]  /*2cdb0*/  STL.64 [R1+0x3750], R26 ;  /* 0x0037501a01007387 */ /* 0x004fe80000100a00 */
[----:B----4-:R0:W-:Y:S04]  /*2cdc0*/  STL.64 [R1+0x3748], R24 ;  /* 0x0037481801007387 */ /* 0x0101e80000100a00 */
[----:B0-----:R-:W2:Y:S04]  /*2cdd0*/  LDL.LU.64 R24, [R1+0x590] ;  /* 0x0005900001187983 */ /* 0x001ea80000300a00 */
[----:B------:R-:W3:Y:S04]  /*2cde0*/  LDL.LU.64 R26, [R1+0x598] ;  /* 0x00059800011a7983 */ /* 0x000ee80000300a00 */
        /* <DEDUP_REMOVED lines=10> */
[----:B------:R0:W-:Y:S04]  /*2ce90*/  STL.64 [R1+0x3690], R22 ;  /* 0x0036901601007387 */ /* 0x0001e80000100a00 */
[----:B0-----:R-:W3:Y:S04]  /*2cea0*/  LDL.LU R22, [R1+0x1284] ;  /* 0x0012840001167983 */ /* 0x001ee80000300800 */
[----:B------:R-:W3:Y:S04]  /*2ceb0*/  LDL.LU R23, [R1+0x1280] ;  /* 0x0012800001177983 */ /* 0x000ee80000300800 */
[----:B------:R0:W-:Y:S04]  /*2cec0*/  STL.64 [R1+0x3688], R20 ;  /* 0x0036881401007387 */ /* 0x0001e80000100a00 */
[----:B0-----:R-:W3:Y:S04]  /*2ced0*/  LDL.LU R20, [R1+0x127c] ;  /* 0x00127c0001147983 */ /* 0x001ee80000300800 */
[----:B------:R-:W3:Y:S01]  /*2cee0*/  LDL.LU R21, [R1+0x1278] ;  /* 0x0012780001157983 */ /* 0x000ee20000300800 */
        /* <DEDUP_REMOVED lines=11> */
[----:B------:R-:W4:Y:S04]  /*2cfa0*/  LDL.LU.64 R8, [R1+0x3768] ;  /* 0x0037680001087983 */ /* 0x000f280000300a00 */
[----:B------:R0:W-:Y:S04]  /*2cfb0*/  STL.64 [R1+0x3680], R14 ;  /* 0x0036800e01007387 */ /* 0x0001e80000100a00 */
[----:B0-----:R-:W3:Y:S04]  /*2cfc0*/  LDL.64 R14, [R1+0x28] ;  /* 0x00002800010e7983 */ /* 0x001ee80000100a00 */
        /* <DEDUP_REMOVED lines=13> */
[----:B------:R0:W-:Y:S01]  /*2d0a0*/  STL [R1+0x3674], R9 ;  /* 0x0036740901007387 */ /* 0x0001e20000100800 */
[----:B---3--:R-:W-:-:S02]  /*2d0b0*/  IMAD.MOV.U32 R0, RZ, RZ, R15 ;  /* 0x000000ffff007224 */ /* 0x008fc400078e000f */
[----:B0-----:R-:W-:Y:S01]  /*2d0c0*/  IMAD.MOV.U32 R9, RZ, RZ, R14 ;  /* 0x000000ffff097224 */ /* 0x001fe200078e000e */
[C---:B--2---:R-:W-:Y:S06]  /*2d0d0*/  HMMA.16816.F32 R24, R4.reuse, R2, R24 ;  /* 0x000000020418723c */ /* 0x044fec0000001818 */
[----:B------:R-:W-:-:S15]  /*2d0e0*/  HMMA.16816.F32 R4, R4, R14, R16 ;  /* 0x0000000e0404723c */ /* 0x000fde0000001810 */
[----:B------:R-:W-:-:S02]  /*2d0f0*/  NOP ;  /* 0x0000000000007918 */ /* 0x000fc40000000000 */
[----:B------:R-:W-:Y:S04]  /*2d100*/  STL.64 [R1+0x580], R24 ;  /* 0x0005801801007387 */ /* 0x000fe80000100a00 */
[----:B------:R0:W-:Y:S04]  /*2d110*/  STL.64 [R1+0x588], R26 ;  /* 0x0005881a01007387 */ /* 0x0001e80000100a00 */
[----:B0-----:R-:W2:Y:S04]  /*2d120*/  LDL.LU.64 R26, [R1+0x3740] ;  /* 0x00374000011a7983 */ /* 0x001ea80000300a00 */
[----:B------:R-:W3:Y:S04]  /*2d130*/  LDL.LU.64 R24, [R1+0x3738] ;  /* 0x0037380001187983 */ /* 0x000ee80000300a00 */
[----:B------:R-:W4:Y:S04]  /*2d140*/  LDL.LU.64 R18, [R1+0x3730] ;  /* 0x0037300001127983 */ /* 0x000f280000300a00 */
[----:B------:R-:W4:Y:S04]  /*2d150*/  LDL.LU.64 R16, [R1+0x3728] ;  /* 0x0037280001107983 */ /* 0x000f280000300a00 */
[----:B------:R-:W-:Y:S04]  /*2d160*/  STL.64 [R1+0x2d0], R4 ;  /* 0x0002d00401007387 */ /* 0x000fe80000100a00 */
[----:B------:R3:W-:Y:S04]  /*2d170*/  STL.64 [R1+0x2d8], R6 ;  /* 0x0002d80601007387 */ /* 0x0007e80000100a00 */
[----:B------:R-:W-:Y:S04]  /*2d180*/  STL.64 [R1+0x36a0], R10 ;  /* 0x0036a00a01007387 */ /* 0x000fe80000100a00 */
[----:B------:R-:W-:Y:S04]  /*2d190*/  STL.64 [R1+0x3698], R8 ;  /* 0x0036980801007387 */ /* 0x000fe80000100a00 */
[----:B------:R-:W2:Y:S04]  /*2d1a0*/  LDL R14, [R1+0x10] ;  /* 0x00001000010e7983 */ /* 0x000ea80000100800 */
[----:B------:R-:W2:Y:S04]  /*2d1b0*/  LDL R15, [R1+0x14] ;  /* 0x00001400010f7983 */ /* 0x000ea80000100800 */
[----:B--2---:R0:W-:Y:S04]  /*2d1c0*/  STL.64 [R1+0x36f8], R14 ;  /* 0x0036f80e01007387 */ /* 0x0041e80000100a00 */
[----:B------:R-:W2:Y:S04]  /*2d1d0*/  LDL R12, [R1+0x18] ;  /* 0x00001800010c7983 */ /* 0x000ea80000100800 */
[----:B------:R-:W2:Y:S01]  /*2d1e0*/  LDL R13, [R1+0x1c] ;  /* 0x00001c00010d7983 */ /* 0x000ea20000100800 */
[----:B---3--:R-:W-:-:S02]  /*2d1f0*/  IMAD R6, R25, 0x100, R24 ;  /* 0x0000010019067824 */ /* 0x008fc400078e0218 */
[----:B------:R-:W-:Y:S01]  /*2d200*/  IMAD R7, R27, 0x100, R26 ;  /* 0x000001001b077824 */ /* 0x000fe200078e021a */
[----:B0-----:R-:W3:Y:S04]  /*2d210*/  LDL R14, [R1+0x20] ;  /* 0x00002000010e7983 */ /* 0x001ee80000100800 */
[----:B------:R-:W3:Y:S04]  /*2d220*/  LDL R15, [R1+0x24] ;  /* 0x00002400010f7983 */ /* 0x000ee80000100800 */
[----:B--2---:R-:W-:Y:S04]  /*2d230*/  STL.64 [R1+0x3710], R12 ;  /* 0x0037100c01007387 */ /* 0x004fe80000100a00 */
[----:B------:R-:W2:Y:S04]  /*2d240*/  LDL.LU.64 R24, [R1+0x520] ;  /* 0x0005200001187983 */ /* 0x000ea80000300a00 */
[----:B------:R-:W4:Y:S04]  /*2d250*/  LDL.LU.64 R26, [R1+0x528] ;  /* 0x00052800011a7983 */ /* 0x000f280000300a00 */
[----:B----4-:R0:W-:Y:S04]  /*2d260*/  STL.64 [R1+0x36c0], R26 ;  /* 0x0036c01a01007387 */ /* 0x0101e80000100a00 */
[----:B--2---:R1:W-:Y:S01]  /*2d270*/  STL.64 [R1+0x36b8], R24 ;  /* 0x0036b81801007387 */ /* 0x0043e20000100a00 */
[----:B0-----:R-:W-:-:S02]  /*2d280*/  IMAD.MOV.U32 R26, RZ, RZ, R19 ;  /* 0x000000ffff1a7224 */ /* 0x001fc400078e0013 */
[----:B------:R-:W-:Y:S02]  /*2d290*/  IMAD.MOV.U32 R27, RZ, RZ, R18 ;  /* 0x000000ffff1b7224 */ /* 0x000fe400078e0012 */
[----:B-1----:R-:W-:Y:S02]  /*2d2a0*/  IMAD.MOV.U32 R24, RZ, RZ, R17 ;  /* 0x000000ffff187224 */ /* 0x002fe400078e0011 */
[----:B------:R-:W-:Y:S01]  /*2d2b0*/  IMAD.MOV.U32 R25, RZ, RZ, R16 ;  /* 0x000000ffff197224 */ /* 0x000fe200078e0010 */
[----:B------:R-:W-:Y:S04]  /*2d2c0*/  STL.64 [R1+0x36d8], R26 ;  /* 0x0036d81a01007387 */ /* 0x000fe80000100a00 */
[----:B------:R0:W-:Y:S04]  /*2d2d0*/  STL.64 [R1+0x36f0], R24 ;  /* 0x0036f01801007387 */ /* 0x0001e80000100a00 */
        /* <DEDUP_REMOVED lines=8> */
[----:B0-----:R-:W3:Y:S04]  /*2d360*/  LDL.LU.64 R24, [R1+0x570] ;  /* 0x0005700001187983 */ /* 0x001ee80000300a00 */
[----:B------:R-:W3:Y:S04]  /*2d370*/  LDL.LU.64 R26, [R1+0x578] ;  /* 0x00057800011a7983 */ /* 0x000ee80000300a00 */
[----:B------:R-:W2:Y:S04]  /*2d380*/  LDL.LU.64 R8, [R1+0x510] ;  /* 0x0005100001087983 */ /* 0x000ea80000300a00 */
[----:B------:R-:W4:Y:S01]  /*2d390*/  LDL.LU.64 R10, [R1+0x518] ;  /* 0x00051800010a7983 */ /* 0x000f220000300a00 */
[----:B------:R-:W-:-:S02]  /*2d3a0*/  IMAD R4, R21, 0x100, R20 ;  /* 0x0000010015047824 */ /* 0x000fc400078e0214 */
[----:B------:R-:W-:Y:S01]  /*2d3b0*/  IMAD R5, R23, 0x100, R22 ;  /* 0x0000010017057824 */ /* 0x000fe200078e0216 */
[----:B------:R-:W-:Y:S02]  /*2d3c0*/  F2FP.F16.E4M3.UNPACK_B R6, R6 ;  /* 0x00000006ff06723e */ /* 0x000fe400020006ff */
[----:B------:R-:W-:Y:S02]  /*2d3d0*/  F2FP.F16.E4M3.UNPACK_B R7, R7 ;  /* 0x00000007ff07723e */ /* 0x000fe400020006ff */
[----:B------:R-:W-:Y:S02]  /*2d3e0*/  F2FP.F16.E4M3.UNPACK_B R4, R4 ;  /* 0x00000004ff04723e */ /* 0x000fe400020006ff */
[----:B------:R-:W-:Y:S01]  /*2d3f0*/  F2FP.F16.E4M3.UNPACK_B R5, R5 ;  /* 0x00000005ff05723e */ /* 0x000fe200020006ff */
        /* <DEDUP_REMOVED lines=24> */
[----:B0-----:R-:W2:Y:S02]  /*2d580*/  LDL.LU.64 R14, [R1+0x36f8] ;  /* 0x0036f800010e7983 */ /* 0x001ea40000300a00 */
[----:B--2---:R-:W-:Y:S02]  /*2d590*/  HMMA.16816.F32 R12, R4, R14, R24 ;  /* 0x0000000e040c723c */ /* 0x004fe40000001818 */
[----:B------:R-:W2:-:S15]  /*2d5a0*/  LDL.LU.64 R24, [R1+0x36f0] ;  /* 0x0036f00001187983 */ /* 0x000e9e0000300a00 */
[----:B------:R-:W-:-:S06]  /*2d5b0*/  NOP ;  /* 0x0000000000007918 */ /* 0x000fcc0000000000 */
[----:B------:R0:W-:Y:S04]  /*2d5c0*/  STL.64 [R1+0x550], R12 ;  /* 0x0005500c01007387 */ /* 0x0001e80000100a00 */
[----:B------:R1:W-:Y:S04]  /*2d5d0*/  STL.64 [R1+0x558], R14 ;  /* 0x0005580e01007387 */ /* 0x0003e80000100a00 */
[----:B0-----:R-:W4:Y:S04]  /*2d5e0*/  LDL.LU.64 R12, [R1+0x4e0] ;  /* 0x0004e000010c7983 */ /* 0x001f280000300a00 */
[----:B-1----:R-:W4:Y:S01]  /*2d5f0*/  LDL.LU.64 R14, [R1+0x4e8] ;  /* 0x0004e800010e7983 */ /* 0x002f220000300a00 */
        /* <DEDUP_REMOVED lines=37> */
[C---:B----4-:R-:W-:Y:S06]  /*2d850*/  HMMA.16816.F32 R16, R4.reuse, R22, R16 ;  /* 0x000000160410723c */ /* 0x050fec0000001810 */
[----:B--2---:R-:W-:-:S15]  /*2d860*/  HMMA.16816.F32 R12, R4, R20, R12 ;  /* 0x00000014040c723c */ /* 0x004fde000000180c */
[----:B------:R-:W-:-:S02]  /*2d870*/  NOP ;  /* 0x0000000000007918 */ /* 0x000fc40000000000 */
[----:B------:R0:W-:Y:S04]  /*2d880*/  STL.64 [R1+0x4f0], R16 ;  /* 0x0004f01001007387 */ /* 0x0001e80000100a00 */
[----:B------:R1:W-:Y:S04]  /*2d890*/  STL.64 [R1+0x4f8], R18 ;  /* 0x0004f81201007387 */ /* 0x0003e80000100a00 */
[----:B0-----:R-:W2:Y:S04]  /*2d8a0*/  LDL.LU R16, [R1+0x1298] ;  /* 0x0012980001107983 */ /* 0x001ea80000300800 */
[----:B------:R-:W4:Y:S04]  /*2d8b0*/  LDL.LU R28, [R1+0x12a4] ;  /* 0x0012a400011c7983 */ /* 0x000f280000300800 */
[----:B------:R-:W2:Y:S04]  /*2d8c0*/  LDL.LU R17, [R1+0x12a0] ;  /* 0x0012a00001117983 */ /* 0x000ea80000300800 */
[----:B------:R-:W4:Y:S04]  /*2d8d0*/  LDL.LU R29, [R1+0x12ac] ;  /* 0x0012ac00011d7983 */ /* 0x000f280000300800 */
[----:B-1----:R-:W3:Y:S04]  /*2d8e0*/  LDL.LU R18, [R1+0x12a8] ;  /* 0x0012a80001127983 */ /* 0x002ee80000300800 */
[----:B------:R-:W-:Y:S04]  /*2d8f0*/  STL.64 [R1+0x4e0], R12 ;  /* 0x0004e00c01007387 */ /* 0x000fe80000100a00 */
[----:B------:R0:W-:Y:S04]  /*2d900*/  STL.64 [R1+0x4e8], R14 ;  /* 0x0004e80e01007387 */ /* 0x0001e80000100a00 */
[----:B0-----:R-:W4:Y:S04]  /*2d910*/  LDL.LU.64 R14, [R1+0x3680] ;  /* 0x00368000010e7983 */ /* 0x001f280000300a00 */
[----:B------:R-:W4:Y:S04]  /*2d920*/  LDL.LU.64 R12, [R1+0x3678] ;  /* 0x00367800010c7983 */ /* 0x000f280000300a00 */
[----:B------:R-:W3:Y:S04]  /*2d930*/  LDL.LU R19, [R1+0x12b8] ;  /* 0x0012b80001137983 */ /* 0x000ee80000300800 */
[----:B---3--:R-:W-:Y:S04]  /*2d940*/  STL.64 [R1+0x3658], R18 ;  /* 0x0036581201007387 */ /* 0x008fe80000100a00 */
[----:B--2---:R0:W-:Y:S04]  /*2d950*/  STL.64 [R1+0x3650], R16 ;  /* 0x0036501001007387 */ /* 0x0041e80000100a00 */
[----:B0-----:R-:W4:Y:S04]  /*2d960*/  LDL.LU.64 R16, [R1+0x4d0] ;  /* 0x0004d00001107983 */ /* 0x001f280000300a00 */
[----:B------:R-:W4:Y:S04]  /*2d970*/  LDL.LU.64 R18, [R1+0x4d8] ;  /* 0x0004d80001127983 */ /* 0x000f280000300a00 */
[----:B------:R-:W-:Y:S04]  /*2d980*/  STL.64 [R1+0x3608], R22 ;  /* 0x0036081601007387 */ /* 0x000fe80000100a00 */
[----:B------:R-:W-:Y:S01]  /*2d990*/  STL.64 [R1+0x3600], R20 ;  /* 0x0036001401007387 */ /* 0x000fe20000100a00 */
[----:B----4-:R-:W-:-:S15]  /*2d9a0*/  HMMA.16816.F32 R16, R4, R14, R16 ;  /* 0x0000000e0410723c */ /* 0x010fde0000001810 */
[----:B------:R-:W-:-:S08]  /*2d9b0*/  NOP ;  /* 0x0000000000007918 */ /* 0x000fd00000000000 */
[----:B------:R0:W-:Y:S04]  /*2d9c0*/  STL.64 [R1+0x4d0], R16 ;  /* 0x0004d01001007387 */ /* 0x0001e80000100a00 */
[----:B------:R1:W-:Y:S04]  /*2d9d0*/  STL.64 [R1+0x4d8], R18 ;  /* 0x0004d81201007387 */ /* 0x0003e80000100a00 */
[----:B0-----:R-:W2:Y:S04]  /*2d9e0*/  LDL.LU.64 R16, [R1+0x4a0] ;  /* 0x0004a00001107983 */ /* 0x001ea80000300a00 */
[----:B-1----:R-:W3:Y:S01]  /*2d9f0*/  LDL.LU.64 R18, [R1+0x4a8] ;  /* 0x0004a80001127983 */ /* 0x002ee20000300a00 */
[----:B------:R-:W-:-:S15]  /*2da00*/  HMMA.16816.F32 R20, R4, R12, R24 ;  /* 0x0000000c0414723c */ /* 0x000fde0000001818 */
[----:B------:R-:W-:-:S08]  /*2da10*/  NOP ;  /* 0x0000000000007918 */ /* 0x000fd00000000000 */
[----:B------:R-:W-:Y:S04]  /*2da20*/  STL.64 [R1+0x4c0], R20 ;  /* 0x0004c01401007387 */ /* 0x000fe80000100a00 */
[----:B------:R-:W-:Y:S04]  /*2da30*/  STL.64 [R1+0x4c8], R22 ;  /* 0x0004c81601007387 */ /* 0x000fe80000100a00 */
[----:B---3--:R-:W-:Y:S04]  /*2da40*/  STL.64 [R1+0x3668], R18 ;  /* 0x0036681201007387 */ /* 0x008fe80000100a00 */
[----:B--2---:R0:W-:Y:S04]  /*2da50*/  STL.64 [R1+0x3660], R16 ;  /* 0x0036601001007387 */ /* 0x0041e80000100a00 */
[----:B0-----:R-:W2:Y:S04]  /*2da60*/  LDL.LU.64 R16, [R1+0x4b0] ;  /* 0x0004b00001107983 */ /* 0x001ea80000300a00 */
[----:B------:R-:W2:Y:S04]  /*2da70*/  LDL.LU.64 R18, [R1+0x4b8] ;  /* 0x0004b80001127983 */ /* 0x000ea80000300a00 */
[----:B------:R-:W3:Y:S04]  /*2da80*/  LDL.64 R20, [R1+0x20] ;  /* 0x0000200001147983 */ /* 0x000ee80000100a00 */
[----:B------:R-:W4:Y:S04]  /*2da90*/  LDL.LU.64 R22, [R1+0x18] ;  /* 0x0000180001167983 */ /* 0x000f280000300a00 */
[----:B------:R-:W3:Y:S04]  /*2daa0*/  LDL.LU.64 R24, [R1+0x10] ;  /* 0x0000100001187983 */ /* 0x000ee80000300a00 */
[----:B------:R0:W-:Y:S04]  /*2dab0*/  STL.64 [R1+0x35e8], R14 ;  /* 0x0035e80e01007387 */ /* 0x0001e80000100a00 */
[----:B0-----:R-:W4:Y:S04]  /*2dac0*/  LDL.LU R15, [R1+0x129c] ;  /* 0x00129c00010f7983 */ /* 0x001f280000300800 */
[----:B------:R0:W-:Y:S02]  /*2dad0*/  STL.64 [R1+0x35e0], R12 ;  /* 0x0035e00c01007387 */ /* 0x0001e40000100a00 */
[----:B0-----:R-:W-:-:S02]  /*2dae0*/  IMAD.MOV.U32 R12, RZ, RZ, R9 ;  /* 0x000000ffff0c7224 */ /* 0x001fc400078e0009 */
[----:B------:R-:W-:Y:S01]  /*2daf0*/  IMAD.MOV.U32 R13, RZ, RZ, R0 ;  /* 0x000000ffff0d7224 */ /* 0x000fe200078e0000 */
[----:B------:R-:W4:Y:S04]  /*2db00*/  LDL.LU R9, [R1+0x3674] ;  /* 0x0036740001097983 */ /* 0x000f280000300800 */
[----:B------:R-:W4:Y:S01]  /*2db10*/  LDL.LU R0, [R1+0x3670] ;  /* 0x0036700001007983 */ /* 0x000f220000300800 */
[----:B--2---:R-:W-:-:S15]  /*2db20*/  HMMA.16816.F32 R16, R4, R10, R16 ;  /* 0x0000000a0410723c */ /* 0x004fde0000001810 */
[----:B------:R-:W-:-:S08]  /*2db30*/  NOP ;  /* 0x0000000000007918 */ /* 0x000fd00000000000 */
[----:B------:R-:W-:Y:S04]  /*2db40*/  STL.64 [R1+0x4b0], R16 ;  /* 0x0004b01001007387 */ /* 0x000fe80000100a00 */
[----:B------:R0:W-:Y:S04]  /*2db50*/  STL.64 [R1+0x4b8], R18 ;  /* 0x0004b81201007387 */ /* 0x0001e80000100a00 */
[----:B0-----:R-:W4:Y:S04]  /*2db60*/  LDL.LU.64 R18, [R1+0x3668] ;  /* 0x0036680001127983 */ /* 0x001f280000300a00 */
[----:B------:R-:W4:Y:S04]  /*2db70*/  LDL.LU.64 R16, [R1+0x3660] ;  /* 0x0036600001107983 */ /* 0x000f280000300a00 */
[----:B------:R-:W2:Y:S04]  /*2db80*/  LDL.LU.64 R26, [R1+0x8] ;  /* 0x00000800011a7983 */ /* 0x000ea80000300a00 */
[----:B--2---:R-:W-:Y:S04]  /*2db90*/  STL.64 [R1+0x3648], R26 ;  /* 0x0036481a01007387 */ /* 0x004fe80000100a00 */
[----:B---3--:R0:W-:Y:S04]  /*2dba0*/  STL.64 [R1+0x3640], R24 ;  /* 0x0036401801007387 */ /* 0x0081e80000100a00 */
[----:B0-----:R-:W2:Y:S04]  /*2dbb0*/  LDL.LU.64 R24, [R1+0x490] ;  /* 0x0004900001187983 */ /* 0x001ea80000300a00 */
[----:B------:R-:W2:Y:S01]  /*2dbc0*/  LDL.LU.64 R26, [R1+0x498] ;  /* 0x00049800011a7983 */ /* 0x000ea20000300a00 */
[----:B----4-:R-:W-:Y:S03]  /*2dbd0*/  HMMA.16816.F32 R16, R4, R8, R16 ;  /* 0x000000080410723c */ /* 0x010fe60000001810 */
[----:B------:R-:W-:Y:S04]  /*2dbe0*/  STL [R1+0x35cc], R10 ;  /* 0x0035cc0a01007387 */ /* 0x000fe80000100800 */
[----:B------:R-:W-:-:S15]  /*2dbf0*/  STL [R1+0x35c8], R11 ;  /* 0x0035c80b01007387 */ /* 0x000fde0000100800 */
[----:B------:R-:W-:-:S01]  /*2dc00*/  NOP ;  /* 0x0000000000007918 */ /* 0x000fc20000000000 */
[----:B------:R-:W-:Y:S04]  /*2dc10*/  STL.64 [R1+0x4a0], R16 ;  /* 0x0004a01001007387 */ /* 0x000fe80000100a00 */
[----:B------:R0:W-:Y:S04]  /*2dc20*/  STL.64 [R1+0x4a8], R18 ;  /* 0x0004a81201007387 */ /* 0x0001e80000100a00 */
[----:B0-----:R-:W3:Y:S04]  /*2dc30*/  LDL.LU.64 R18, [R1+0x3658] ;  /* 0x0036580001127983 */ /* 0x001ee80000300a00 */
[----:B------:R-:W4:Y:S04]  /*2dc40*/  LDL.LU.64 R16, [R1+0x3650] ;  /* 0x0036500001107983 */ /* 0x000f280000300a00 */
[----:B------:R-:W-:Y:S04]  /*2dc50*/  STL [R1+0x35bc], R8 ;  /* 0x0035bc0801007387 */ /* 0x000fe80000100800 */
[----:B------:R0:W-:Y:S04]  /*2dc60*/  STL [R1+0x35b8], R9 ;  /* 0x0035b80901007387 */ /* 0x0001e80000100800 */
[----:B0-----:R-:W3:Y:S04]  /*2dc70*/  LDL.LU.64 R8, [R1+0x2c0] ;  /* 0x0002c00001087983 */ /* 0x001ee80000300a00 */
[----:B------:R-:W3:Y:S01]  /*2dc80*/  LDL.LU.64 R10, [R1+0x2c8] ;  /* 0x0002c800010a7983 */ /* 0x000ee20000300a00 */
[----:B--2---:R-:W-:-:S15]  /*2dc90*/  HMMA.16816.F32 R24, R4, R2, R24 ;  /* 0x000000020418723c */ /* 0x004fde0000001818 */
[----:B------:R-:W-:-:S08]  /*2dca0*/  NOP ;  /* 0x0000000000007918 */ /* 0x000fd00000000000 */
[----:B------:R0:W-:Y:S04]  /*2dcb0*/  STL.64 [R1+0x490], R24 ;  /* 0x0004901801007387 */ /* 0x0001e80000100a00 */
[----:B------:R1:W-:Y:S04]  /*2dcc0*/  STL.64 [R1+0x498], R26 ;  /* 0x0004981a01007387 */ /* 0x0003e80000100a00 */
[----:B0-----:R-:W2:Y:S04]  /*2dcd0*/  LDL.LU.64 R24, [R1+0x480] ;  /* 0x0004800001187983 */ /* 0x001ea80000300a00 */
[----:B-1----:R-:W2:Y:S01]  /*2dce0*/  LDL.LU.64 R26, [R1+0x488] ;  /* 0x00048800011a7983 */ /* 0x002ea20000300a00 */
[----:B----4-:R-:W-:-:S02]  /*2dcf0*/  IMAD R16, R16, 0x100, R15 ;  /* 0x0000010010107824 */ /* 0x010fc400078e020f */
[----:B------:R-:W-:Y:S02]  /*2dd00*/  IMAD R17, R17, 0x100, R28 ;  /* 0x0000010011117824 */ /* 0x000fe400078e021c */
[----:B---3--:R-:W-:Y:S02]  /*2dd10*/  IMAD R18, R18, 0x100, R29 ;  /* 0x0000010012127824 */ /* 0x008fe400078e021d */
[----:B------:R-:W-:Y:S01]  /*2dd20*/  IMAD R19, R0, 0x100, R19 ;  /* 0x0000010000137824 */ /* 0x000fe200078e0213 */
[----:B------:R-:W-:Y:S02]  /*2dd30*/  F2FP.F16.E4M3.UNPACK_B R16, R16 ;  /* 0x00000010ff10723e */ /* 0x000fe400020006ff */
[----:B------:R-:W-:Y:S02]  /*2dd40*/  F2FP.F16.E4M3.UNPACK_B R17, R17 ;  /* 0x00000011ff11723e */ /* 0x000fe400020006ff */
[----:B------:R-:W-:Y:S02]  /*2dd50*/  F2FP.F16.E4M3.UNPACK_B R18, R18 ;  /* 0x00000012ff12723e */ /* 0x000fe400020006ff */
[----:B------:R-:W-:Y:S01]  /*2dd60*/  F2FP.F16.E4M3.UNPACK_B R19, R19 ;  /* 0x00000013ff13723e */ /* 0x000fe200020006ff */
[----:B------:R-:W-:Y:S01]  /*2dd70*/  HMMA.16816.F32 R8, R4, R12, R8 ;  /* 0x0000000c0408723c */ /* 0x000fe20000001808 */
[----:B------:R-:W-:Y:S04]  /*2dd80*/  STL [R1+0x35b4], R2 ;  /* 0x0035b40201007387 */ /* 0x000fe80000100800 */
[----:B------:R-:W-:Y:S04]  /*2dd90*/  STL [R1+0x35b0], R3 ;  /* 0x0035b00301007387 */ /* 0x000fe80000100800 */
[----:B------:R-:W3:Y:S04]  /*2dda0*/  LDL.LU.64 R4, [R1+0x470] ;  /* 0x0004700001047983 */ /* 0x000ee80000300a00 */
[----:B------:R-:W3:Y:S10]  /*2ddb0*/  LDL.LU.64 R6, [R1+0x478] ;  /* 0x0004780001067983 */ /* 0x000ef40000300a00 */
[----:B------:R0:W-:Y:S04]  /*2ddc0*/  STL.64 [R1+0x2c0], R8 ;  /* 0x0002c00801007387 */ /* 0x0001e80000100a00 */
[----:B------:R1:W-:Y:S04]  /*2ddd0*/  STL.64 [R1+0x2c8], R10 ;  /* 0x0002c80a01007387 */ /* 0x0003e80000100a00 */
[----:B0-----:R-:W4:Y:S04]  /*2dde0*/  LDL.LU.64 R8, [R1+0x460] ;  /* 0x0004600001087983 */ /* 0x001f280000300a00 */
[----:B-1----:R-:W4:Y:S04]  /*2ddf0*/  LDL.LU.64 R10, [R1+0x468] ;  /* 0x00046800010a7983 */ /* 0x002f280000300a00 */
[----:B------:R-:W4:Y:S04]  /*2de00*/  LDL.LU.64 R12, [R1+0x450] ;  /* 0x00045000010c7983 */ /* 0x000f280000300a00 */
[----:B------:R-:W4:Y:S04]  /*2de10*/  LDL.LU.64 R14, [R1+0x458] ;  /* 0x00045800010e7983 */ /* 0x000f280000300a00 */
[----:B------:R-:W4:Y:S01]  /*2de20*/  LDL.LU.64 R28, [R1] ;  /* 0x00000000011c7983 */ /* 0x000f220000300a00 */
[----:B--2---:R-:W-:-:S15]  /*2de30*/  HMMA.16816.F32 R24, R16, R20, R24 ;  /* 0x000000141018723c */ /* 0x004fde0000001818 */
[----:B------:R-:W-:-:S08]  /*2de40*/  NOP ;  /* 0x0000000000007918 */ /* 0x000fd00000000000 */
[----:B------:R-:W-:Y:S04]  /*2de50*/  STL.64 [R1+0x480], R24 ;  /* 0x0004801801007387 */ /* 0x000fe80000100a00 */
[----:B------:R0:W-:Y:S04]  /*2de60*/  STL.64 [R1+0x488], R26 ;  /* 0x0004881a01007387 */ /* 0x0001e80000100a00 */
[----:B0-----:R-:W2:Y:S04]  /*2de70*/  LDL.LU.64 R26, [R1+0x3648] ;  /* 0x00364800011a7983 */ /* 0x001ea80000300a00 */
[----:B------:R-:W4:Y:S01]  /*2de80*/  LDL.LU.64 R24, [R1+0x3640] ;  /* 0x0036400001187983 */ /* 0x000f220000300a00 */
[----:B---3--:R-:W-:Y:S01]  /*2de90*/  HMMA.16816.F32 R4, R16, R22, R4 ;  /* 0x000000161004723c */ /* 0x008fe20000001804 */
[----:B------:R-:W-:-:S05]  /*2dea0*/  IMAD.MOV.U32 R0, RZ, RZ, R21 ;  /* 0x000000ffff007224 */ /* 0x000fca00078e0015 */
[----:B------:R-:W-:Y:S02]  /*2deb0*/  IMAD.MOV.U32 R2, RZ, RZ, R22 ;  /* 0x000000ffff027224 */ /* 0x000fe400078e0016 */
[----:B------:R-:W-:Y:S01]  /*2dec0*/  IMAD.MOV.U32 R3, RZ, RZ, R23 ;  /* 0x000000ffff037224 */ /* 0x000fe200078e0017 */
[----:B------:R-:W-:-:S14]  /*2ded0*/  STL [R1+0x35c0], R0 ;  /* 0x0035c00001007387 */ /* 0x000fdc0000100800 */
[----:B------:R0:W-:Y:S04]  /*2dee0*/  STL.64 [R1+0x470], R4 ;  /* 0x0004700401007387 */ /* 0x0001e80000100a00 */
[----:B------:R1:W-:Y:S04]  /*2def0*/  STL.64 [R1+0x478], R6 ;  /* 0x0004780601007387 */ /* 0x0003e80000100a00 */
[----:B0-----:R-:W3:Y:S04]  /*2df00*/  LDL.LU R4, [R1+0x12bc] ;  /* 0x0012bc0001047983 */ /* 0x001ee80000300800 */
[----:B------:R-:W-:Y:S01]  /*2df10*/  STL [R1+0x35c4], R2 ;  /* 0x0035c40201007387 */ /* 0x000fe20000100800 */
[----:B----4-:R-:W-:Y:S07]  /*2df20*/  HMMA.16816.F32 R20, R16, R24, R8 ;  /* 0x000000181014723c */ /* 0x010fee0000001808 */
[----:B------:R-:W-:-:S02]  /*2df30*/  IMAD.MOV.U32 R8, RZ, RZ, R24 ;  /* 0x000000ffff087224 */ /* 0x000fc400078e0018 */
[----:B------:R-:W-:-:S14]  /*2df40*/  IMAD.MOV.U32 R9, RZ, RZ, R25 ;  /* 0x000000ffff097224 */ /* 0x000fdc00078e0019 */
[----:B------:R-:W-:Y:S04]  /*2df50*/  STL.64 [R1+0x460], R20 ;  /* 0x0004601401007387 */ /* 0x000fe80000100a00 */
[----:B------:R-:W-:Y:S04]  /*2df60*/  STL.64 [R1+0x468], R22 ;  /* 0x0004681601007387 */ /* 0x000fe80000100a00 */
[----:B------:R2:W-:Y:S04]  /*2df70*/  STL.64 [R1+0x3638], R8 ;  /* 0x0036380801007387 */ /* 0x0005e80000100a00 */
[----:B------:R-:W4:Y:S04]  /*2df80*/  LDL.LU R5, [R1+0x12c4] ;  /* 0x0012c40001057983 */ /* 0x000f280000300800 */
[----:B-1----:R-:W4:Y:S01]  /*2df90*/  LDL.LU R6, [R1+0x12cc] ;  /* 0x0012cc0001067983 */ /* 0x002f220000300800 */
[----:B--2---:R-:W-:Y:S06]  /*2dfa0*/  HMMA.16816.F32 R8, R16, R26, R12 ;  /* 0x0000001a1008723c */ /* 0x004fec000000180c */
[----:B------:R-:W-:-:S02]  /*2dfb0*/  IMAD.MOV.U32 R2, RZ, RZ, R26 ;  /* 0x000000ffff027224 */ /* 0x000fc400078e001a */
[----:B------:R-:W-:-:S15]  /*2dfc0*/  IMAD.MOV.U32 R0, RZ, RZ, R27 ;  /* 0x000000ffff007224 */ /* 0x000fde00078e001b */
[----:B------:R0:W-:Y:S04]  /*2dfd0*/  STL.64 [R1+0x450], R8 ;  /* 0x0004500801007387 */ /* 0x0001e80000100a00 */
[----:B------:R1:W-:Y:S04]  /*2dfe0*/  STL.64 [R1+0x458], R10 ;  /* 0x0004580a01007387 */ /* 0x0003e80000100a00 */
[----:B0-----:R-:W2:Y:S04]  /*2dff0*/  LDL.LU.64 R8, [R1+0x440] ;  /* 0x0004400001087983 */ /* 0x001ea80000300a00 */
[----:B-1----:R-:W2:Y:S04]  /*2e000*/  LDL.LU.64 R10, [R1+0x448] ;  /* 0x00044800010a7983 */ /* 0x002ea80000300a00 */
[----:B------:R-:W3:Y:S04]  /*2e010*/  LDL.LU.64 R24, [R1+0x430] ;  /* 0x0004300001187983 */ /* 0x000ee80000300a00 */
[----:B------:R-:W3:Y:S04]  /*2e020*/  LDL.LU.64 R26, [R1+0x438] ;  /* 0x00043800011a7983 */ /* 0x000ee80000300a00 */
[----:B------:R-:W4:Y:S04]  /*2e030*/  LDL.LU.64 R20, [R1+0x410] ;  /* 0x0004100001147983 */ /* 0x000f280000300a00 */
[----:B------:R-:W2:Y:S04]  /*2e040*/  LDL.LU.64 R22, [R1+0x418] ;  /* 0x0004180001167983 */ /* 0x000ea80000300a00 */
[----:B--2---:R-:W-:Y:S04]  /*2e050*/  STL.64 [R1+0x3618], R22 ;  /* 0x0036181601007387 */ /* 0x004fe80000100a00 */
[----:B----4-:R0:W-:Y:S04]  /*2e060*/  STL.64 [R1+0x3610], R20 ;  /* 0x0036101401007387 */ /* 0x0101e80000100a00 */
[----:B0-----:R-:W2:Y:S04]  /*2e070*/  LDL.LU.64 R20, [R1+0x420] ;  /* 0x0004200001147983 */ /* 0x001ea80000300a00 */
[----:B------:R-:W2:Y:S04]  /*2e080*/  LDL.LU.64 R22, [R1+0x428] ;  /* 0x0004280001167983 */ /* 0x000ea80000300a00 */
[----:B------:R-:W4:Y:S04]  /*2e090*/  LDL.LU.64 R12, [R1+0x3f0] ;  /* 0x0003f000010c7983 */ /* 0x000f280000300a00 */
[----:B------:R-:W3:Y:S01]  /*2e0a0*/  LDL.LU.64 R14, [R1+0x3f8] ;  /* 0x0003f800010e7983 */ /* 0x000ee20000300a00 */
[----:B------:R-:W-:Y:S03]  /*2e0b0*/  HMMA.16816.F32 R8, R16, R28, R8 ;  /* 0x0000001c1008723c */ /* 0x000fe60000001808 */
[----:B---3--:R-:W-:Y:S04]  /*2e0c0*/  STL.64 [R1+0x35f8], R14 ;  /* 0x0035f80e01007387 */ /* 0x008fe80000100a00 */
[----:B----4-:R0:W-:Y:S04]  /*2e0d0*/  STL.64 [R1+0x35f0], R12 ;  /* 0x0035f00c01007387 */ /* 0x0101e80000100a00 */
[----:B0-----:R-:W3:Y:S04]  /*2e0e0*/  LDL.LU.64 R12, [R1+0x400] ;  /* 0x00040000010c7983 */ /* 0x001ee80000300a00 */
[----:B------:R-:W3:Y:S08]  /*2e0f0*/  LDL.LU.64 R14, [R1+0x408] ;  /* 0x00040800010e7983 */ /* 0x000ef00000300a00 */
[----:B------:R0:W-:Y:S04]  /*2e100*/  STL.64 [R1+0x440], R8 ;  /* 0x0004400801007387 */ /* 0x0001e80000100a00 */
[----:B------:R1:W-:Y:S04]  /*2e110*/  STL.64 [R1+0x448], R10 ;  /* 0x0004480a01007387 */ /* 0x0003e80000100a00 */
[----:B0-----:R-:W4:Y:S01]  /*2e120*/  LDL.LU.64 R8, [R1+0x3638] ;  /* 0x0036380001087983 */ /* 0x001f220000300a00 */
[----:B-1----:R-:W-:-:S02]  /*2e130*/  IMAD.MOV.U32 R10, RZ, RZ, R28 ;  /* 0x000000ffff0a7224 */ /* 0x002fc400078e001c */
[----:B------:R-:W-:Y:S02]  /*2e140*/  IMAD.MOV.U32 R11, RZ, RZ, R29 ;  /* 0x000000ffff0b7224 */ /* 0x000fe400078e001d */
[----:B------:R-:W2:Y:S04]  /*2e150*/  LDL.LU.64 R28, [R1+0x3630] ;  /* 0x00363000011c7983 */ /* 0x000ea80000300a00 */
[----:B------:R-:W-:Y:S01]  /*2e160*/  STL.64 [R1+0x35d8], R10 ;  /* 0x0035d80a01007387 */ /* 0x000fe20000100a00 */
[----:B--2---:R-:W-:Y:S03]  /*2e170*/  HMMA.16816.F32 R24, R16, R28, R24 ;  /* 0x0000001c1018723c */ /* 0x004fe60000001818 */
[----:B----4-:R0:W-:Y:S04]  /*2e180*/  STL.64 [R1+0x35d0], R8 ;  /* 0x0035d00801007387 */ /* 0x0101e80000100a00 */
[----:B0-----:R-:W2:Y:S04]  /*2e190*/  LDL.LU.64 R8, [R1+0x3e0] ;  /* 0x0003e00001087983 */ /* 0x001ea80000300a00 */
[----:B------:R-:W2:-:S12]  /*2e1a0*/  LDL.LU.64 R10, [R1+0x3e8] ;  /* 0x0003e800010a7983 */ /* 0x000e980000300a00 */
[----:B------:R-:W-:Y:S04]  /*2e1b0*/  STL.64 [R1+0x430], R24 ;  /* 0x0004301801007387 */ /* 0x000fe80000100a00 */
[----:B------:R0:W-:Y:S04]  /*2e1c0*/  STL.64 [R1+0x438], R26 ;  /* 0x0004381a01007387 */ /* 0x0001e80000100a00 */
[----:B0-----:R-:W4:Y:S04]  /*2e1d0*/  LDL.LU.64 R26, [R1+0x3628] ;  /* 0x00362800011a7983 */ /* 0x001f280000300a00 */
[----:B------:R-:W3:Y:S04]  /*2e1e0*/  LDL.LU.64 R24, [R1+0x3620] ;  /* 0x0036200001187983 */ /* 0x000ee80000300a00 */
[----:B------:R-:W2:Y:S01]  /*2e1f0*/  LDL.LU R7, [R1+0x12d4] ;  /* 0x0012d40001077983 */ /* 0x000ea20000300800 */
        /* <DEDUP_REMOVED lines=11> */
[----:B------:R-:W4:Y:S04]  /*2e2b0*/  LDL.LU.64 R20, [R1+0x3600] ;  /* 0x0036000001147983 */ /* 0x000f280000300a00 */
[----:B------:R0:W-:Y:S04]  /*2e2c0*/  STL [R1+0x3538], R25 ;  /* 0x0035381901007387 */ /* 0x0001e80000100800 */
[----:B0-----:R-:W2:Y:S04]  /*2e2d0*/  LDL.LU R25, [R1+0x12c0] ;  /* 0x0012c00001197983 */ /* 0x001ea80000300800 */
[----:B------:R-:W-:Y:S04]  /*2e2e0*/  STL.64 [R1+0x35a8], R26 ;  /* 0x0035a81a01007387 */ /* 0x000fe80000100a00 */
[----:B------:R-:W-:Y:S01]  /*2e2f0*/  STL [R1+0x35a0], R24 ;  /* 0x0035a01801007387 */ /* 0x000fe20000100800 */
        /* <DEDUP_REMOVED lines=11> */
[----:B------:R-:W3:Y:S04]  /*2e3b0*/  LDL.LU.64 R12, [R1+0x35e0] ;  /* 0x0035e000010c7983 */ /* 0x000ee80000300a00 */
        /* <DEDUP_REMOVED lines=8> */
[----:B0-----:R-:W2:Y:S01]  /*2e440*/  LDL.LU.64 R10, [R1+0x35d8] ;  /* 0x0035d800010a7983 */ /* 0x001ea20000300a00 */
[----:B---3--:R-:W-:Y:S03]  /*2e450*/  HMMA.16816.F32 R20, R16, R12, R20 ;  /* 0x0000000c1014723c */ /* 0x008fe60000001814 */
[----:B------:R-:W3:-:S15]  /*2e460*/  LDL.LU.64 R8, [R1+0x35d0] ;  /* 0x0035d00001087983 */ /* 0x000ede0000300a00 */
[----:B------:R-:W-:-:S05]  /*2e470*/  NOP ;  /* 0x0000000000007918 */ /* 0x000fca0000000000 */
[----:B------:R0:W-:Y:S04]  /*2e480*/  STL.64 [R1+0x3d0], R20 ;  /* 0x0003d01401007387 */ /* 0x0001e80000100a00 */
[----:B------:R2:W-:Y:S01]  /*2e490*/  STL.64 [R1+0x3d8], R22 ;  /* 0x0003d81601007387 */ /* 0x0005e20000100a00 */
[----:B------:R-:W-:Y:S02]  /*2e4a0*/  IMAD R4, R4, 0x100, R25 ;  /* 0x0000010004047824 */ /* 0x000fe400078e0219 */
[----:B0-----:R-:W-:Y:S02]  /*2e4b0*/  IMAD.MOV.U32 R20, RZ, RZ, R2 ;  /* 0x000000ffff147224 */ /* 0x001fe400078e0002 */
[----:B------:R-:W-:Y:S02]  /*2e4c0*/  IMAD.MOV.U32 R21, RZ, RZ, R0 ;  /* 0x000000ffff157224 */ /* 0x000fe400078e0000 */
[----:B--2---:R-:W-:-:S02]  /*2e4d0*/  IMAD.MOV.U32 R22, RZ, RZ, R10 ;  /* 0x000000ffff167224 */ /* 0x004fc400078e000a */
[----:B------:R-:W-:Y:S01]  /*2e4e0*/  IMAD.MOV.U32 R23, RZ, RZ, R11 ;  /* 0x000000ffff177224 */ /* 0x000fe200078e000b */
[----:B------:R-:W2:Y:S04]  /*2e4f0*/  LDL.LU R10, [R1+0x35cc] ;  /* 0x0035cc00010a7983 */ /* 0x000ea80000300800 */
[----:B------:R-:W2:Y:S04]  /*2e500*/  LDL.LU R11, [R1+0x35c8] ;  /* 0x0035c800010b7983 */ /* 0x000ea80000300800 */
[----:B------:R0:W-:Y:S04]  /*2e510*/  STL.64 [R1+0x3540], R22 ;  /* 0x0035401601007387 */ /* 0x0001e80000100a00 */
[----:B0-----:R-:W4:Y:S04]  /*2e520*/  LDL.LU R22, [R1+0x12c8] ;  /* 0x0012c80001167983 */ /* 0x001f280000300800 */
[----:B------:R-:W3:Y:S04]  /*2e530*/  LDL.LU R23, [R1+0x12d0] ;  /* 0x0012d00001177983 */ /* 0x000ee80000300800 */
[----:B------:R-:W-:Y:S04]  /*2e540*/  STL.64 [R1+0x3510], R14 ;  /* 0x0035100e01007387 */ /* 0x000fe80000100a00 */
[----:B------:R0:W-:Y:S04]  /*2e550*/  STL.64 [R1+0x3508], R12 ;  /* 0x0035080c01007387 */ /* 0x0001e80000100a00 */
[----:B0-----:R-:W2:Y:S04]  /*2e560*/  LDL.LU.64 R12, [R1+0x3c0] ;  /* 0x0003c000010c7983 */ /* 0x001ea80000300a00 */
[----:B------:R-:W2:Y:S04]  /*2e570*/  LDL.LU.64 R14, [R1+0x3c8] ;  /* 0x0003c800010e7983 */ /* 0x000ea80000300a00 */
[----:B------:R-:W3:Y:S04]  /*2e580*/  LDL.LU R2, [R1+0x35c4] ;  /* 0x0035c40001027983 */ /* 0x000ee80000300800 */
[----:B------:R-:W3:Y:S04]  /*2e590*/  LDL.LU R0, [R1+0x35c0] ;  /* 0x0035c00001007983 */ /* 0x000ee80000300800 */
[----:B------:R-:W3:Y:S04]  /*2e5a0*/  LDL.LU.64 R24, [R1+0x10d0] ;  /* 0x0010d00001187983 */ /* 0x000ee80000300a00 */
[----:B------:R-:W3:Y:S04]  /*2e5b0*/  LDL.LU.64 R26, [R1+0x10d8] ;  /* 0x0010d800011a7983 */ /* 0x000ee80000300a00 */
[----:B------:R0:W-:Y:S04]  /*2e5c0*/  STL.64 [R1+0x3558], R20 ;  /* 0x0035581401007387 */ /* 0x0001e80000100a00 */
[----:B0-----:R-:W3:Y:S01]  /*2e5d0*/  LDL.LU R21, [R1+0x12d8] ;  /* 0x0012d80001157983 */ /* 0x001ee20000300800 */
[----:B--2---:R-:W-:Y:S01]  /*2e5e0*/  HMMA.16816.F32 R12, R16, R10, R12 ;  /* 0x0000000a100c723c */ /* 0x004fe2000000180c */
[----:B----4-:R-:W-:-:S02]  /*2e5f0*/  IMAD R5, R5, 0x100, R22 ;  /* 0x0000010005057824 */ /* 0x010fc400078e0216 */
[----:B---3--:R-:W-:Y:S02]  /*2e600*/  IMAD R6, R6, 0x100, R23 ;  /* 0x0000010006067824 */ /* 0x008fe400078e0217 */
[----:B------:R-:W-:Y:S02]  /*2e610*/  IMAD.MOV.U32 R22, RZ, RZ, R8 ;  /* 0x000000ffff167224 */ /* 0x000fe400078e0008 */
[----:B------:R-:W-:Y:S02]  /*2e620*/  IMAD.MOV.U32 R23, RZ, RZ, R9 ;  /* 0x000000ffff177224 */ /* 0x000fe400078e0009 */
[----:B------:R-:W-:-:S14]  /*2e630*/  IMAD.MOV.U32 R20, RZ, RZ, R2 ;  /* 0x000000ffff147224 */ /* 0x000fdc00078e0002 */
[----:B------:R0:W-:Y:S04]  /*2e640*/  STL.64 [R1+0x3c0], R12 ;  /* 0x0003c00c01007387 */ /* 0x0001e80000100a00 */
[----:B------:R1:W-:Y:S01]  /*2e650*/  STL.64 [R1+0x3c8], R14 ;  /* 0x0003c80e01007387 */ /* 0x0003e20000100a00 */
[----:B------:R-:W-:-:S03]  /*2e660*/  IMAD R7, R7, 0x100, R21 ;  /* 0x0000010007077824 */ /* 0x000fc600078e0215 */
[----:B0-----:R-:W2:Y:S04]  /*2e670*/  LDL.LU.64 R12, [R1+0x10c0] ;  /* 0x0010c000010c7983 */ /* 0x001ea80000300a00 */
[----:B-1----:R-:W2:Y:S04]  /*2e680*/  LDL.LU.64 R14, [R1+0x10c8] ;  /* 0x0010c800010e7983 */ /* 0x002ea80000300a00 */
[----:B------:R-:W3:Y:S04]  /*2e690*/  LDL.LU R8, [R1+0x35bc] ;  /* 0x0035bc0001087983 */ /* 0x000ee80000300800 */
[----:B------:R-:W3:Y:S04]  /*2e6a0*/  LDL.LU R9, [R1+0x35b8] ;  /* 0x0035b80001097983 */ /* 0x000ee80000300800 */
[----:B------:R-:W-:Y:S04]  /*2e6b0*/  STL.64 [R1+0x3570], R22 ;  /* 0x0035701601007387 */ /* 0x000fe80000100a00 */
[----:B------:R-:W2:Y:S01]  /*2e6c0*/  LDL.LU R2, [R1+0x35b4] ;  /* 0x0035b40001027983 */ /* 0x000ea20000300800 */
[----:B------:R-:W-:-:S03]  /*2e6d0*/  IMAD.MOV.U32 R21, RZ, RZ, R3 ;  /* 0x000000ffff157224 */ /* 0x000fc600078e0003 */
[----:B------:R-:W2:Y:S04]  /*2e6e0*/  LDL.LU R3, [R1+0x35b0] ;  /* 0x0035b00001037983 */ /* 0x000ea80000300800 */
[----:B------:R0:W-:Y:S04]  /*2e6f0*/  STL.64 [R1+0x3588], R20 ;  /* 0x0035881401007387 */ /* 0x0001e80000100a00 */
[----:B0-----:R-:W4:Y:S01]  /*2e700*/  LDL.LU.64 R20, [R1+0x28] ;  /* 0x0000280001147983 */ /* 0x001f220000300a00 */
[C---:B---3--:R-:W-:Y:S06]  /*2e710*/  HMMA.16816.F32 R24, R16.reuse, R8, R24 ;  /* 0x000000081018723c */ /* 0x048fec0000001818 */
[----:B--2---:R-:W-:-:S15]  /*2e720*/  HMMA.16816.F32 R12, R16, R2, R12 ;  /* 0x00000002100c723c */ /* 0x004fde000000180c */
[----:B------:R-:W-:-:S02]  /*2e730*/  NOP ;  /* 0x0000000000007918 */ /* 0x000fc40000000000 */
[----:B------:R-:W-:Y:S04]  /*2e740*/  STL.64 [R1+0x10d0], R24 ;  /* 0x0010d01801007387 */ /* 0x000fe80000100a00 */
[----:B------:R0:W-:Y:S04]  /*2e750*/  STL.64 [R1+0x10d8], R26 ;  /* 0x0010d81a01007387 */ /* 0x0001e80000100a00 */
[----:B0-----:R-:W2:Y:S04]  /*2e760*/  LDL.LU.64 R26, [R1+0x35a8] ;  /* 0x0035a800011a7983 */ /* 0x001ea80000300a00 */
[----:B------:R-:W3:Y:S04]  /*2e770*/  LDL.LU R24, [R1+0x35a0] ;  /* 0x0035a00001187983 */ /* 0x000ee80000300800 */
[----:B------:R-:W2:Y:S04]  /*2e780*/  LDL.LU R22, [R1+0x20] ;  /* 0x0000200001167983 */ /* 0x000ea80000300800 */
[----:B------:R-:W-:Y:S04]  /*2e790*/  STL.64 [R1+0x3500], R10 ;  /* 0x0035000a01007387 */ /* 0x000fe80000100a00 */
[----:B------:R0:W-:Y:S04]  /*2e7a0*/  STL.64 [R1+0x34f8], R8 ;  /* 0x0034f80801007387 */ /* 0x0001e80000100a00 */
[----:B0-----:R-:W4:Y:S04]  /*2e7b0*/  LDL.LU.64 R8, [R1+0x3b0] ;  /* 0x0003b00001087983 */ /* 0x001f280000300a00 */
[----:B------:R-:W4:Y:S04]  /*2e7c0*/  LDL.LU.64 R10, [R1+0x3b8] ;  /* 0x0003b800010a7983 */ /* 0x000f280000300a00 */
[----:B------:R0:W-:Y:S04]  /*2e7d0*/  STL.64 [R1+0x10c0], R12 ;  /* 0x0010c00c01007387 */ /* 0x0001e80000100a00 */
[----:B------:R1:W-:Y:S04]  /*2e7e0*/  STL.64 [R1+0x10c8], R14 ;  /* 0x0010c80e01007387 */ /* 0x0003e80000100a00 */
[----:B0-----:R-:W3:Y:S04]  /*2e7f0*/  LDL.LU.64 R12, [R1+0x210] ;  /* 0x00021000010c7983 */ /* 0x001ee80000300a00 */
[----:B-1----:R-:W2:Y:S04]  /*2e800*/  LDL.LU.64 R14, [R1+0x218] ;  /* 0x00021800010e7983 */ /* 0x002ea80000300a00 */
[----:B--2---:R-:W-:Y:S04]  /*2e810*/  STL.64 [R1+0x3550], R14 ;  /* 0x0035500e01007387 */ /* 0x004fe80000100a00 */
[----:B---3--:R0:W-:Y:S04]  /*2e820*/  STL.64 [R1+0x3548], R12 ;  /* 0x0035480c01007387 */ /* 0x0081e80000100a00 */
[----:B0-----:R-:W2:Y:S04]  /*2e830*/  LDL.LU.64 R12, [R1+0x250] ;  /* 0x00025000010c7983 */ /* 0x001ea80000300a00 */
[----:B------:R-:W3:Y:S04]  /*2e840*/  LDL.LU.64 R14, [R1+0x258] ;  /* 0x00025800010e7983 */ /* 0x000ee80000300a00 */
[----:B---3--:R-:W-:Y:S04]  /*2e850*/  STL.64 [R1+0x3568], R14 ;  /* 0x0035680e01007387 */ /* 0x008fe80000100a00 */
[----:B--2---:R0:W-:Y:S04]  /*2e860*/  STL.64 [R1+0x3560], R12 ;  /* 0x0035600c01007387 */ /* 0x0041e80000100a00 */
[----:B0-----:R-:W2:Y:S04]  /*2e870*/  LDL.LU.64 R12, [R1+0x270] ;  /* 0x00027000010c7983 */ /* 0x001ea80000300a00 */
[----:B------:R-:W3:Y:S01]  /*2e880*/  LDL.LU.64 R14, [R1+0x278] ;  /* 0x00027800010e7983 */ /* 0x000ee20000300a00 */
[----:B----4-:R-:W-:Y:S03]  /*2e890*/  HMMA.16816.F32 R8, R16, R20, R8 ;  /* 0x000000141008723c */ /* 0x010fe60000001808 */
[----:B---3--:R-:W-:Y:S04]  /*2e8a0*/  STL.64 [R1+0x3580], R14 ;  /* 0x0035800e01007387 */ /* 0x008fe80000100a00 */
[----:B--2---:R0:W-:Y:S04]  /*2e8b0*/  STL.64 [R1+0x3578], R12 ;  /* 0x0035780c01007387 */ /* 0x0041e80000100a00 */
[----:B0-----:R-:W2:Y:S04]  /*2e8c0*/  LDL.LU.64 R12, [R1+0x290] ;  /* 0x00029000010c7983 */ /* 0x001ea80000300a00 */
[----:B------:R-:W3:Y:S01]  /*2e8d0*/  LDL.LU.64 R14, [R1+0x298] ;  /* 0x00029800010e7983 */ /* 0x000ee20000300a00 */
[----:B------:R-:W-:-:S02]  /*2e8e0*/  F2FP.F16.E4M3.UNPACK_B R4, R4 ;  /* 0x00000004ff04723e */ /* 0x000fc400020006ff */
[----:B------:R-:W-:Y:S02]  /*2e8f0*/  F2FP.F16.E4M3.UNPACK_B R5, R5 ;  /* 0x00000005ff05723e */ /* 0x000fe400020006ff */
[----:B------:R-:W-:Y:S01]  /*2e900*/  F2FP.F16.E4M3.UNPACK_B R6, R6 ;  /* 0x00000006ff06723e */ /* 0x000fe200020006ff */
[----:B------:R-:W-:Y:S01]  /*2e910*/  IMAD.MOV.U32 R23, RZ, RZ, R0 ;  /* 0x000000ffff177224 */ /* 0x000fe200078e0000 */
[----:B---3--:R-:W-:Y:S04]  /*2e920*/  STL.64 [R1+0x3598], R14 ;  /* 0x0035980e01007387 */ /* 0x008fe80000100a00 */
[----:B--2---:R0:W-:Y:S04]  /*2e930*/  STL.64 [R1+0x3590], R12 ;  /* 0x0035900c01007387 */ /* 0x0041e80000100a00 */
[----:B0-----:R-:W2:Y:S04]  /*2e940*/  LDL.LU.64 R12, [R1+0x2b0] ;  /* 0x0002b000010c7983 */ /* 0x001ea80000300a00 */
[----:B------:R-:W2:Y:S04]  /*2e950*/  LDL.LU.64 R14, [R1+0x2b8] ;  /* 0x0002b800010e7983 */ /* 0x000ea80000300a00 */
[----:B------:R0:W-:Y:S04]  /*2e960*/  STL.64 [R1+0x3b0], R8 ;  /* 0x0003b00801007387 */ /* 0x0001e80000100a00 */
[----:B------:R1:W-:Y:S04]  /*2e970*/  STL.64 [R1+0x3b8], R10 ;  /* 0x0003b80a01007387 */ /* 0x0003e80000100a00 */
[----:B0-----:R-:W3:Y:S04]  /*2e980*/  LDL.LU.64 R8, [R1+0x1f0] ;  /* 0x0001f00001087983 */ /* 0x001ee80000300a00 */
[----:B-1----:R-:W3:Y:S04]  /*2e990*/  LDL.LU.64 R10, [R1+0x1f8] ;  /* 0x0001f800010a7983 */ /* 0x002ee80000300a00 */
[----:B------:R-:W4:Y:S04]  /*2e9a0*/  LDL.LU R16, [R1+0x12dc] ;  /* 0x0012dc0001107983 */ /* 0x000f280000300800 */
[----:B------:R-:W4:Y:S04]  /*2e9b0*/  LDL.LU R17, [R1+0x12e4] ;  /* 0x0012e40001117983 */ /* 0x000f280000300800 */
[----:B------:R-:W3:Y:S04]  /*2e9c0*/  LDL.LU R18, [R1+0x12ec] ;  /* 0x0012ec0001127983 */ /* 0x000ee80000300800 */
[----:B------:R-:W3:Y:S01]  /*2e9d0*/  LDL.LU R19, [R1+0x12f4] ;  /* 0x0012f40001137983 */ /* 0x000ee20000300800 */
[----:B------:R-:W-:Y:S01]  /*2e9e0*/  F2FP.F16.E4M3.UNPACK_B R7, R7 ;  /* 0x00000007ff07723e */ /* 0x000fe200020006ff */
[----:B------:R-:W-:-:S02]  /*2e9f0*/  IMAD.MOV.U32 R25, RZ, RZ, R20 ;  /* 0x000000ffff197224 */ /* 0x000fc400078e0014 */
[----:B------:R-:W-:-:S04]  /*2ea00*/  IMAD.MOV.U32 R0, RZ, RZ, R21 ;  /* 0x000000ffff007224 */ /* 0x000fc800078e0015 */
[C---:B--2---:R-:W-:Y:S01]  /*2ea10*/  HMMA.16816.F32 R20, R4.reuse, R22, R12 ;  /* 0x000000160414723c */ /* 0x044fe2000000180c */
[----:B---3--:R-:W-:Y:S04]  /*2ea20*/  STL.64 [R1+0x34e0], R18 ;  /* 0x0034e01201007387 */ /* 0x008fe80000100a00 */
[----:B----4-:R0:W-:Y:S04]  /*2ea30*/  STL.64 [R1+0x34d8], R16 ;  /* 0x0034d81001007387 */ /* 0x0101e80000100a00 */
[----:B0-----:R-:W2:Y:S04]  /*2ea40*/  LDL.LU.64 R16, [R1+0x230] ;  /* 0x0002300001107983 */ /* 0x001ea80000300a00 */
[----:B------:R-:W2:Y:S04]  /*2ea50*/  LDL.LU.64 R18, [R1+0x238] ;  /* 0x0002380001127983 */ /* 0x000ea80000300a00 */
[----:B------:R-:W3:Y:S04]  /*2ea60*/  LDL.LU.64 R14, [R1+0x3598] ;  /* 0x00359800010e7983 */ /* 0x000ee80000300a00 */
[----:B------:R-:W3:Y:S04]  /*2ea70*/  LDL.LU.64 R12, [R1+0x3590] ;  /* 0x00359000010c7983 */ /* 0x000ee80000300a00 */
[----:B------:R0:W-:Y:S04]  /*2ea80*/  STL.64 [R1+0x2b0], R20 ;  /* 0x0002b01401007387 */ /* 0x0001e80000100a00 */
[----:B------:R3:W-:Y:S04]  /*2ea90*/  STL.64 [R1+0x2b8], R22 ;  /* 0x0002b81601007387 */ /* 0x0007e80000100a00 */
[----:B0-----:R-:W3:Y:S02]  /*2eaa0*/  LDL.LU.64 R20, [R1+0x3588] ;  /* 0x0035880001147983 */ /* 0x001ee40000300a00 */
[----:B---3--:R-:W-:Y:S02]  /*2eab0*/  HMMA.16816.F32 R20, R4, R20, R12 ;  /* 0x000000140414723c */ /* 0x008fe4000000180c */
[----:B------:R-:W3:Y:S04]  /*2eac0*/  LDL.LU.64 R14, [R1+0x3580] ;  /* 0x00358000010e7983 */ /* 0x000ee80000300a00 */
[----:B------:R-:W3:-:S15]  /*2ead0*/  LDL.LU.64 R12, [R1+0x3578] ;  /* 0x00357800010c7983 */ /* 0x000ede0000300a00 */
[----:B------:R-:W-:-:S02]  /*2eae0*/  NOP ;  /* 0x0000000000007918 */ /* 0x000fc40000000000 */
[----:B------:R-:W-:Y:S04]  /*2eaf0*/  STL.64 [R1+0x290], R20 ;  /* 0x0002901401007387 */ /* 0x000fe80000100a00 */
[----:B------:R0:W-:Y:S04]  /*2eb00*/  STL.64 [R1+0x298], R22 ;  /* 0x0002981601007387 */ /* 0x0001e80000100a00 */
[----:B0-----:R-:W3:Y:S02]  /*2eb10*/  LDL.LU.64 R22, [R1+0x3570] ;  /* 0x0035700001167983 */ /* 0x001ee40000300a00 */
[----:B---3--:R-:W-:Y:S02]  /*2eb20*/  HMMA.16816.F32 R20, R4, R22, R12 ;  /* 0x000000160414723c */ /* 0x008fe4000000180c */
[----:B------:R-:W3:Y:S04]  /*2eb30*/  LDL.LU.64 R14, [R1+0x3568] ;  /* 0x00356800010e7983 */ /* 0x000ee80000300a00 */
[----:B------:R-:W3:-:S15]  /*2eb40*/  LDL.LU.64 R12, [R1+0x3560] ;  /* 0x00356000010c7983 */ /* 0x000ede0000300a00 */
[----:B------:R-:W-:-:S02]  /*2eb50*/  NOP ;  /* 0x0000000000007918 */ /* 0x000fc40000000000 */
        /* <DEDUP_REMOVED lines=9> */
[----:B0-----:R-:W2:Y:S04]  /*2ebf0*/  LDL.LU.64 R22, [R1+0x3540] ;  /* 0x0035400001167983 */ /* 0x001ea80000300a00 */
[----:B------:R-:W4:Y:S01]  /*2ec00*/  LDL.LU.64 R20, [R1+0x1d0] ;  /* 0x0001d00001147983 */ /* 0x000f220000300a00 */
[C---:B---3--:R-:W-:Y:S06]  /*2ec10*/  HMMA.16816.F32 R12, R4.reuse, R28, R12 ;  /* 0x0000001c040c723c */ /* 0x048fec000000180c */
[----:B--2---:R-:W-:-:S15]  /*2ec20*/  HMMA.16816.F32 R16, R4, R22, R16 ;  /* 0x000000160410723c */ /* 0x004fde0000001810 */
[----:B------:R-:W-:-:S08]  /*2ec30*/  NOP ;  /* 0x0000000000007918 */ /* 0x000fd00000000000 */
[----:B------:R-:W-:Y:S04]  /*2ec40*/  STL.64 [R1+0x230], R16 ;  /* 0x0002301001007387 */ /* 0x000fe80000100a00 */
[----:B------:R-:W-:Y:S04]  /*2ec50*/  STL.64 [R1+0x238], R18 ;  /* 0x0002381201007387 */ /* 0x000fe80000100a00 */
[----:B------:R-:W4:Y:S04]  /*2ec60*/  LDL.LU.64 R22, [R1+0x1d8] ;  /* 0x0001d80001167983 */ /* 0x000f280000300a00 */
[----:B------:R0:W-:Y:S04]  /*2ec70*/  STL.64 [R1+0x210], R12 ;  /* 0x0002100c01007387 */ /* 0x0001e80000100a00 */
[----:B------:R1:W-:Y:S04]  /*2ec80*/  STL.64 [R1+0x218], R14 ;  /* 0x0002180e01007387 */ /* 0x0003e80000100a00 */
[----:B0-----:R-:W2:Y:S04]  /*2ec90*/  LDL.LU.64 R12, [R1+0x190] ;  /* 0x00019000010c7983 */ /* 0x001ea80000300a00 */
[----:B-1----:R-:W3:Y:S01]  /*2eca0*/  LDL.LU.64 R14, [R1+0x198] ;  /* 0x00019800010e7983 */ /* 0x002ee20000300a00 */
[----:B------:R-:W-:Y:S01]  /*2ecb0*/  HMMA.16816.F32 R16, R4, R26, R8 ;  /* 0x0000001a0410723c */ /* 0x000fe20000001808 */
[----:B------:R-:W-:-:S02]  /*2ecc0*/  IMAD.MOV.U32 R28, RZ, RZ, R25 ;  /* 0x000000ffff1c7224 */ /* 0x000fc400078e0019 */
[----:B---3--:R-:W-:Y:S04]  /*2ecd0*/  STL.64 [R1+0x3520], R14 ;  /* 0x0035200e01007387 */ /* 0x008fe80000100a00 */
[----:B--2---:R0:W-:Y:S04]  /*2ece0*/  STL.64 [R1+0x3518], R12 ;  /* 0x0035180c01007387 */ /* 0x0041e80000100a00 */
[----:B0-----:R-:W2:Y:S04]  /*2ecf0*/  LDL.LU.64 R12, [R1+0x1b0] ;  /* 0x0001b000010c7983 */ /* 0x001ea80000300a00 */
[----:B------:R-:W2:Y:S04]  /*2ed00*/  LDL.LU.64 R14, [R1+0x1b8] ;  /* 0x0001b800010e7983 */ /* 0x000ea80000300a00 */
[----:B------:R-:W4:Y:S04]  /*2ed10*/  LDL.LU R25, [R1+0x3538] ;  /* 0x0035380001197983 */ /* 0x000f280000300800 */
[----:B------:R-:W3:Y:S04]  /*2ed20*/  LDL.LU.64 R8, [R1+0x150] ;  /* 0x0001500001087983 */ /* 0x000ee80000300a00 */
[----:B------:R-:W3:Y:S04]  /*2ed30*/  LDL.LU.64 R10, [R1+0x158] ;  /* 0x00015800010a7983 */ /* 0x000ee80000300a00 */
        /* <DEDUP_REMOVED lines=8> */
[----:B------:R-:W2:Y:S04]  /*2edc0*/  LDL.LU.64 R18, [R1+0x138] ;  /* 0x0001380001127983 */ /* 0x000ea80000300a00 */
[----:B------:R-:W3:Y:S04]  /*2edd0*/  LDL.LU R26, [R1+0x60] ;  /* 0x00006000011a7983 */ /* 0x000ee80000300800 */
[----:B------:R-:W4:Y:S04]  /*2ede0*/  LDL.LU R27, [R1+0x64] ;  /* 0x00006400011b7983 */ /* 0x000f280000300800 */
[----:B------:R-:W-:Y:S04]  /*2edf0*/  STL.64 [R1+0x1d0], R20 ;  /* 0x0001d01401007387 */ /* 0x000fe80000100a00 */
[----:B------:R0:W-:Y:S04]  /*2ee00*/  STL.64 [R1+0x1d8], R22 ;  /* 0x0001d81601007387 */ /* 0x0001e80000100a00 */
[----:B0-----:R-:W2:Y:S04]  /*2ee10*/  LDL.LU.64 R22, [R1+0x3530] ;  /* 0x0035300001167983 */ /* 0x001ea80000300a00 */
[----:B------:R-:W3:Y:S04]  /*2ee20*/  LDL.LU.64 R20, [R1+0x3528] ;  /* 0x0035280001147983 */ /* 0x000ee80000300a00 */
[----:B------:R-:W4:Y:S04]  /*2ee30*/  LDL.LU R24, [R1+0x12f0] ;  /* 0x0012f00001187983 */ /* 0x000f280000300800 */
[----:B------:R-:W4:Y:S01]  /*2ee40*/  LDL.LU R25, [R1+0x12f8] ;  /* 0x0012f80001197983 */ /* 0x000f220000300800 */
[----:B--2---:R-:W-:-:S15]  /*2ee50*/  HMMA.16816.F32 R12, R4, R22, R12 ;  /* 0x00000016040c723c */ /* 0x004fde000000180c */
[----:B------:R-:W-:-:S08]  /*2ee60*/  NOP ;  /* 0x0000000000007918 */ /* 0x000fd00000000000 */
[----:B------:R-:W-:Y:S04]  /*2ee70*/  STL.64 [R1+0x1b0], R12 ;  /* 0x0001b00c01007387 */ /* 0x000fe80000100a00 */
[----:B------:R0:W-:Y:S04]  /*2ee80*/  STL.64 [R1+0x1b8], R14 ;  /* 0x0001b80e01007387 */ /* 0x0001e80000100a00 */
[----:B0-----:R-:W3:Y:S04]  /*2ee90*/  LDL.LU.64 R14, [R1+0x3520] ;  /* 0x00352000010e7983 */ /* 0x001ee80000300a00 */
[----:B------:R-:W3:Y:S02]  /*2eea0*/  LDL.LU.64 R12, [R1+0x3518] ;  /* 0x00351800010c7983 */ /* 0x000ee40000300a00 */
[----:B---3--:R-:W-:Y:S02]  /*2eeb0*/  HMMA.16816.F32 R20, R4, R20, R12 ;  /* 0x000000140414723c */ /* 0x008fe4000000180c */
[----:B------:R-:W2:Y:S04]  /*2eec0*/  LDL.LU.64 R14, [R1+0x3510] ;  /* 0x00351000010e7983 */ /* 0x000ea80000300a00 */
[----:B------:R-:W3:-:S15]  /*2eed0*/  LDL.LU.64 R12, [R1+0x3508] ;  /* 0x00350800010c7983 */ /* 0x000ede0000300a00 */
[----:B------:R-:W-:-:S02]  /*2eee0*/  NOP ;  /* 0x0000000000007918 */ /* 0x000fc40000000000 */
[----:B------:R0:W-:Y:S04]  /*2eef0*/  STL.64 [R1+0x190], R20 ;  /* 0x0001901401007387 */ /* 0x0001e80000100a00 */
[----:B------:R1:W-:Y:S04]  /*2ef00*/  STL.64 [R1+0x198], R22 ;  /* 0x0001981601007387 */ /* 0x0003e80000100a00 */
[----:B0-----:R-:W2:Y:S04]  /*2ef10*/  LDL.LU.64 R20, [R1+0x170] ;  /* 0x0001700001147983 */ /* 0x001ea80000300a00 */
[----:B-1----:R-:W2:Y:S02]  /*2ef20*/  LDL.LU.64 R22, [R1+0x178] ;  /* 0x0001780001167983 */ /* 0x002ea40000300a00 */
[C---:B--2---:R-:W-:Y:S06]  /*2ef30*/  HMMA.16816.F32 R20, R4.reuse, R14, R20 ;  /* 0x0000000e0414723c */ /* 0x044fec0000001814 */
[----:B---3--:R-:W-:-:S15]  /*2ef40*/  HMMA.16816.F32 R12, R4, R12, R8 ;  /* 0x0000000c040c723c */ /* 0x008fde0000001808 */
[----:B------:R-:W-:-:S02]  /*2ef50*/  NOP ;  /* 0x0000000000007918 */ /* 0x000fc40000000000 */
[----:B------:R0:W-:Y:S04]  /*2ef60*/  STL.64 [R1+0x170], R20 ;  /* 0x0001701401007387 */ /* 0x0001e80000100a00 */
[----:B------:R1:W-:Y:S04]  /*2ef70*/  STL.64 [R1+0x178], R22 ;  /* 0x0001781601007387 */ /* 0x0003e80000100a00 */
[----:B0-----:R-:W2:Y:S04]  /*2ef80*/  LDL.LU.64 R20, [R1+0xe0] ;  /* 0x0000e00001147983 */ /* 0x001ea80000300a00 */
[----:B-1----:R-:W2:Y:S04]  /*2ef90*/  LDL.LU.64 R22, [R1+0xe8] ;  /* 0x0000e80001167983 */ /* 0x002ea80000300a00 */
[----:B------:R-:W3:Y:S04]  /*2efa0*/  LDL.LU.64 R10, [R1+0x3500] ;  /* 0x00350000010a7983 */ /* 0x000ee80000300a00 */
[----:B------:R-:W4:Y:S04]  /*2efb0*/  LDL.LU.64 R8, [R1+0x34f8] ;  /* 0x0034f80001087983 */ /* 0x000f280000300a00 */
[----:B------:R0:W-:Y:S04]  /*2efc0*/  STL.64 [R1+0x150], R12 ;  /* 0x0001500c01007387 */ /* 0x0001e80000100a00 */
[----:B------:R1:W-:Y:S04]  /*2efd0*/  STL.64 [R1+0x158], R14 ;  /* 0x0001580e01007387 */ /* 0x0003e80000100a00 */
[----:B0-----:R-:W2:Y:S04]  /*2efe0*/  LDL.LU.64 R12, [R1+0xf0] ;  /* 0x0000f000010c7983 */ /* 0x001ea80000300a00 */
[----:B-1----:R-:W2:Y:S01]  /*2eff0*/  LDL.LU.64 R14, [R1+0xf8] ;  /* 0x0000f800010e7983 */ /* 0x002ea20000300a00 */
[----:B---3--:R-:W-:-:S15]  /*2f000*/  HMMA.16816.F32 R16, R4, R10, R16 ;  /* 0x0000000a0410723c */ /* 0x008fde0000001810 */
[----:B------:R-:W-:-:S08]  /*2f010*/  NOP ;  /* 0x0000000000007918 */ /* 0x000fd00000000000 */
[----:B------:R-:W-:Y:S04]  /*2f020*/  STL.64 [R1+0x130], R16 ;  /* 0x0001301001007387 */ /* 0x000fe80000100a00 */
[----:B------:R0:W-:Y:S04]  /*2f030*/  STL.64 [R1+0x138], R18 ;  /* 0x0001381201007387 */ /* 0x0001e80000100a00 */
[----:B0-----:R-:W4:Y:S04]  /*2f040*/  LDL.LU.64 R18, [R1+0x34f0] ;  /* 0x0034f00001127983 */ /* 0x001f280000300a00 */
[----:B------:R-:W4:Y:S04]  /*2f050*/  LDL.LU.64 R16, [R1+0x34e8] ;  /* 0x0034e80001107983 */ /* 0x000f280000300a00 */
[----:B------:R-:W3:Y:S04]  /*2f060*/  LDL.LU R10, [R1+0x12e0] ;  /* 0x0012e000010a7983 */ /* 0x000ee80000300800 */
[----:B------:R-:W2:Y:S01]  /*2f070*/  LDL.LU R11, [R1+0x12e8] ;  /* 0x0012e800010b7983 */ /* 0x000ea20000300800 */
[----:B------:R-:W-:Y:S01]  /*2f080*/  IMAD.MOV.U32 R29, RZ, RZ, R0 ;  /* 0x000000ffff1d7224 */ /* 0x000fe200078e0000 */
[----:B----4-:R-:W-:-:S15]  /*2f090*/  HMMA.16816.F32 R16, R4, R8, R16 ;  /* 0x000000080410723c */ /* 0x010fde0000001810 */
[----:B------:R-:W-:-:S08]  /*2f0a0*/  NOP ;  /* 0x0000000000007918 */ /* 0x000fd00000000000 */
[----:B------:R-:W-:Y:S04]  /*2f0b0*/  STL.64 [R1+0x110], R16 ;  /* 0x0001101001007387 */ /* 0x000fe80000100a00 */
[----:B------:R0:W-:Y:S01]  /*2f0c0*/  STL [R1+0x118], R18 ;  /* 0x0001181201007387 */ /* 0x0001e20000100800 */
[----:B------:R-:W-:-:S03]  /*2f0d0*/  IMAD.MOV.U32 R0, RZ, RZ, R19 ;  /* 0x000000ffff007224 */ /* 0x000fc600078e0013 */
[----:B0-----:R-:W4:Y:S04]  /*2f0e0*/  LDL.LU.64 R18, [R1+0x34e0] ;  /* 0x0034e00001127983 */ /* 0x001f280000300a00 */
[----:B------:R-:W3:Y:S04]  /*2f0f0*/  LDL.LU.64 R16, [R1+0x34d8] ;  /* 0x0034d80001107983 */ /* 0x000ee80000300a00 */
[----:B------:R-:W-:Y:S01]  /*2f100*/  STL [R1+0x2560], R0 ;  /* 0x0025600001007387 */ /* 0x000fe20000100800 */
[----:B---3--:R-:W-:Y:S02]  /*2f110*/  IMAD R16, R16, 0x100, R10 ;  /* 0x0000010010107824 */ /* 0x008fe400078e020a */
[----:B--2---:R-:W-:-:S02]  /*2f120*/  IMAD R17, R17, 0x100, R11 ;  /* 0x0000010011117824 */ /* 0x004fc400078e020b */
[C---:B------:R-:W-:Y:S06]  /*2f130*/  HMMA.16816.F32 R8, R4.reuse, R2, R12 ;  /* 0x000000020408723c */ /* 0x040fec000000180c */
[----:B------:R-:W-:-:S15]  /*2f140*/  HMMA.16816.F32 R4, R4, R28, R20 ;  /* 0x0000001c0404723c */ /* 0x000fde0000001814 */
[----:B------:R-:W-:-:S02]  /*2f150*/  NOP ;  /* 0x0000000000007918 */ /* 0x000fc40000000000 */
[----:B------:R0:W-:Y:S04]  /*2f160*/  STL.64 [R1+0xf0], R8 ;  /* 0x0000f00801007387 */ /* 0x0001e80000100a00 */
[----:B------:R1:W-:Y:S04]  /*2f170*/  STL.64 [R1+0xf8], R10 ;  /* 0x0000f80a01007387 */ /* 0x0003e80000100a00 */
[----:B------:R-:W-:Y:S04]  /*2f180*/  STL.64 [R1+0xe0], R4 ;  /* 0x0000e00401007387 */ /* 0x000fe80000100a00 */
[----:B------:R-:W-:Y:S04]  /*2f190*/  STL [R1+0xe8], R6 ;  /* 0x0000e80601007387 */ /* 0x000fe80000100800 */
[----:B------:R-:W2:Y:S04]  /*2f1a0*/  LDL.LU R2, [R1+0x68] ;  /* 0x0000680001027983 */ /* 0x000ea80000300800 */
[----:B------:R-:W3:Y:S01]  /*2f1b0*/  LDL.LU R3, [R1+0x6c] ;  /* 0x00006c0001037983 */ /* 0x000ee20000300800 */
[----:B0-----:R-:W-:-:S02]  /*2f1c0*/  F2FP.F16.E4M3.UNPACK_B R8, R26.H1 ;  /* 0x0000001aff08723e */ /* 0x001fc400030006ff */
[----:B------:R-:W-:-:S03]  /*2f1d0*/  F2FP.F16.E4M3.UNPACK_B R9, R27.H1 ;  /* 0x0000001bff09723e */ /* 0x000fc600030006ff */
[----:B------:R-:W-:Y:S04]  /*2f1e0*/  STL [R1+0x30], R8 ;  /* 0x0000300801007387 */ /* 0x000fe80000100800 */
[----:B-1----:R-:W3:Y:S04]  /*2f1f0*/  LDL.LU R10, [R1+0x70] ;  /* 0x00007000010a7983 */ /* 0x002ee80000300800 */
[----:B------:R-:W-:Y:S04]  /*2f200*/  STL [R1+0x34], R9 ;  /* 0x0000340901007387 */ /* 0x000fe80000100800 */
[----:B------:R-:W3:Y:S04]  /*2f210*/  LDL.LU R11, [R1+0x74] ;  /* 0x00007400010b7983 */ /* 0x000ee80000300800 */
[----:B------:R-:W4:Y:S04]  /*2f220*/  LDL.LU R12, [R1+0x78] ;  /* 0x00007800010c7983 */ /* 0x000f280000300800 */
[----:B------:R-:W4:Y:S04]  /*2f230*/  LDL.LU R13, [R1+0x7c] ;  /* 0x00007c00010d7983 */ /* 0x000f280000300800 */
[----:B------:R-:W2:Y:S04]  /*2f240*/  LDL.LU R14, [R1+0x80] ;  /* 0x00008000010e7983 */ /* 0x000ea80000300800 */
[----:B------:R-:W2:Y:S04]  /*2f250*/  LDL.LU R15, [R1+0x84] ;  /* 0x00008400010f7983 */ /* 0x000ea80000300800 */
[----:B--2---:R-:W-:Y:S04]  /*2f260*/  STL.64 [R1+0x34c0], R14 ;  /* 0x0034c00e01007387 */ /* 0x004fe80000100a00 */
[----:B----4-:R0:W-:Y:S04]  /*2f270*/  STL.64 [R1+0x34b8], R12 ;  /* 0x0034b80c01007387 */ /* 0x0101e80000100a00 */
[----:B0-----:R-:W2:Y:S04]  /*2f280*/  LDL.LU R12, [R1+0x120] ;  /* 0x00012000010c7983 */ /* 0x001ea80000300800 */
[----:B------:R-:W2:Y:S04]  /*2f290*/  LDL.LU R13, [R1+0x124] ;  /* 0x00012400010d7983 */ /* 0x000ea80000300800 */
[----:B------:R-:W4:Y:S04]  /*2f2a0*/  LDL.LU R14, [R1+0x128] ;  /* 0x00012800010e7983 */ /* 0x000f280000300800 */
[----:B------:R-:W4:Y:S01]  /*2f2b0*/  LDL.LU R15, [R1+0x12c] ;  /* 0x00012c00010f7983 */ /* 0x000f220000300800 */
[----:B------:R-:W-:-:S02]  /*2f2c0*/  IMAD R18, R18, 0x100, R24 ;  /* 0x0000010012127824 */ /* 0x000fc400078e0218 */
[----:B------:R-:W-:Y:S01]  /*2f2d0*/  IMAD R19, R19, 0x100, R25 ;  /* 0x0000010013137824 */ /* 0x000fe200078e0219 */
[----:B----4-:R-:W-:Y:S04]  /*2f2e0*/  STL.64 [R1+0x34d0], R14 ;  /* 0x0034d00e01007387 */ /* 0x010fe80000100a00 */
[----:B--2---:R0:W-:Y:S04]  /*2f2f0*/  STL.64 [R1+0x34c8], R12 ;  /* 0x0034c80c01007387 */ /* 0x0041e80000100a00 */
[----:B0-----:R-:W2:Y:S04]  /*2f300*/  LDL.LU R12, [R1+0x100] ;  /* 0x00010000010c7983 */ /* 0x001ea80000300800 */
[----:B------:R-:W2:Y:S04]  /*2f310*/  LDL.LU R13, [R1+0x104] ;  /* 0x00010400010d7983 */ /* 0x000ea80000300800 */
[----:B------:R-:W2:Y:S04]  /*2f320*/  LDL.LU R14, [R1+0x108] ;  /* 0x00010800010e7983 */ /* 0x000ea80000300800 */
[----:B------:R-:W2:Y:S01]  /*2f330*/  LDL.LU R15, [R1+0x10c] ;  /* 0x00010c00010f7983 */ /* 0x000ea20000300800 */
[----:B------:R-:W-:-:S02]  /*2f340*/  F2FP.F16.E4M3.UNPACK_B R16, R16 ;  /* 0x00000010ff10723e */ /* 0x000fc400020006ff */
[----:B------:R-:W-:Y:S02]  /*2f350*/  F2FP.F16.E4M3.UNPACK_B R17, R17 ;  /* 0x00000011ff11723e */ /* 0x000fe400020006ff */
[----:B------:R-:W-:Y:S02]  /*2f360*/  F2FP.F16.E4M3.UNPACK_B R18, R18 ;  /* 0x00000012ff12723e */ /* 0x000fe400020006ff */
[----:B------:R-:W-:Y:S01]  /*2f370*/  F2FP.F16.E4M3.UNPACK_B R19, R19 ;  /* 0x00000013ff13723e */ /* 0x000fe200020006ff */
[----:B------:R-:W4:Y:S04]  /*2f380*/  LDL.LU R20, [R1+0x160] ;  /* 0x0001600001147983 */ /* 0x000f280000300800 */
[----:B------:R-:W4:Y:S04]  /*2f390*/  LDL.LU R21, [R1+0x164] ;  /* 0x0001640001157983 */ /* 0x000f280000300800 */
[----:B------:R-:W4:Y:S04]  /*2f3a0*/  LDL.LU R22, [R1+0x168] ;  /* 0x0001680001167983 */ /* 0x000f280000300800 */
[----:B------:R-:W4:Y:S04]  /*2f3b0*/  LDL.LU R23, [R1+0x16c] ;  /* 0x00016c0001177983 */ /* 0x000f280000300800 */
[----:B------:R-:W4:Y:S01]  /*2f3c0*/  LDL.LU R28, [R1+0x88] ;  /* 0x00008800011c7983 */ /* 0x000f220000300800 */
[----:B------:R-:W-:-:S03]  /*2f3d0*/  IMAD.MOV.U32 R0, RZ, RZ, R7 ;  /* 0x000000ffff007224 */ /* 0x000fc600078e0007 */
[----:B------:R-:W4:Y:S04]  /*2f3e0*/  LDL.LU R29, [R1+0x8c] ;  /* 0x00008c00011d7983 */ /* 0x000f280000300800 */
[----:B------:R-:W4:Y:S04]  /*2f3f0*/  LDL.LU R24, [R1+0x180] ;  /* 0x0001800001187983 */ /* 0x000f280000300800 */
[----:B------:R-:W4:Y:S04]  /*2f400*/  LDL.LU R25, [R1+0x184] ;  /* 0x0001840001197983 */ /* 0x000f280000300800 */
[----:B------:R-:W4:Y:S04]  /*2f410*/  LDL.LU R26, [R1+0x188] ;  /* 0x00018800011a7983 */ /* 0x000f280000300800 */
[----:B------:R-:W4:Y:S04]  /*2f420*/  LDL.LU R27, [R1+0x18c] ;  /* 0x00018c00011b7983 */ /* 0x000f280000300800 */
[----:B------:R-:W-:Y:S01]  /*2f430*/  STL [R1+0x25f8], R0 ;  /* 0x0025f80001007387 */ /* 0x000fe20000100800 */
[----:B--2---:R-:W-:-:S15]  /*2f440*/  HMMA.16816.F32 R12, R16, R8, R12 ;  /* 0x00000008100c723c */ /* 0x004fde000000180c */
[----:B------:R-:W-:-:S08]  /*2f450*/  NOP ;  /* 0x0000000000007918 */ /* 0x000fd00000000000 */
[----:B------:R-:W-:Y:S04]  /*2f460*/  STL.64 [R1+0x100], R12 ;  /* 0x0001000c01007387 */ /* 0x000fe80000100a00 */
[----:B------:R0:W-:Y:S04]  /*2f470*/  STL.64 [R1+0x108], R14 ;  /* 0x0001080e01007387 */ /* 0x0001e80000100a00 */
[----:B0-----:R-:W2:Y:S04]  /*2f480*/  LDL.LU.64 R14, [R1+0x34d0] ;  /* 0x0034d000010e7983 */ /* 0x001ea80000300a00 */
[----:B------:R-:W2:Y:S01]  /*2f490*/  LDL.LU.64 R12, [R1+0x34c8] ;  /* 0x0034c800010c7983 */ /* 0x000ea20000300a00 */
[----:B------:R-:W-:-:S02]  /*2f4a0*/  F2FP.F16.E4M3.UNPACK_B R6, R2.H1 ;  /* 0x00000002ff06723e */ /* 0x000fc400030006ff */
[----:B---3--:R-:W-:Y:S01]  /*2f4b0*/  F2FP.F16.E4M3.UNPACK_B R7, R3.H1 ;  /* 0x00000003ff07723e */ /* 0x008fe200030006ff */
[----:B------:R-:W-:Y:S02]  /*2f4c0*/  IMAD.MOV.U32 R0, RZ, RZ, R9 ;  /* 0x000000ffff007224 */ /* 0x000fe400078e0009 */
[----:B------:R-:W-:Y:S01]  /*2f4d0*/  IMAD.MOV.U32 R2, RZ, RZ, R8 ;  /* 0x000000ffff027224 */ /* 0x000fe200078e0008 */
[----:B------:R-:W-:Y:S01]  /*2f4e0*/  F2FP.F16.E4M3.UNPACK_B R8, R10.H1 ;  /* 0x0000000aff08723e */ /* 0x000fe200030006ff */
[----:B------:R-:W-:Y:S04]  /*2f4f0*/  STL.64 [R1+0x20], R6 ;  /* 0x0000200601007387 */ /* 0x000fe80000100a00 */
[----:B------:R-:W-:Y:S04]  /*2f500*/  STL [R1+0x343c], R0 ;  /* 0x00343c0001007387 */ /* 0x000fe80000100800 */
[----:B------:R-:W-:Y:S01]  /*2f510*/  STL [R1+0x3438], R2 ;  /* 0x0034380201007387 */ /* 0x000fe20000100800 */
[----:B------:R-:W-:Y:S01]  /*2f520*/  F2FP.F16.E4M3.UNPACK_B R9, R11.H1 ;  /* 0x0000000bff09723e */ /* 0x000fe200030006ff */
[----:B------:R-:W-:-:S02]  /*2f530*/  IMAD.MOV.U32 R3, RZ, RZ, R7 ;  /* 0x000000ffff037224 */ /* 0x000fc400078e0007 */
        /* <DEDUP_REMOVED lines=8> */
[----:B------:R-:W-:Y:S04]  /*2f5c0*/  STL [R1+0x3444], R3 ;  /* 0x0034440301007387 */ /* 0x000fe80000100800 */
[----:B------:R0:W-:Y:S04]  /*2f5d0*/  STL [R1+0x3440], R4 ;  /* 0x0034400401007387 */ /* 0x0001e80000100800 */
[----:B0-----:R-:W2:Y:S04]  /*2f5e0*/  LDL.LU R4, [R1+0x140] ;  /* 0x0001400001047983 */ /* 0x001ea80000300800 */
[----:B------:R-:W2:Y:S04]  /*2f5f0*/  LDL.LU R5, [R1+0x144] ;  /* 0x0001440001057983 */ /* 0x000ea80000300800 */
[----:B------:R-:W2:Y:S04]  /*2f600*/  LDL.LU R6, [R1+0x148] ;  /* 0x0001480001067983 */ /* 0x000ea80000300800 */
[----:B------:R-:W2:Y:S01]  /*2f610*/  LDL.LU R7, [R1+0x14c] ;  /* 0x00014c0001077983 */ /* 0x000ea20000300800 */
[----:B----4-:R-:W-:Y:S01]  /*2f620*/  F2FP.F16.E4M3.UNPACK_B R3, R29.H1 ;  /* 0x0000001dff03723e */ /* 0x010fe200030006ff */
[----:B--2---:R-:W-:Y:S01]  /*2f630*/  HMMA.16816.F32 R4, R16, R8, R4 ;  /* 0x000000081004723c */ /* 0x004fe20000001804 */
[----:B---3--:R-:W-:-:S02]  /*2f640*/  F2FP.F16.E4M3.UNPACK_B R10, R12.H1 ;  /* 0x0000000cff0a723e */ /* 0x008fc400030006ff */
[----:B------:R-:W-:-:S15]  /*2f650*/  F2FP.F16.E4M3.UNPACK_B R11, R13.H1 ;  /* 0x0000000dff0b723e */ /* 0x000fde00030006ff */
[----:B------:R-:W-:-:S05]  /*2f660*/  NOP ;  /* 0x0000000000007918 */ /* 0x000fca0000000000 */
[----:B------:R0:W-:Y:S04]  /*2f670*/  STL.64 [R1+0x140], R4 ;  /* 0x0001400401007387 */ /* 0x0001e80000100a00 */
[----:B------:R1:W-:Y:S01]  /*2f680*/  STL.64 [R1+0x148], R6 ;  /* 0x0001480601007387 */ /* 0x0003e20000100a00 */
[----:B0-----:R-:W-:Y:S02]  /*2f690*/  IMAD.MOV.U32 R5, RZ, RZ, R9 ;  /* 0x000000ffff057224 */ /* 0x001fe400078e0009 */
[----:B-1----:R-:W-:Y:S01]  /*2f6a0*/  IMAD.MOV.U32 R6, RZ, RZ, R8 ;  /* 0x000000ffff067224 */ /* 0x002fe200078e0008 */
[----:B------:R-:W-:Y:S02]  /*2f6b0*/  F2FP.F16.E4M3.UNPACK_B R8, R14.H1 ;  /* 0x0000000eff08723e */ /* 0x000fe400030006ff */
[----:B------:R-:W-:-:S02]  /*2f6c0*/  F2FP.F16.E4M3.UNPACK_B R9, R15.H1 ;  /* 0x0000000fff09723e */ /* 0x000fc400030006ff */
[----:B------:R-:W-:Y:S06]  /*2f6d0*/  HMMA.16816.F32 R12, R16, R10, R20 ;  /* 0x0000000a100c723c */ /* 0x000fec0000001814 */
[----:B------:R-:W-:Y:S04]  /*2f6e0*/  STL.64 [R1+0x10], R10 ;  /* 0x0000100a01007387 */ /* 0x000fe80000100a00 */
[----:B------:R-:W-:Y:S01]  /*2f6f0*/  STL [R1+0x3448], R6 ;  /* 0x0034480601007387 */ /* 0x000fe20000100800 */
[----:B------:R-:W-:-:S12]  /*2f700*/  IMAD.MOV.U32 R2, RZ, RZ, R10 ;  /* 0x000000ffff027224 */ /* 0x000fd800078e000a */
[----:B------:R-:W-:Y:S04]  /*2f710*/  STL.64 [R1+0x160], R12 ;  /* 0x0001600c01007387 */ /* 0x000fe80000100a00 */
[----:B------:R0:W-:Y:S02]  /*2f720*/  STL.64 [R1+0x168], R14 ;  /* 0x0001680e01007387 */ /* 0x0001e40000100a00 */
[----:B0-----:R-:W-:Y:S01]  /*2f730*/  HMMA.16816.F32 R12, R16, R8, R24 ;  /* 0x00000008100c723c */ /* 0x001fe20000001818 */
[----:B------:R-:W-:-:S05]  /*2f740*/  IMAD.MOV.U32 R7, RZ, RZ, R11 ;  /* 0x000000ffff077224 */ /* 0x000fca00078e000b */
[----:B------:R-:W-:Y:S04]  /*2f750*/  STL.64 [R1+0x8], R8 ;  /* 0x0000080801007387 */ /* 0x000fe80000100a00 */
[----:B------:R0:W-:Y:S01]  /*2f760*/  STL [R1+0x34a0], R2 ;  /* 0x0034a00201007387 */ /* 0x0001e20000100800 */
[----:B------:R-:W-:Y:S01]  /*2f770*/  IMAD.MOV.U32 R4, RZ, RZ, R8 ;  /* 0x000000ffff047224 */ /* 0x000fe200078e0008 */
[----:B0-----:R-:W-:-:S11]  /*2f780*/  F2FP.F16.E4M3.UNPACK_B R2, R28.H1 ;  /* 0x0000001cff02723e */ /* 0x001fd600030006ff */
[----:B------:R-:W-:Y:S04]  /*2f790*/  STL.64 [R1+0x180], R12 ;  /* 0x0001800c01007387 */ /* 0x000fe80000100a00 */
[----:B------:R-:W-:Y:S04]  /*2f7a0*/  STL.64 [R1+0x188], R14 ;  /* 0x0001880e01007387 */ /* 0x000fe80000100a00 */
[----:B------:R-:W-:Y:S04]  /*2f7b0*/  STL [R1+0x34b0], R7 ;  /* 0x0034b00701007387 */ /* 0x000fe80000100800 */
[----:B------:R-:W-:Y:S04]  /*2f7c0*/  STL.64 [R1+0x34a8], R4 ;  /* 0x0034a80401007387 */ /* 0x000fe80000100a00 */
[----:B------:R-:W-:Y:S04]  /*2f7d0*/  STL.64 [R1], R2 ;  /* 0x0000000201007387 */ /* 0x000fe80000100a00 */
[----:B------:R-:W2:Y:S04]  /*2f7e0*/  LDL.LU R22, [R1+0xa8] ;  /* 0x0000a80001167983 */ /* 0x000ea80000300800 */
[----:B------:R-:W2:Y:S04]  /*2f7f0*/  LDL.LU R23, [R1+0xac] ;  /* 0x0000ac0001177983 */ /* 0x000ea80000300800 */
[----:B------:R-:W3:Y:S04]  /*2f800*/  LDL.LU R20, [R1+0xb0] ;  /* 0x0000b00001147983 */ /* 0x000ee80000300800 */
[----:B------:R-:W3:Y:S04]  /*2f810*/  LDL.LU R21, [R1+0xb4] ;  /* 0x0000b40001157983 */ /* 0x000ee80000300800 */
[----:B--2---:R-:W-:Y:S04]  /*2f820*/  STL.64 [R1+0x3488], R22 ;  /* 0x0034881601007387 */ /* 0x004fe80000100a00 */
[----:B---3--:R0:W-:Y:S04]  /*2f830*/  STL.64 [R1+0x3480], R20 ;  /* 0x0034801401007387 */ /* 0x0081e80000100a00 */
[----:B0-----:R-:W2:Y:S04]  /*2f840*/  LDL.LU R20, [R1+0x1e0] ;  /* 0x0001e00001147983 */ /* 0x001ea80000300800 */
[----:B------:R-:W2:Y:S04]  /*2f850*/  LDL.LU R21, [R1+0x1e4] ;  /* 0x0001e40001157983 */ /* 0x000ea80000300800 */
[----:B------:R-:W3:Y:S04]  /*2f860*/  LDL.LU R22, [R1+0x1e8] ;  /* 0x0001e80001167983 */ /* 0x000ee80000300800 */
[----:B------:R-:W3:Y:S01]  /*2f870*/  LDL.LU R23, [R1+0x1ec] ;  /* 0x0001ec0001177983 */ /* 0x000ee20000300800 */
[----:B------:R-:W-:-:S03]  /*2f880*/  IMAD.MOV.U32 R0, RZ, RZ, R9 ;  /* 0x000000ffff007224 */ /* 0x000fc600078e0009 */
[----:B---3--:R-:W-:Y:S04]  /*2f890*/  STL.64 [R1+0x3498], R22 ;  /* 0x0034981601007387 */ /* 0x008fe80000100a00 */
[----:B--2---:R0:W-:Y:S04]  /*2f8a0*/  STL.64 [R1+0x3490], R20 ;  /* 0x0034901401007387 */ /* 0x0041e80000100a00 */
[----:B0-----:R-:W2:Y:S04]  /*2f8b0*/  LDL.LU R20, [R1+0x1c0] ;  /* 0x0001c00001147983 */ /* 0x001ea80000300800 */
[----:B------:R-:W2:Y:S04]  /*2f8c0*/  LDL.LU R21, [R1+0x1c4] ;  /* 0x0001c40001157983 */ /* 0x000ea80000300800 */
[----:B------:R-:W2:Y:S04]  /*2f8d0*/  LDL.LU R22, [R1+0x1c8] ;  /* 0x0001c80001167983 */ /* 0x000ea80000300800 */
[----:B------:R-:W2:Y:S04]  /*2f8e0*/  LDL.LU R23, [R1+0x1cc] ;  /* 0x0001cc0001177983 */ /* 0x000ea80000300800 */
[----:B------:R-:W3:Y:S04]  /*2f8f0*/  LDL.LU R4, [R1+0x1a0] ;  /* 0x0001a00001047983 */ /* 0x000ee80000300800 */
[----:B------:R-:W3:Y:S04]  /*2f900*/  LDL.LU R5, [R1+0x1a4] ;  /* 0x0001a40001057983 */ /* 0x000ee80000300800 */
[----:B------:R-:W3:Y:S04]  /*2f910*/  LDL.LU R6, [R1+0x1a8] ;  /* 0x0001a80001067983 */ /* 0x000ee80000300800 */
[----:B------:R-:W3:Y:S04]  /*2f920*/  LDL.LU R7, [R1+0x1ac] ;  /* 0x0001ac0001077983 */ /* 0x000ee80000300800 */
[----:B------:R-:W4:Y:S04]  /*2f930*/  LDL.LU R28, [R1+0x90] ;  /* 0x00009000011c7983 */ /* 0x000f280000300800 */
[----:B------:R-:W2:Y:S04]  /*2f940*/  LDL.LU R29, [R1+0x94] ;  /* 0x00009400011d7983 */ /* 0x000ea80000300800 */
[----:B------:R-:W3:Y:S04]  /*2f950*/  LDL.LU R26, [R1+0x98] ;  /* 0x00009800011a7983 */ /* 0x000ee80000300800 */
[----:B------:R-:W3:Y:S04]  /*2f960*/  LDL.LU R27, [R1+0x9c] ;  /* 0x00009c00011b7983 */ /* 0x000ee80000300800 */
[----:B------:R-:W3:Y:S04]  /*2f970*/  LDL.LU R24, [R1+0xa0] ;  /* 0x0000a00001187983 */ /* 0x000ee80000300800 */
[----:B------:R-:W3:Y:S04]  /*2f980*/  LDL.LU R25, [R1+0xa4] ;  /* 0x0000a40001197983 */ /* 0x000ee80000300800 */
[----:B------:R-:W4:Y:S04]  /*2f990*/  LDL.LU R10, [R1+0xb8] ;  /* 0x0000b800010a7983 */ /* 0x000f280000300800 */
[----:B------:R-:W4:Y:S04]  /*2f9a0*/  LDL.LU R11, [R1+0xbc] ;  /* 0x0000bc00010b7983 */ /* 0x000f280000300800 */
[----:B------:R-:W3:Y:S04]  /*2f9b0*/  LDL.LU R12, [R1+0x12fc] ;  /* 0x0012fc00010c7983 */ /* 0x000ee80000300800 */
[----:B------:R-:W3:Y:S04]  /*2f9c0*/  LDL.LU R13, [R1+0x1304] ;  /* 0x00130400010d7983 */ /* 0x000ee80000300800 */
[----:B------:R-:W3:Y:S04]  /*2f9d0*/  LDL.LU R14, [R1+0x130c] ;  /* 0x00130c00010e7983 */ /* 0x000ee80000300800 */
[----:B------:R-:W2:Y:S04]  /*2f9e0*/  LDL.LU R8, [R1+0xc0] ;  /* 0x0000c00001087983 */ /* 0x000ea80000300800 */
[----:B------:R-:W2:Y:S04]  /*2f9f0*/  LDL.LU R9, [R1+0xc4] ;  /* 0x0000c40001097983 */ /* 0x000ea80000300800 */
[----:B----4-:R-:W-:Y:S04]  /*2fa00*/  STL.64 [R1+0x3468], R10 ;  /* 0x0034680a01007387 */ /* 0x010fe80000100a00 */
[----:B--2---:R0:W-:Y:S04]  /*2fa10*/  STL.64 [R1+0x3460], R8 ;  /* 0x0034600801007387 */ /* 0x0041e80000100a00 */
[----:B0-----:R-:W2:Y:S04]  /*2fa20*/  LDL.LU R8, [R1+0x220] ;  /* 0x0002200001087983 */ /* 0x001ea80000300800 */
[----:B------:R-:W2:Y:S04]  /*2fa30*/  LDL.LU R9, [R1+0x224] ;  /* 0x0002240001097983 */ /* 0x000ea80000300800 */
[----:B------:R-:W4:Y:S04]  /*2fa40*/  LDL.LU R10, [R1+0x228] ;  /* 0x00022800010a7983 */ /* 0x000f280000300800 */
[----:B------:R-:W4:Y:S01]  /*2fa50*/  LDL.LU R11, [R1+0x22c] ;  /* 0x00022c00010b7983 */ /* 0x000f220000300800 */
[----:B------:R-:W-:-:S02]  /*2fa60*/  F2FP.F16.E4M3.UNPACK_B R28, R28.H1 ;  /* 0x0000001cff1c723e */ /* 0x000fc400030006ff */
[----:B------:R-:W-:Y:S01]  /*2fa70*/  F2FP.F16.E4M3.UNPACK_B R29, R29.H1 ;  /* 0x0000001dff1d723e */ /* 0x000fe200030006ff */
[C---:B---3--:R-:W-:Y:S01]  /*2fa80*/  HMMA.16816.F32 R4, R16.reuse, R2, R4 ;  /* 0x000000021004723c */ /* 0x048fe20000001804 */
[----:B----4-:R-:W-:Y:S04]  /*2fa90*/  STL.64 [R1+0x3478], R10 ;  /* 0x0034780a01007387 */ /* 0x010fe80000100a00 */
[----:B--2---:R0:W-:Y:S04]  /*2faa0*/  STL.64 [R1+0x3470], R8 ;  /* 0x0034700801007387 */ /* 0x0041e80000100a00 */
[----:B0-----:R-:W2:Y:S04]  /*2fab0*/  LDL.LU R8, [R1+0x200] ;  /* 0x0002000001087983 */ /* 0x001ea80000300800 */
[----:B------:R-:W2:Y:S04]  /*2fac0*/  LDL.LU R9, [R1+0x204] ;  /* 0x0002040001097983 */ /* 0x000ea80000300800 */
[----:B------:R-:W2:Y:S04]  /*2fad0*/  LDL.LU R10, [R1+0x208] ;  /* 0x00020800010a7983 */ /* 0x000ea80000300800 */
[----:B------:R-:W2:Y:S04]  /*2fae0*/  LDL.LU R11, [R1+0x20c] ;  /* 0x00020c00010b7983 */ /* 0x000ea80000300800 */
[----:B------:R-:W3:Y:S01]  /*2faf0*/  LDL.LU R15, [R1+0x1314] ;  /* 0x00131400010f7983 */ /* 0x000ee20000300800 */
[----:B------:R-:W-:Y:S03]  /*2fb00*/  HMMA.16816.F32 R20, R16, R28, R20 ;  /* 0x0000001c1014723c */ /* 0x000fe60000001814 */
[----:B---3--:R-:W-:Y:S04]  /*2fb10*/  STL.64 [R1+0x3458], R14 ;  /* 0x0034580e01007387 */ /* 0x008fe80000100a00 */
[----:B------:R0:W-:Y:S04]  /*2fb20*/  STL.64 [R1+0x3450], R12 ;  /* 0x0034500c01007387 */ /* 0x0001e80000100a00 */
[----:B0-----:R-:W3:Y:S04]  /*2fb30*/  LDL.LU R12, [R1+0x240] ;  /* 0x00024000010c7983 */ /* 0x001ee80000300800 */
[----:B------:R-:W3:Y:S04]  /*2fb40*/  LDL.LU R13, [R1+0x244] ;  /* 0x00024400010d7983 */ /* 0x000ee80000300800 */
[----:B------:R-:W3:Y:S04]  /*2fb50*/  LDL.LU R14, [R1+0x248] ;  /* 0x00024800010e7983 */ /* 0x000ee80000300800 */
[----:B------:R-:W3:Y:S04]  /*2fb60*/  LDL.LU R15, [R1+0x24c] ;  /* 0x00024c00010f7983 */ /* 0x000ee80000300800 */
[----:B------:R-:W-:Y:S04]  /*2fb70*/  STL.64 [R1+0x1a0], R4 ;  /* 0x0001a00401007387 */ /* 0x000fe80000100a00 */
[----:B------:R0:W-:Y:S04]  /*2fb80*/  STL.64 [R1+0x1a8], R6 ;  /* 0x0001a80601007387 */ /* 0x0001e80000100a00 */
[----:B0-----:R-:W4:Y:S04]  /*2fb90*/  LDL.LU R7, [R1+0x34b0] ;  /* 0x0034b00001077983 */ /* 0x001f280000300800 */
[----:B------:R-:W4:Y:S01]  /*2fba0*/  LDL.LU.64 R4, [R1+0x34a8] ;  /* 0x0034a80001047983 */ /* 0x000f220000300a00 */
[----:B------:R-:W-:-:S03]  /*2fbb0*/  IMAD.MOV.U32 R6, RZ, RZ, R2 ;  /* 0x000000ffff067224 */ /* 0x000fc600078e0002 */
[----:B------:R-:W4:Y:S04]  /*2fbc0*/  LDL.LU R2, [R1+0x34a0] ;  /* 0x0034a00001027983 */ /* 0x000f280000300800 */
[----:B------:R-:W-:Y:S04]  /*2fbd0*/  STL.64 [R1+0x1c0], R20 ;  /* 0x0001c01401007387 */ /* 0x000fe80000100a00 */
[----:B------:R0:W-:Y:S04]  /*2fbe0*/  STL.64 [R1+0x1c8], R22 ;  /* 0x0001c81601007387 */ /* 0x0001e80000100a00 */
[----:B0-----:R-:W3:Y:S04]  /*2fbf0*/  LDL.LU.64 R22, [R1+0x3498] ;  /* 0x0034980001167983 */ /* 0x001ee80000300a00 */
[----:B------:R-:W3:Y:S01]  /*2fc00*/  LDL.LU.64 R20, [R1+0x3490] ;  /* 0x0034900001147983 */ /* 0x000ee20000300a00 */
[----:B------:R-:W-:-:S02]  /*2fc10*/  F2FP.F16.E4M3.UNPACK_B R26, R26.H1 ;  /* 0x0000001aff1a723e */ /* 0x000fc400030006ff */
[----:B------:R-:W-:Y:S02]  /*2fc20*/  F2FP.F16.E4M3.UNPACK_B R27, R27.H1 ;  /* 0x0000001bff1b723e */ /* 0x000fe400030006ff */
[----:B------:R-:W-:Y:S02]  /*2fc30*/  F2FP.F16.E4M3.UNPACK_B R24, R24.H1 ;  /* 0x00000018ff18723e */ /* 0x000fe400030006ff */
[----:B------:R-:W-:-:S07]  /*2fc40*/  F2FP.F16.E4M3.UNPACK_B R25, R25.H1 ;  /* 0x00000019ff19723e */ /* 0x000fce00030006ff */
[C---:B--2---:R-:W-:Y:S06]  /*2fc50*/  HMMA.16816.F32 R8, R16.reuse, R24, R8 ;  /* 0x000000181008723c */ /* 0x044fec0000001808 */
        /* <DEDUP_REMOVED lines=10> */
[----:B------:R0:W-:Y:S04]  /*2fd00*/  STL.64 [R1+0x3360], R26 ;  /* 0x0033601a01007387 */ /* 0x0001e80000100a00 */
[----:B0-----:R-:W4:Y:S04]  /*2fd10*/  LDL.LU R26, [R1+0x1310] ;  /* 0x00131000011a7983 */ /* 0x001f280000300800 */
[----:B------:R-:W4:Y:S04]  /*2fd20*/  LDL.LU R27, [R1+0x1318] ;  /* 0x00131800011b7983 */ /* 0x000f280000300800 */
[----:B------:R0:W-:Y:S04]  /*2fd30*/  STL.64 [R1+0x3358], R24 ;  /* 0x0033581801007387 */ /* 0x0001e80000100a00 */
[----:B0-----:R-:W4:Y:S04]  /*2fd40*/  LDL.LU R24, [R1+0x1300] ;  /* 0x0013000001187983 */ /* 0x001f280000300800 */
[----:B------:R-:W4:Y:S01]  /*2fd50*/  LDL.LU R25, [R1+0x1308] ;  /* 0x0013080001197983 */ /* 0x000f220000300800 */
[----:B--2---:R-:W-:-:S02]  /*2fd60*/  F2FP.F16.E4M3.UNPACK_B R22, R22.H1 ;  /* 0x00000016ff16723e */ /* 0x004fc400030006ff */
[----:B------:R-:W-:Y:S02]  /*2fd70*/  F2FP.F16.E4M3.UNPACK_B R23, R23.H1 ;  /* 0x00000017ff17723e */ /* 0x000fe400030006ff */
[----:B---3--:R-:W-:Y:S02]  /*2fd80*/  F2FP.F16.E4M3.UNPACK_B R20, R20.H1 ;  /* 0x00000014ff14723e */ /* 0x008fe400030006ff */
[----:B------:R-:W-:-:S07]  /*2fd90*/  F2FP.F16.E4M3.UNPACK_B R21, R21.H1 ;  /* 0x00000015ff15723e */ /* 0x000fce00030006ff */
[C---:B------:R-:W-:Y:S06]  /*2fda0*/  HMMA.16816.F32 R12, R16.reuse, R20, R12 ;  /* 0x00000014100c723c */ /* 0x040fec000000180c */
        /* <DEDUP_REMOVED lines=9> */
[----:B------:R-:W3:Y:S04]  /*2fe40*/  LDL.LU.64 R12, [R1+0x3450] ;  /* 0x00345000010c7983 */ /* 0x000ee80000300a00 */
[----:B------:R-:W-:Y:S04]  /*2fe50*/  STL.64 [R1+0x3370], R22 ;  /* 0x0033701601007387 */ /* 0x000fe80000100a00 */
[----:B------:R0:W-:Y:S04]  /*2fe60*/  STL.64 [R1+0x3368], R20 ;  /* 0x0033681401007387 */ /* 0x0001e80000100a00 */
[----:B0-----:R-:W3:Y:S04]  /*2fe70*/  LDL.LU R20, [R1+0x260] ;  /* 0x0002600001147983 */ /* 0x001ee80000300800 */
[----:B------:R-:W3:Y:S04]  /*2fe80*/  LDL.LU R21, [R1+0x264] ;  /* 0x0002640001157983 */ /* 0x000ee80000300800 */
[----:B------:R-:W3:Y:S04]  /*2fe90*/  LDL.LU R22, [R1+0x268] ;  /* 0x0002680001167983 */ /* 0x000ee80000300800 */
[----:B------:R-:W3:Y:S01]  /*2fea0*/  LDL.LU R23, [R1+0x26c] ;  /* 0x00026c0001177983 */ /* 0x000ee20000300800 */
[----:B--2---:R-:W-:-:S02]  /*2feb0*/  F2FP.F16.E4M3.UNPACK_B R10, R10.H1 ;  /* 0x0000000aff0a723e */ /* 0x004fc400030006ff */
[----:B------:R-:W-:Y:S01]  /*2fec0*/  F2FP.F16.E4M3.UNPACK_B R11, R11.H1 ;  /* 0x0000000bff0b723e */ /* 0x000fe200030006ff */
[----:B----4-:R-:W-:Y:S02]  /*2fed0*/  IMAD R14, R14, 0x100, R26 ;  /* 0x000001000e0e7824 */ /* 0x010fe400078e021a */
[----:B------:R-:W-:-:S04]  /*2fee0*/  IMAD R15, R15, 0x100, R27 ;  /* 0x000001000f0f7824 */ /* 0x000fc800078e021b */
[----:B---3--:R-:W-:Y:S01]  /*2fef0*/  HMMA.16816.F32 R20, R16, R10, R20 ;  /* 0x0000000a1014723c */ /* 0x008fe20000001814 */
[----:B------:R-:W-:Y:S02]  /*2ff00*/  IMAD R12, R12, 0x100, R24 ;  /* 0x000001000c0c7824 */ /* 0x000fe400078e0218 */
[----:B------:R-:W-:Y:S01]  /*2ff10*/  IMAD R13, R13, 0x100, R25 ;  /* 0x000001000d0d7824 */ /* 0x000fe200078e0219 */
[----:B------:R-:W-:-:S15]  /*2ff20*/  STL.64 [R1+0x3430], R14 ;  /* 0x0034300e01007387 */ /* 0x000fde0000100a00 */
[----:B------:R-:W-:-:S04]  /*2ff30*/  NOP ;  /* 0x0000000000007918 */ /* 0x000fc80000000000 */
[----:B------:R0:W-:Y:S04]  /*2ff40*/  STL.64 [R1+0x260], R20 ;  /* 0x0002601401007387 */ /* 0x0001e80000100a00 */
[----:B------:R1:W-:Y:S04]  /*2ff50*/  STL.64 [R1+0x268], R22 ;  /* 0x0002681601007387 */ /* 0x0003e80000100a00 */
[----:B------:R-:W-:Y:S04]  /*2ff60*/  STL.64 [R1+0x3428], R12 ;  /* 0x0034280c01007387 */ /* 0x000fe80000100a00 */
[----:B------:R-:W2:Y:S04]  /*2ff70*/  LDL.LU R24, [R1+0x1050] ;  /* 0x0010500001187983 */ /* 0x000ea80000300800 */
[----:B------:R-:W2:Y:S04]  /*2ff80*/  LDL.LU R25, [R1+0x1054] ;  /* 0x0010540001197983 */ /* 0x000ea80000300800 */
[----:B------:R-:W3:Y:S04]  /*2ff90*/  LDL.LU R26, [R1+0x1058] ;  /* 0x00105800011a7983 */ /* 0x000ee80000300800 */
[----:B------:R-:W3:Y:S01]  /*2ffa0*/  LDL.LU R27, [R1+0x105c] ;  /* 0x00105c00011b7983 */ /* 0x000ee20000300800 */
[----:B0-----:R-:W-:-:S02]  /*2ffb0*/  IMAD.MOV.U32 R20, RZ, RZ, R4 ;  /* 0x000000ffff147224 */ /* 0x001fc400078e0004 */
[----:B-1----:R-:W-:Y:S02]  /*2ffc0*/  IMAD.MOV.U32 R22, RZ, RZ, R6 ;  /* 0x000000ffff167224 */ /* 0x002fe400078e0006 */
[----:B------:R-:W-:Y:S02]  /*2ffd0*/  IMAD.MOV.U32 R23, RZ, RZ, R3 ;  /* 0x000000ffff177224 */ /* 0x000fe400078e0003 */
[----:B------:R-:W-:Y:S01]  /*2ffe0*/  IMAD.MOV.U32 R21, RZ, RZ, R0 ;  /* 0x000000ffff157224 */ /* 0x000fe200078e0000 */
[----:B---3--:R-:W-:Y:S04]  /*2fff0*/  STL.64 [R1+0x3380], R26 ;  /* 0x0033801a01007387 */ /* 0x008fe80000100a00 */
[----:B--2---:R0:W-:Y:S04]  /*30000*/  STL.64 [R1+0x3378], R24 ;  /* 0x0033781801007387 */ /* 0x0041e80000100a00 */
[----:B------:R-:W2:Y:S04]  /*30010*/  LDL.LU R6, [R1+0x3448] ;  /* 0x0034480001067983 */ /* 0x000ea80000300800 */
[----:B------:R-:W3:Y:S04]  /*30020*/  LDL.LU R3, [R1+0x3444] ;  /* 0x0034440001037983 */ /* 0x000ee80000300800 */
[----:B------:R-:W4:Y:S04]  /*30030*/  LDL.LU R4, [R1+0x3440] ;  /* 0x0034400001047983 */ /* 0x000f280000300800 */
[----:B------:R-:W3:Y:S04]  /*30040*/  LDL.LU R0, [R1+0x343c] ;  /* 0x00343c0001007983 */ /* 0x000ee80000300800 */
[----:B------:R1:W-:Y:S04]  /*30050*/  STL.64 [R1+0x3388], R22 ;  /* 0x0033881601007387 */ /* 0x0003e80000100a00 */
[----:B------:R-:W-:Y:S04]  /*30060*/  STL.64 [R1+0x33a0], R20 ;  /* 0x0033a01401007387 */ /* 0x000fe80000100a00 */
[----:B0-----:R-:W2:Y:S04]  /*30070*/  LDL.LU R24, [R1+0x1060] ;  /* 0x0010600001187983 */ /* 0x001ea80000300800 */
[----:B------:R-:W2:Y:S04]  /*30080*/  LDL.LU R25, [R1+0x1064] ;  /* 0x0010640001197983 */ /* 0x000ea80000300800 */
[----:B------:R-:W4:Y:S04]  /*30090*/  LDL.LU R26, [R1+0x1068] ;  /* 0x00106800011a7983 */ /* 0x000f280000300800 */
[----:B------:R-:W4:Y:S01]  /*300a0*/  LDL.LU R27, [R1+0x106c] ;  /* 0x00106c00011b7983 */ /* 0x000f220000300800 */
[----:B-1----:R-:W-:-:S02]  /*300b0*/  IMAD.MOV.U32 R22, RZ, RZ, R2 ;  /* 0x000000ffff167224 */ /* 0x002fc400078e0002 */
[----:B------:R-:W-:Y:S01]  /*300c0*/  IMAD.MOV.U32 R23, RZ, RZ, R7 ;  /* 0x000000ffff177224 */ /* 0x000fe200078e0007 */
[----:B------:R-:W3:Y:S04]  /*300d0*/  LDL.LU R2, [R1+0x3438] ;  /* 0x0034380001027983 */ /* 0x000ee80000300800 */
[----:B------:R-:W-:Y:S04]  /*300e0*/  STL.64 [R1+0x33b8], R22 ;  /* 0x0033b81601007387 */ /* 0x000fe80000100a00 */
[----:B----4-:R-:W-:Y:S04]  /*300f0*/  STL.64 [R1+0x3398], R26 ;  /* 0x0033981a01007387 */ /* 0x010fe80000100a00 */
[----:B--2---:R0:W-:Y:S04]  /*30100*/  STL.64 [R1+0x3390], R24 ;  /* 0x0033901801007387 */ /* 0x0041e80000100a00 */
[----:B0-----:R-:W2:Y:S04]  /*30110*/  LDL.LU R24, [R1+0x1070] ;  /* 0x0010700001187983 */ /* 0x001ea80000300800 */
[----:B------:R-:W2:Y:S04]  /*30120*/  LDL.LU R25, [R1+0x1074] ;  /* 0x0010740001197983 */ /* 0x000ea80000300800 */
[----:B------:R-:W4:Y:S04]  /*30130*/  LDL.LU R26, [R1+0x1078] ;  /* 0x00107800011a7983 */ /* 0x000f280000300800 */
[----:B------:R-:W4:Y:S01]  /*30140*/  LDL.LU R27, [R1+0x107c] ;  /* 0x00107c00011b7983 */ /* 0x000f220000300800 */
[----:B------:R-:W-:-:S02]  /*30150*/  IMAD.MOV.U32 R20, RZ, RZ, R6 ;  /* 0x000000ffff147224 */ /* 0x000fc400078e0006 */
[----:B------:R-:W-:-:S05]  /*30160*/  IMAD.MOV.U32 R21, RZ, RZ, R5 ;  /* 0x000000ffff157224 */ /* 0x000fca00078e0005 */
        /* <DEDUP_REMOVED lines=8> */
[----:B---3--:R-:W-:Y:S02]  /*301f0*/  IMAD.MOV.U32 R23, RZ, RZ, R3 ;  /* 0x000000ffff177224 */ /* 0x008fe400078e0003 */
[----:B------:R-:W-:Y:S02]  /*30200*/  IMAD.MOV.U32 R20, RZ, RZ, R2 ;  /* 0x000000ffff147224 */ /* 0x000fe400078e0002 */
[----:B------:R-:W-:Y:S01]  /*30210*/  IMAD.MOV.U32 R21, RZ, RZ, R0 ;  /* 0x000000ffff157224 */ /* 0x000fe200078e0000 */
[----:B------:R-:W-:Y:S04]  /*30220*/  STL.64 [R1+0x33e8], R22 ;  /* 0x0033e81601007387 */ /* 0x000fe80000100a00 */
[----:B----4-:R-:W-:Y:S04]  /*30230*/  STL.64 [R1+0x33c8], R26 ;  /* 0x0033c81a01007387 */ /* 0x010fe80000100a00 */
[----:B--2---:R0:W-:Y:S04]  /*30240*/  STL.64 [R1+0x33c0], R24 ;  /* 0x0033c01801007387 */ /* 0x0041e80000100a00 */
[----:B0-----:R-:W2:Y:S04]  /*30250*/  LDL.LU R24, [R1+0x1090] ;  /* 0x0010900001187983 */ /* 0x001ea80000300800 */
[----:B------:R-:W2:Y:S04]  /*30260*/  LDL.LU R25, [R1+0x1094] ;  /* 0x0010940001197983 */ /* 0x000ea80000300800 */
[----:B------:R-:W3:Y:S04]  /*30270*/  LDL.LU R26, [R1+0x1098] ;  /* 0x00109800011a7983 */ /* 0x000ee80000300800 */
[----:B------:R-:W3:Y:S04]  /*30280*/  LDL.LU R27, [R1+0x109c] ;  /* 0x00109c00011b7983 */ /* 0x000ee80000300800 */
[----:B------:R0:W-:Y:S04]  /*30290*/  STL.64 [R1+0x3400], R20 ;  /* 0x0034001401007387 */ /* 0x0001e80000100a00 */
[----:B0-----:R-:W4:Y:S04]  /*302a0*/  LDL.LU R20, [R1+0x390] ;  /* 0x0003900001147983 */ /* 0x001f280000300800 */
[----:B------:R-:W4:Y:S04]  /*302b0*/  LDL.LU R21, [R1+0x394] ;  /* 0x0003940001157983 */ /* 0x000f280000300800 */
[----:B------:R-:W2:Y:S04]  /*302c0*/  LDL.LU R22, [R1+0x398] ;  /* 0x0003980001167983 */ /* 0x000ea80000300800 */
[----:B------:R-:W2:Y:S04]  /*302d0*/  LDL.LU R23, [R1+0x39c] ;  /* 0x00039c0001177983 */ /* 0x000ea80000300800 */
        /* <DEDUP_REMOVED lines=8> */
[----:B--2---:R-:W-:Y:S04]  /*30360*/  STL.64 [R1+0x3410], R22 ;  /* 0x0034101601007387 */ /* 0x004fe80000100a00 */
[----:B----4-:R0:W-:Y:S04]  /*30370*/  STL.64 [R1+0x3408], R20 ;  /* 0x0034081401007387 */ /* 0x0101e80000100a00 */
[----:B0-----:R-:W2:Y:S04]  /*30380*/  LDL.LU R20, [R1+0x3a0] ;  /* 0x0003a00001147983 */ /* 0x001ea80000300800 */
[----:B------:R-:W2:Y:S04]  /*30390*/  LDL.LU R21, [R1+0x3a4] ;  /* 0x0003a40001157983 */ /* 0x000ea80000300800 */
[----:B------:R-:W4:Y:S04]  /*303a0*/  LDL.LU R22, [R1+0x3a8] ;  /* 0x0003a80001167983 */ /* 0x000f280000300800 */
[----:B------:R-:W4:Y:S04]  /*303b0*/  LDL.LU R23, [R1+0x3ac] ;  /* 0x0003ac0001177983 */ /* 0x000f280000300800 */
[----:B------:R-:W3:Y:S04]  /*303c0*/  LDL.LU R2, [R1+0xd8] ;  /* 0x0000d80001027983 */ /* 0x000ee80000300800 */
[----:B------:R-:W3:Y:S01]  /*303d0*/  LDL.LU R3, [R1+0xdc] ;  /* 0x0000dc0001037983 */ /* 0x000ee20000300800 */
[----:B------:R-:W-:-:S02]  /*303e0*/  F2FP.F16.E4M3.UNPACK_B R8, R8.H1 ;  /* 0x00000008ff08723e */ /* 0x000fc400030006ff */
[----:B------:R-:W-:Y:S01]  /*303f0*/  F2FP.F16.E4M3.UNPACK_B R9, R9.H1 ;  /* 0x00000009ff09723e */ /* 0x000fe200030006ff */
[----:B----4-:R-:W-:Y:S04]  /*30400*/  STL.64 [R1+0x3420], R22 ;  /* 0x0034201601007387 */ /* 0x010fe80000100a00 */
[----:B--2---:R0:W-:Y:S04]  /*30410*/  STL.64 [R1+0x3418], R20 ;  /* 0x0034181401007387 */ /* 0x0041e80000100a00 */
[----:B0-----:R-:W2:Y:S04]  /*30420*/  LDL.LU R20, [R1+0x2a0] ;  /* 0x0002a00001147983 */ /* 0x001ea80000300800 */
[----:B------:R-:W2:Y:S04]  /*30430*/  LDL.LU R21, [R1+0x2a4] ;  /* 0x0002a40001157983 */ /* 0x000ea80000300800 */
[----:B------:R-:W2:Y:S04]  /*30440*/  LDL.LU R22, [R1+0x2a8] ;  /* 0x0002a80001167983 */ /* 0x000ea80000300800 */
[----:B------:R-:W2:Y:S04]  /*30450*/  LDL.LU R23, [R1+0x2ac] ;  /* 0x0002ac0001177983 */ /* 0x000ea80000300800 */
[----:B---3--:R-:W-:Y:S04]  /*30460*/  STL.64 [R1+0x33e0], R26 ;  /* 0x0033e01a01007387 */ /* 0x008fe80000100a00 */
[----:B------:R0:W-:Y:S04]  /*30470*/  STL.64 [R1+0x33d8], R24 ;  /* 0x0033d81801007387 */ /* 0x0001e80000100a00 */
[----:B0-----:R-:W3:Y:S04]  /*30480*/  LDL.LU R24, [R1+0x10a0] ;  /* 0x0010a00001187983 */ /* 0x001ee80000300800 */
[----:B------:R-:W3:Y:S04]  /*30490*/  LDL.LU R25, [R1+0x10a4] ;  /* 0x0010a40001197983 */ /* 0x000ee80000300800 */
[----:B------:R-:W4:Y:S04]  /*304a0*/  LDL.LU R26, [R1+0x10a8] ;  /* 0x0010a800011a7983 */ /* 0x000f280000300800 */
[----:B------:R-:W4:Y:S01]  /*304b0*/  LDL.LU R27, [R1+0x10ac] ;  /* 0x0010ac00011b7983 */ /* 0x000f220000300800 */
[----:B------:R-:W-:Y:S01]  /*304c0*/  HMMA.16816.F32 R12, R16, R8, R12 ;  /* 0x00000008100c723c */ /* 0x000fe2000000180c */
[----:B------:R-:W-:-:S02]  /*304d0*/  F2FP.F16.E4M3.UNPACK_B R6, R6.H1 ;  /* 0x00000006ff06723e */ /* 0x000fc400030006ff */
[----:B------:R-:W-:-:S07]  /*304e0*/  F2FP.F16.E4M3.UNPACK_B R7, R7.H1 ;  /* 0x00000007ff07723e */ /* 0x000fce00030006ff */
[----:B--2---:R-:W-:Y:S01]  /*304f0*/  HMMA.16816.F32 R20, R16, R6, R20 ;  /* 0x000000061014723c */ /* 0x004fe20000001814 */
[----:B----4-:R-:W-:Y:S04]  /*30500*/  STL.64 [R1+0x33f8], R26 ;  /* 0x0033f81a01007387 */ /* 0x010fe80000100a00 */
[----:B---3--:R0:W-:Y:S04]  /*30510*/  STL.64 [R1+0x33f0], R24 ;  /* 0x0033f01801007387 */ /* 0x0081e80000100a00 */
[----:B0-----:R-:W2:Y:S04]  /*30520*/  LDL.LU R24, [R1+0x10b0] ;  /* 0x0010b00001187983 */ /* 0x001ea80000300800 */
[----:B------:R-:W2:Y:S04]  /*30530*/  LDL.LU R25, [R1+0x10b4] ;  /* 0x0010b40001197983 */ /* 0x000ea80000300800 */
[----:B------:R-:W2:Y:S04]  /*30540*/  LDL.LU R26, [R1+0x10b8] ;  /* 0x0010b800011a7983 */ /* 0x000ea80000300800 */
[----:B------:R-:W2:Y:S04]  /*30550*/  LDL.LU R27, [R1+0x10bc] ;  /* 0x0010bc00011b7983 */ /* 0x000ea80000300800 */
[----:B------:R-:W-:Y:S04]  /*30560*/  STL.64 [R1+0x280], R12 ;  /* 0x0002800c01007387 */ /* 0x000fe80000100a00 */
[----:B------:R0:W-:Y:S04]  /*30570*/  STL.64 [R1+0x288], R14 ;  /* 0x0002880e01007387 */ /* 0x0001e80000100a00 */
[----:B0-----:R-:W3:Y:S04]  /*30580*/  LDL.LU.64 R14, [R1+0x3430] ;  /* 0x00343000010e7983 */ /* 0x001ee80000300a00 */
[----:B------:R-:W4:Y:S04]  /*30590*/  LDL.LU.64 R12, [R1+0x3428] ;  /* 0x00342800010c7983 */ /* 0x000f280000300a00 */
[----:B------:R-:W-:Y:S04]  /*305a0*/  STL.64 [R1+0x3340], R10 ;  /* 0x0033400a01007387 */ /* 0x000fe80000100a00 */
[----:B------:R0:W-:Y:S04]  /*305b0*/  STL.64 [R1+0x3338], R8 ;  /* 0x0033380801007387 */ /* 0x0001e80000100a00 */
[----:B0-----:R-:W2:Y:S04]  /*305c0*/  LDL.LU R8, [R1+0x1030] ;  /* 0x0010300001087983 */ /* 0x001ea80000300800 */
[----:B------:R-:W2:Y:S04]  /*305d0*/  LDL.LU R9, [R1+0x1034] ;  /* 0x0010340001097983 */ /* 0x000ea80000300800 */
[----:B------:R-:W2:Y:S04]  /*305e0*/  LDL.LU R10, [R1+0x1038] ;  /* 0x00103800010a7983 */ /* 0x000ea80000300800 */
[----:B------:R-:W2:Y:S04]  /*305f0*/  LDL.LU R11, [R1+0x103c] ;  /* 0x00103c00010b7983 */ /* 0x000ea80000300800 */
[----:B------:R-:W-:Y:S04]  /*30600*/  STL.64 [R1+0x2a0], R20 ;  /* 0x0002a01401007387 */ /* 0x000fe80000100a00 */
[----:B------:R0:W-:Y:S04]  /*30610*/  STL.64 [R1+0x2a8], R22 ;  /* 0x0002a81601007387 */ /* 0x0001e80000100a00 */
[----:B0-----:R-:W3:Y:S04]  /*30620*/  LDL.LU.64 R22, [R1+0x3420] ;  /* 0x0034200001167983 */ /* 0x001ee80000300a00 */
[----:B------:R-:W3:Y:S01]  /*30630*/  LDL.LU.64 R20, [R1+0x3418] ;  /* 0x0034180001147983 */ /* 0x000ee20000300a00 */
[----:B------:R-:W-:-:S02]  /*30640*/  F2FP.F16.E4M3.UNPACK_B R4, R4.H1 ;  /* 0x00000004ff04723e */ /* 0x000fc400030006ff */
[----:B------:R-:W-:Y:S01]  /*30650*/  F2FP.F16.E4M3.UNPACK_B R5, R5.H1 ;  /* 0x00000005ff05723e */ /* 0x000fe200030006ff */
[----:B------:R-:W-:Y:S06]  /*30660*/  STL [R1+0x3310], R7 ;  /* 0x0033100701007387 */ /* 0x000fec0000100800 */
[----:B---3--:R-:W-:-:S15]  /*30670*/  HMMA.16816.F32 R20, R16, R4, R20 ;  /* 0x000000041014723c */ /* 0x008fde0000001814 */
[----:B------:R-:W-:-:S08]  /*30680*/  NOP ;  /* 0x0000000000007918 */ /* 0x000fd00000000000 */
[----:B------:R-:W-:Y:S04]  /*30690*/  STL.64 [R1+0x3a0], R20 ;  /* 0x0003a01401007387 */ /* 0x000fe80000100a00 */
[----:B------:R0:W-:Y:S04]  /*306a0*/  STL.64 [R1+0x3a8], R22 ;  /* 0x0003a81601007387 */ /* 0x0001e80000100a00 */
[----:B0-----:R-:W3:Y:S04]  /*306b0*/  LDL.LU.64 R22, [R1+0x3410] ;  /* 0x0034100001167983 */ /* 0x001ee80000300a00 */
[----:B------:R-:W3:Y:S01]  /*306c0*/  LDL.LU.64 R20, [R1+0x3408] ;  /* 0x0034080001147983 */ /* 0x000ee20000300a00 */
[----:B------:R-:W-:-:S02]  /*306d0*/  F2FP.F16.E4M3.UNPACK_B R2, R2.H1 ;  /* 0x00000002ff02723e */ /* 0x000fc400030006ff */
[----:B------:R-:W-:Y:S02]  /*306e0*/  F2FP.F16.E4M3.UNPACK_B R3, R3.H1 ;  /* 0x00000003ff03723e */ /* 0x000fe400030006ff */
[----:B----4-:R-:W-:Y:S02]  /*306f0*/  F2FP.F16.E4M3.UNPACK_B R12, R12 ;  /* 0x0000000cff0c723e */ /* 0x010fe400020006ff */
[----:B------:R-:W-:Y:S02]  /*30700*/  F2FP.F16.E4M3.UNPACK_B R13, R13 ;  /* 0x0000000dff0d723e */ /* 0x000fe400020006ff */
[----:B------:R-:W-:Y:S02]  /*30710*/  F2FP.F16.E4M3.UNPACK_B R14, R14 ;  /* 0x0000000eff0e723e */ /* 0x000fe400020006ff */
[----:B------:R-:W-:Y:S01]  /*30720*/  F2FP.F16.E4M3.UNPACK_B R15, R15 ;  /* 0x0000000fff0f723e */ /* 0x000fe200020006ff */
[----:B---3--:R-:W-:Y:S01]  /*30730*/  HMMA.16816.F32 R16, R16, R2, R20 ;  /* 0x000000021010723c */ /* 0x008fe20000001814 */
[----:B------:R-:W2:-:S15]  /*30740*/  LDL.LU.64 R20, [R1+0x3400] ;  /* 0x0034000001147983 */ /* 0x000e9e0000300a00 */
[----:B------:R-:W-:-:S07]  /*30750*/  NOP ;  /* 0x0000000000007918 */ /* 0x000fce0000000000 */
[----:B------:R0:W-:Y:S04]  /*30760*/  STL.64 [R1+0x390], R16 ;  /* 0x0003901001007387 */ /* 0x0001e80000100a00 */
[----:B------:R1:W-:Y:S04]  /*30770*/  STL.64 [R1+0x398], R18 ;  /* 0x0003981201007387 */ /* 0x0003e80000100a00 */
[----:B0-----:R-:W3:Y:S04]  /*30780*/  LDL.LU R16, [R1+0x1040] ;  /* 0x0010400001107983 */ /* 0x001ee80000300800 */
[----:B------:R-:W3:Y:S04]  /*30790*/  LDL.LU R17, [R1+0x1044] ;  /* 0x0010440001117983 */ /* 0x000ee80000300800 */
[----:B-1----:R-:W3:Y:S04]  /*307a0*/  LDL.LU R18, [R1+0x1048] ;  /* 0x0010480001127983 */ /* 0x002ee80000300800 */
[----:B------:R-:W3:Y:S01]  /*307b0*/  LDL.LU R19, [R1+0x104c] ;  /* 0x00104c0001137983 */ /* 0x000ee20000300800 */
        /* <DEDUP_REMOVED lines=48> */
[----:B------:R-:W2:Y:S04]  /*30ac0*/  LDL.LU.64 R24, [R1+0x3358] ;  /* 0x0033580001187983 */ /* 0x000ea80000300a00 */
[----:B------:R0:W-:Y:S04]  /*30ad0*/  STL.64 [R1+0x32b0], R28 ;  /* 0x0032b01c01007387 */ /* 0x0001e80000100a00 */
[----:B0-----:R-:W4:Y:S01]  /*30ae0*/  LDL.64 R28, [R1+0x30] ;  /* 0x00003000011c7983 */ /* 0x001f220000100a00 */
[----:B---3--:R-:W-:-:S15]  /*30af0*/  HMMA.16816.F32 R16, R12, R26, R16 ;  /* 0x0000001a0c10723c */ /* 0x008fde0000001810 */
[----:B------:R-:W-:-:S08]  /*30b00*/  NOP ;  /* 0x0000000000007918 */ /* 0x000fd00000000000 */
[----:B------:R-:W-:Y:S04]  /*30b10*/  STL.64 [R1+0x1040], R16 ;  /* 0x0010401001007387 */ /* 0x000fe80000100a00 */
[----:B------:R2:W-:Y:S02]  /*30b20*/  STL.64 [R1+0x1048], R18 ;  /* 0x0010481201007387 */ /* 0x0005e40000100a00 */
[----:B--2---:R-:W-:Y:S02]  /*30b30*/  HMMA.16816.F32 R16, R12, R24, R8 ;  /* 0x000000180c10723c */ /* 0x004fe40000001808 */
[----:B------:R-:W2:-:S15]  /*30b40*/  LDL.LU R8, [R1+0x1010] ;  /* 0x0010100001087983 */ /* 0x000e9e0000300800 */
[----:B------:R-:W-:-:S06]  /*30b50*/  NOP ;  /* 0x0000000000007918 */ /* 0x000fcc0000000000 */
[----:B------:R-:W-:Y:S04]  /*30b60*/  STL.64 [R1+0x1030], R16 ;  /* 0x0010301001007387 */ /* 0x000fe80000100a00 */
[----:B------:R-:W-:Y:S04]  /*30b70*/  STL.64 [R1+0x1038], R18 ;  /* 0x0010381201007387 */ /* 0x000fe80000100a00 */
[----:B------:R-:W2:Y:S04]  /*30b80*/  LDL.LU R9, [R1+0x1014] ;  /* 0x0010140001097983 */ /* 0x000ea80000300800 */
[----:B------:R-:W3:Y:S04]  /*30b90*/  LDL.LU R10, [R1+0x1018] ;  /* 0x00101800010a7983 */ /* 0x000ee80000300800 */
[----:B------:R-:W3:Y:S04]  /*30ba0*/  LDL.LU R11, [R1+0x101c] ;  /* 0x00101c00010b7983 */ /* 0x000ee80000300800 */
[----:B---3--:R-:W-:Y:S04]  /*30bb0*/  STL.64 [R1+0x3350], R10 ;  /* 0x0033500a01007387 */ /* 0x008fe80000100a00 */
[----:B--2---:R0:W-:Y:S04]  /*30bc0*/  STL.64 [R1+0x3348], R8 ;  /* 0x0033480801007387 */ /* 0x0041e80000100a00 */
[----:B0-----:R-:W4:Y:S04]  /*30bd0*/  LDL.LU R8, [R1+0x1020] ;  /* 0x0010200001087983 */ /* 0x001f280000300800 */
[----:B------:R-:W4:Y:S04]  /*30be0*/  LDL.LU R9, [R1+0x1024] ;  /* 0x0010240001097983 */ /* 0x000f280000300800 */
[----:B------:R-:W4:Y:S04]  /*30bf0*/  LDL.LU R10, [R1+0x1028] ;  /* 0x00102800010a7983 */ /* 0x000f280000300800 */
[----:B------:R-:W4:Y:S04]  /*30c00*/  LDL.LU R11, [R1+0x102c] ;  /* 0x00102c00010b7983 */ /* 0x000f280000300800 */
[----:B------:R-:W2:Y:S04]  /*30c10*/  LDL.LU R16, [R1+0x131c] ;  /* 0x00131c0001107983 */ /* 0x000ea80000300800 */
[----:B------:R-:W3:Y:S04]  /*30c20*/  LDL.LU R17, [R1+0x1324] ;  /* 0x0013240001117983 */ /* 0x000ee80000300800 */
[----:B------:R-:W4:Y:S04]  /*30c30*/  LDL.LU R7, [R1+0x1330] ;  /* 0x0013300001077983 */ /* 0x000f280000300800 */
[----:B----4-:R-:W-:Y:S04]  /*30c40*/  STL.64 [R1+0x3320], R6 ;  /* 0x0033200601007387 */ /* 0x010fe80000100a00 */
[----:B------:R0:W-:Y:S04]  /*30c50*/  STL.64 [R1+0x3318], R4 ;  /* 0x0033180401007387 */ /* 0x0001e80000100a00 */
[----:B0-----:R-:W4:Y:S04]  /*30c60*/  LDL.LU R4, [R1+0xff0] ;  /* 0x000ff00001047983 */ /* 0x001f280000300800 */
[----:B------:R-:W4:Y:S04]  /*30c70*/  LDL.LU R5, [R1+0xff4] ;  /* 0x000ff40001057983 */ /* 0x000f280000300800 */
[----:B------:R-:W2:Y:S04]  /*30c80*/  LDL.LU R6, [R1+0xff8] ;  /* 0x000ff80001067983 */ /* 0x000ea80000300800 */
[----:B------:R-:W2:Y:S01]  /*30c90*/  LDL.LU R7, [R1+0xffc] ;  /* 0x000ffc0001077983 */ /* 0x000ea20000300800 */
[C---:B------:R-:W-:Y:S03]  /*30ca0*/  HMMA.16816.F32 R8, R12.reuse, R22, R8 ;  /* 0x000000160c08723c */ /* 0x040fe60000001808 */
[----:B--2---:R-:W-:Y:S04]  /*30cb0*/  STL.64 [R1+0x3330], R6 ;  /* 0x0033300601007387 */ /* 0x004fe80000100a00 */
[----:B----4-:R0:W-:Y:S04]  /*30cc0*/  STL.64 [R1+0x3328], R4 ;  /* 0x0033280401007387 */ /* 0x0101e80000100a00 */
[----:B0-----:R-:W2:Y:S04]  /*30cd0*/  LDL.LU R4, [R1+0x1000] ;  /* 0x0010000001047983 */ /* 0x001ea80000300800 */
[----:B------:R-:W2:Y:S04]  /*30ce0*/  LDL.LU R5, [R1+0x1004] ;  /* 0x0010040001057983 */ /* 0x000ea80000300800 */
[----:B------:R-:W2:Y:S04]  /*30cf0*/  LDL.LU R6, [R1+0x1008] ;  /* 0x0010080001067983 */ /* 0x000ea80000300800 */
[----:B------:R-:W2:Y:S04]  /*30d00*/  LDL.LU R7, [R1+0x100c] ;  /* 0x00100c0001077983 */ /* 0x000ea80000300800 */
[----:B------:R-:W4:Y:S04]  /*30d10*/  LDL.LU R18, [R1+0x132c] ;  /* 0x00132c0001127983 */ /* 0x000f280000300800 */
[----:B------:R-:W4:Y:S04]  /*30d20*/  LDL.LU R19, [R1+0x1338] ;  /* 0x0013380001137983 */ /* 0x000f280000300800 */
[----:B------:R-:W4:Y:S04]  /*30d30*/  LDL.LU R0, [R1+0x1334] ;  /* 0x0013340001007983 */ /* 0x000f280000300800 */
[----:B------:R-:W-:Y:S04]  /*30d40*/  STL.64 [R1+0x32a8], R26 ;  /* 0x0032a81a01007387 */ /* 0x000fe80000100a00 */
[----:B------:R0:W-:Y:S04]  /*30d50*/  STL.64 [R1+0x32a0], R24 ;  /* 0x0032a01801007387 */ /* 0x0001e80000100a00 */
[----:B0-----:R-:W3:Y:S04]  /*30d60*/  LDL.LU R24, [R1+0xfc0] ;  /* 0x000fc00001187983 */ /* 0x001ee80000300800 */
[----:B------:R-:W3:Y:S04]  /*30d70*/  LDL.LU R25, [R1+0xfc4] ;  /* 0x000fc40001197983 */ /* 0x000ee80000300800 */
[----:B------:R-:W2:Y:S04]  /*30d80*/  LDL.LU R26, [R1+0xfc8] ;  /* 0x000fc800011a7983 */ /* 0x000ea80000300800 */
[----:B------:R-:W2:Y:S04]  /*30d90*/  LDL.LU R27, [R1+0xfcc] ;  /* 0x000fcc00011b7983 */ /* 0x000ea80000300800 */
[----:B--2---:R-:W-:Y:S04]  /*30da0*/  STL.64 [R1+0x3308], R26 ;  /* 0x0033081a01007387 */ /* 0x004fe80000100a00 */
        /* <DEDUP_REMOVED lines=20> */
[----:B------:R-:W2:Y:S01]  /*30ef0*/  LDL.LU R23, [R1+0x38c] ;  /* 0x00038c0001177983 */ /* 0x000ea20000300800 */
[----:B---3--:R-:W-:-:S15]  /*30f00*/  HMMA.16816.F32 R4, R12, R10, R4 ;  /* 0x0000000a0c04723c */ /* 0x008fde0000001804 */
[----:B------:R-:W-:-:S08]  /*30f10*/  NOP ;  /* 0x0000000000007918 */ /* 0x000fd00000000000 */
[----:B------:R-:W-:Y:S04]  /*30f20*/  STL.64 [R1+0x1000], R4 ;  /* 0x0010000401007387 */ /* 0x000fe80000100a00 */
[----:B------:R0:W-:Y:S04]  /*30f30*/  STL.64 [R1+0x1008], R6 ;  /* 0x0010080601007387 */ /* 0x0001e80000100a00 */
[----:B0-----:R-:W4:Y:S04]  /*30f40*/  LDL.LU.64 R6, [R1+0x3330] ;  /* 0x0033300001067983 */ /* 0x001f280000300a00 */
[----:B------:R-:W4:Y:S04]  /*30f50*/  LDL.LU.64 R4, [R1+0x3328] ;  /* 0x0033280001047983 */ /* 0x000f280000300a00 */
[----:B------:R0:W-:Y:S04]  /*30f60*/  STL.64 [R1+0x32c8], R10 ;  /* 0x0032c80a01007387 */ /* 0x0001e80000100a00 */
[----:B0-----:R-:W3:Y:S04]  /*30f70*/  LDL.LU R10, [R1+0x1320] ;  /* 0x00132000010a7983 */ /* 0x001ee80000300800 */
[----:B------:R-:W2:Y:S01]  /*30f80*/  LDL.LU R11, [R1+0x1328] ;  /* 0x00132800010b7983 */ /* 0x000ea20000300800 */
[----:B----4-:R-:W-:-:S15]  /*30f90*/  HMMA.16816.F32 R4, R12, R8, R4 ;  /* 0x000000080c04723c */ /* 0x010fde0000001804 */
[----:B------:R-:W-:-:S08]  /*30fa0*/  NOP ;  /* 0x0000000000007918 */ /* 0x000fd00000000000 */
[----:B------:R-:W-:Y:S04]  /*30fb0*/  STL.64 [R1+0xff0], R4 ;  /* 0x000ff00401007387 */ /* 0x000fe80000100a00 */
[----:B------:R0:W-:Y:S04]  /*30fc0*/  STL.64 [R1+0xff8], R6 ;  /* 0x000ff80601007387 */ /* 0x0001e80000100a00 */
[----:B0-----:R-:W4:Y:S04]  /*30fd0*/  LDL.LU.64 R6, [R1+0x3320] ;  /* 0x0033200001067983 */ /* 0x001f280000300a00 */
[----:B------:R-:W4:Y:S04]  /*30fe0*/  LDL.LU.64 R4, [R1+0x3318] ;  /* 0x0033180001047983 */ /* 0x000f280000300a00 */
[----:B------:R0:W-:Y:S04]  /*30ff0*/  STL [R1+0x324c], R8 ;  /* 0x00324c0801007387 */ /* 0x0001e80000100800 */
[----:B------:R1:W-:Y:S01]  /*31000*/  STL [R1+0x3248], R9 ;  /* 0x0032480901007387 */ /* 0x0003e20000100800 */
[----:B---3--:R-:W-:-:S02]  /*31010*/  IMAD R16, R16, 0x100, R10 ;  /* 0x0000010010107824 */ /* 0x008fc400078e020a */
[----:B--2---:R-:W-:Y:S01]  /*31020*/  IMAD R17, R17, 0x100, R11 ;  /* 0x0000010011117824 */ /* 0x004fe200078e020b */
[----:B0-----:R-:W2:Y:S04]  /*31030*/  LDL.LU R8, [R1+0xfd0] ;  /* 0x000fd00001087983 */ /* 0x001ea80000300800 */
[----:B-1----:R-:W2:Y:S04]  /*31040*/  LDL.LU R9, [R1+0xfd4] ;  /* 0x000fd40001097983 */ /* 0x002ea80000300800 */
[----:B------:R-:W2:Y:S04]  /*31050*/  LDL.LU R10, [R1+0xfd8] ;  /* 0x000fd800010a7983 */ /* 0x000ea80000300800 */
[----:B------:R-:W2:Y:S01]  /*31060*/  LDL.LU R11, [R1+0xfdc] ;  /* 0x000fdc00010b7983 */ /* 0x000ea20000300800 */
[----:B----4-:R-:W-:-:S03]  /*31070*/  IMAD R18, R18, 0x100, R7 ;  /* 0x0000010012127824 */ /* 0x010fc600078e0207 */
[----:B------:R-:W3:Y:S01]  /*31080*/  LDL.LU R7, [R1+0x3310] ;  /* 0x0033100001077983 */ /* 0x000ee20000300800 */
[C---:B--2---:R-:W-:Y:S06]  /*31090*/  HMMA.16816.F32 R8, R12.reuse, R4, R8 ;  /* 0x000000040c08723c */ /* 0x044fec0000001808 */
[----:B---3--:R-:W-:-:S15]  /*310a0*/  HMMA.16816.F32 R24, R12, R6, R24 ;  /* 0x000000060c18723c */ /* 0x008fde0000001818 */
[----:B------:R-:W-:-:S08]  /*310b0*/  NOP ;  /* 0x0000000000007918 */ /* 0x000fd00000000000 */
[----:B------:R-:W-:Y:S04]  /*310c0*/  STL.64 [R1+0xfe0], R24 ;  /* 0x000fe01801007387 */ /* 0x000fe80000100a00 */
[----:B------:R0:W-:Y:S04]  /*310d0*/  STL.64 [R1+0xfe8], R26 ;  /* 0x000fe81a01007387 */ /* 0x0001e80000100a00 */
[----:B0-----:R-:W2:Y:S04]  /*310e0*/  LDL.LU.64 R26, [R1+0x3308] ;  /* 0x00330800011a7983 */ /* 0x001ea80000300a00 */
[----:B------:R-:W2:Y:S04]  /*310f0*/  LDL.LU.64 R24, [R1+0x3300] ;  /* 0x0033000001187983 */ /* 0x000ea80000300a00 */
[----:B------:R-:W-:Y:S04]  /*31100*/  STL.64 [R1+0x3240], R6 ;  /* 0x0032400601007387 */ /* 0x000fe80000100a00 */
[----:B------:R0:W-:Y:S04]  /*31110*/  STL.64 [R1+0x3238], R4 ;  /* 0x0032380401007387 */ /* 0x0001e80000100a00 */
[----:B------:R-:W-:Y:S04]  /*31120*/  STL.64 [R1+0xfd0], R8 ;  /* 0x000fd00801007387 */ /* 0x000fe80000100a00 */
[----:B------:R2:W-:Y:S01]  /*31130*/  STL.64 [R1+0xfd8], R10 ;  /* 0x000fd80a01007387 */ /* 0x0005e20000100a00 */
[----:B0-----:R-:W-:Y:S03]  /*31140*/  HMMA.16816.F32 R4, R12, R2, R20 ;  /* 0x000000020c04723c */ /* 0x001fe60000001814 */
[----:B------:R-:W3:Y:S04]  /*31150*/  LDL.LU R12, [R1+0x133c] ;  /* 0x00133c00010c7983 */ /* 0x000ee80000300800 */
[----:B------:R-:W3:Y:S01]  /*31160*/  LDL.LU R13, [R1+0x1344] ;  /* 0x00134400010d7983 */ /* 0x000ee20000300800 */
[----:B------:R-:W-:Y:S01]  /*31170*/  IMAD R19, R0, 0x100, R19 ;  /* 0x0000010000137824 */ /* 0x000fe200078e0213 */
[----:B------:R-:W-:-:S02]  /*31180*/  F2FP.F16.E4M3.UNPACK_B R16, R16 ;  /* 0x00000010ff10723e */ /* 0x000fc400020006ff */
[----:B------:R-:W-:Y:S02]  /*31190*/  F2FP.F16.E4M3.UNPACK_B R17, R17 ;  /* 0x00000011ff11723e */ /* 0x000fe400020006ff */
[----:B------:R-:W-:Y:S02]  /*311a0*/  F2FP.F16.E4M3.UNPACK_B R18, R18 ;  /* 0x00000012ff12723e */ /* 0x000fe400020006ff */
[----:B------:R-:W-:-:S08]  /*311b0*/  F2FP.F16.E4M3.UNPACK_B R19, R19 ;  /* 0x00000013ff13723e */ /* 0x000fd000020006ff */
[----:B------:R-:W-:Y:S04]  /*311c0*/  STL.64 [R1+0x380], R4 ;  /* 0x0003800401007387 */ /* 0x000fe80000100a00 */
[----:B------:R-:W-:Y:S01]  /*311d0*/  STL.64 [R1+0x388], R6 ;  /* 0x0003880601007387 */ /* 0x000fe20000100a00 */
[----:B--2---:R-:W-:Y:S03]  /*311e0*/  HMMA.16816.F32 R8, R16, R28, R24 ;  /* 0x0000001c1008723c */ /* 0x004fe60000001818 */
[----:B---3--:R0:W-:Y:S04]  /*311f0*/  STL.64 [R1+0x32e8], R12 ;  /* 0x0032e80c01007387 */ /* 0x0081e80000100a00 */
[----:B------:R-:W-:Y:S04]  /*31200*/  STL [R1+0x3254], R2 ;  /* 0x0032540201007387 */ /* 0x000fe80000100800 */
[----:B------:R1:W-:-:S12]  /*31210*/  STL [R1+0x3250], R3 ;  /* 0x0032500301007387 */ /* 0x0003d80000100800 */
[----:B------:R-:W-:Y:S04]  /*31220*/  STL.64 [R1+0xfc0], R8 ;  /* 0x000fc00801007387 */ /* 0x000fe80000100a00 */
[----:B------:R2:W-:Y:S04]  /*31230*/  STL.64 [R1+0xfc8], R10 ;  /* 0x000fc80a01007387 */ /* 0x0005e80000100a00 */
[----:B------:R-:W3:Y:S04]  /*31240*/  LDL.LU R20, [R1+0xf40] ;  /* 0x000f400001147983 */ /* 0x000ee80000300800 */
[----:B------:R-:W3:Y:S04]  /*31250*/  LDL.LU R21, [R1+0xf44] ;  /* 0x000f440001157983 */ /* 0x000ee80000300800 */
[----:B------:R-:W4:Y:S04]  /*31260*/  LDL.LU R22, [R1+0xf48] ;  /* 0x000f480001167983 */ /* 0x000f280000300800 */
[----:B------:R-:W4:Y:S04]  /*31270*/  LDL.LU R23, [R1+0xf4c] ;  /* 0x000f4c0001177983 */ /* 0x000f280000300800 */
[----:B0-----:R-:W3:Y:S04]  /*31280*/  LDL.64 R12, [R1+0x18] ;  /* 0x00001800010c7983 */ /* 0x001ee80000100a00 */
[----:B-1----:R-:W3:Y:S04]  /*31290*/  LDL.64 R2, [R1+0x10] ;  /* 0x0000100001027983 */ /* 0x002ee80000100a00 */
[----:B------:R-:W4:Y:S04]  /*312a0*/  LDL.LU R24, [R1+0xf60] ;  /* 0x000f600001187983 */ /* 0x000f280000300800 */
[----:B------:R-:W4:Y:S04]  /*312b0*/  LDL.LU R25, [R1+0xf64] ;  /* 0x000f640001197983 */ /* 0x000f280000300800 */
[----:B------:R-:W3:Y:S04]  /*312c0*/  LDL.LU R26, [R1+0xf68] ;  /* 0x000f6800011a7983 */ /* 0x000ee80000300800 */
[----:B------:R-:W3:Y:S04]  /*312d0*/  LDL.LU R27, [R1+0xf6c] ;  /* 0x000f6c00011b7983 */ /* 0x000ee80000300800 */
[----:B------:R-:W4:Y:S04]  /*312e0*/  LDL.64 R14, [R1+0x20] ;  /* 0x00002000010e7983 */ /* 0x000f280000100a00 */
[----:B--2---:R-:W2:Y:S04]  /*312f0*/  LDL.64 R10, [R1+0x8] ;  /* 0x00000800010a7983 */ /* 0x004ea80000100a00 */
[----:B--2---:R0:W-:Y:S04]  /*31300*/  STL.64 [R1+0x32e0], R10 ;  /* 0x0032e00a01007387 */ /* 0x0041e80000100a00 */
[----:B------:R-:W2:Y:S04]  /*31310*/  LDL.LU R8, [R1+0xf90] ;  /* 0x000f900001087983 */ /* 0x000ea80000300800 */
[----:B------:R-:W2:Y:S04]  /*31320*/  LDL.LU R9, [R1+0xf94] ;  /* 0x000f940001097983 */ /* 0x000ea80000300800 */
[----:B0-----:R-:W3:Y:S04]  /*31330*/  LDL.LU R10, [R1+0xf98] ;  /* 0x000f9800010a7983 */ /* 0x001ee80000300800 */
[----:B------:R-:W3:Y:S04]  /*31340*/  LDL.LU R11, [R1+0xf9c] ;  /* 0x000f9c00010b7983 */ /* 0x000ee80000300800 */
[----:B---3--:R-:W-:Y:S04]  /*31350*/  STL.64 [R1+0x32f8], R10 ;  /* 0x0032f80a01007387 */ /* 0x008fe80000100a00 */
[----:B--2---:R0:W-:Y:S04]  /*31360*/  STL.64 [R1+0x32f0], R8 ;  /* 0x0032f00801007387 */ /* 0x0041e80000100a00 */
[----:B0-----:R-:W2:Y:S04]  /*31370*/  LDL.LU R8, [R1+0xfa0] ;  /* 0x000fa00001087983 */ /* 0x001ea80000300800 */
[----:B------:R-:W2:Y:S04]  /*31380*/  LDL.LU R9, [R1+0xfa4] ;  /* 0x000fa40001097983 */ /* 0x000ea80000300800 */
[----:B------:R-:W2:Y:S04]  /*31390*/  LDL.LU R10, [R1+0xfa8] ;  /* 0x000fa800010a7983 */ /* 0x000ea80000300800 */
[----:B------:R-:W2:Y:S04]  /*313a0*/  LDL.LU R11, [R1+0xfac] ;  /* 0x000fac00010b7983 */ /* 0x000ea80000300800 */
[----:B------:R-:W-:Y:S04]  /*313b0*/  STL.64 [R1+0x32c0], R26 ;  /* 0x0032c01a01007387 */ /* 0x000fe80000100a00 */
[----:B----4-:R0:W-:Y:S04]  /*313c0*/  STL.64 [R1+0x32b8], R24 ;  /* 0x0032b81801007387 */ /* 0x0101e80000100a00 */
[----:B0-----:R-:W3:Y:S04]  /*313d0*/  LDL.LU R24, [R1+0xf70] ;  /* 0x000f700001187983 */ /* 0x001ee80000300800 */
[----:B------:R-:W3:Y:S04]  /*313e0*/  LDL.LU R25, [R1+0xf74] ;  /* 0x000f740001197983 */ /* 0x000ee80000300800 */
[----:B------:R-:W4:Y:S04]  /*313f0*/  LDL.LU R26, [R1+0xf78] ;  /* 0x000f7800011a7983 */ /* 0x000f280000300800 */
[----:B------:R-:W4:Y:S01]  /*31400*/  LDL.LU R27, [R1+0xf7c] ;  /* 0x000f7c00011b7983 */ /* 0x000f220000300800 */
[----:B------:R-:W-:-:S02]  /*31410*/  IMAD.MOV.U32 R4, RZ, RZ, R28 ;  /* 0x000000ffff047224 */ /* 0x000fc400078e001c */
[----:B------:R-:W-:Y:S01]  /*31420*/  IMAD.MOV.U32 R0, RZ, RZ, R29 ;  /* 0x000000ffff007224 */ /* 0x000fe200078e001d */
[----:B----4-:R-:W-:Y:S04]  /*31430*/  STL.64 [R1+0x32d8], R26 ;  /* 0x0032d81a01007387 */ /* 0x010fe80000100a00 */
[----:B---3--:R0:W-:Y:S04]  /*31440*/  STL.64 [R1+0x32d0], R24 ;  /* 0x0032d01801007387 */ /* 0x0081e80000100a00 */
[----:B0-----:R-:W3:Y:S04]  /*31450*/  LDL.LU R24, [R1+0xf80] ;  /* 0x000f800001187983 */ /* 0x001ee80000300800 */
[----:B------:R-:W3:Y:S04]  /*31460*/  LDL.LU R25, [R1+0xf84] ;  /* 0x000f840001197983 */ /* 0x000ee80000300800 */
[----:B------:R-:W3:Y:S04]  /*31470*/  LDL.LU R26, [R1+0xf88] ;  /* 0x000f8800011a7983 */ /* 0x000ee80000300800 */
[----:B------:R-:W3:Y:S04]  /*31480*/  LDL.LU R27, [R1+0xf8c] ;  /* 0x000f8c00011b7983 */ /* 0x000ee80000300800 */
[----:B------:R-:W4:Y:S04]  /*31490*/  LDL.64 R28, [R1] ;  /* 0x00000000011c7983 */ /* 0x000f280000100a00 */
[----:B------:R-:W-:Y:S04]  /*314a0*/  STL.64 [R1+0x3298], R22 ;  /* 0x0032981601007387 */ /* 0x000fe80000100a00 */
[----:B------:R0:W-:Y:S04]  /*314b0*/  STL.64 [R1+0x3290], R20 ;  /* 0x0032901401007387 */ /* 0x0001e80000100a00 */
[----:B0-----:R-:W4:Y:S04]  /*314c0*/  LDL.LU R20, [R1+0xf50] ;  /* 0x000f500001147983 */ /* 0x001f280000300800 */
[----:B------:R-:W4:Y:S04]  /*314d0*/  LDL.LU R21, [R1+0xf54] ;  /* 0x000f540001157983 */ /* 0x000f280000300800 */
[----:B------:R-:W4:Y:S04]  /*314e0*/  LDL.LU R22, [R1+0xf58] ;  /* 0x000f580001167983 */ /* 0x000f280000300800 */
[----:B------:R-:W4:Y:S04]  /*314f0*/  LDL.LU R23, [R1+0xf5c] ;  /* 0x000f5c0001177983 */ /* 0x000f280000300800 */
[----:B------:R0:W-:Y:S04]  /*31500*/  STL [R1+0x3258], R4 ;  /* 0x0032580401007387 */ /* 0x0001e80000100800 */
[----:B0-----:R-:W3:Y:S04]  /*31510*/  LDL.LU R4, [R1+0xfb0] ;  /* 0x000fb00001047983 */ /* 0x001ee80000300800 */
[----:B------:R-:W3:Y:S04]  /*31520*/  LDL.LU R5, [R1+0xfb4] ;  /* 0x000fb40001057983 */ /* 0x000ee80000300800 */
[----:B------:R-:W3:Y:S04]  /*31530*/  LDL.LU R6, [R1+0xfb8] ;  /* 0x000fb80001067983 */ /* 0x000ee80000300800 */
[----:B------:R-:W3:Y:S01]  /*31540*/  LDL.LU R7, [R1+0xfbc] ;  /* 0x000fbc0001077983 */ /* 0x000ee20000300800 */
[C---:B--2---:R-:W-:Y:S06]  /*31550*/  HMMA.16816.F32 R8, R16.reuse, R12, R8 ;  /* 0x0000000c1008723c */ /* 0x044fec0000001808 */
[----:B---3--:R-:W-:-:S15]  /*31560*/  HMMA.16816.F32 R4, R16, R14, R4 ;  /* 0x0000000e1004723c */ /* 0x008fde0000001804 */
[----:B------:R-:W-:-:S08]  /*31570*/  NOP ;  /* 0x0000000000007918 */ /* 0x000fd00000000000 */
[----:B------:R-:W-:Y:S04]  /*31580*/  STL.64 [R1+0xfb0], R4 ;  /* 0x000fb00401007387 */ /* 0x000fe80000100a00 */
[----:B------:R-:W-:Y:S04]  /*31590*/  STL.64 [R1+0xfb8], R6 ;  /* 0x000fb80601007387 */ /* 0x000fe80000100a00 */
[----:B------:R-:W-:Y:S04]  /*315a0*/  STL.64 [R1+0xfa0], R8 ;  /* 0x000fa00801007387 */ /* 0x000fe80000100a00 */
[----:B------:R0:W-:Y:S04]  /*315b0*/  STL.64 [R1+0xfa8], R10 ;  /* 0x000fa80a01007387 */ /* 0x0001e80000100a00 */
[----:B0-----:R-:W2:Y:S04]  /*315c0*/  LDL.LU.64 R10, [R1+0x32f8] ;  /* 0x0032f800010a7983 */ /* 0x001ea80000300a00 */
[----:B------:R-:W2:Y:S01]  /*315d0*/  LDL.LU.64 R8, [R1+0x32f0] ;  /* 0x0032f00001087983 */ /* 0x000ea20000300a00 */
[----:B------:R-:W-:-:S02]  /*315e0*/  IMAD.MOV.U32 R6, RZ, RZ, R14 ;  /* 0x000000ffff067224 */ /* 0x000fc400078e000e */
[----:B------:R-:W-:Y:S02]  /*315f0*/  IMAD.MOV.U32 R14, RZ, RZ, R12 ;  /* 0x000000ffff0e7224 */ /* 0x000fe400078e000c */
[----:B------:R-:W-:Y:S02]  /*31600*/  IMAD.MOV.U32 R7, RZ, RZ, R13 ;  /* 0x000000ffff077224 */ /* 0x000fe400078e000d */
[----:B------:R-:W3:Y:S01]  /*31610*/  LDL.LU.64 R12, [R1+0x32e8] ;  /* 0x0032e800010c7983 */ /* 0x000ee20000300a00 */
[----:B------:R-:W-:Y:S02]  /*31620*/  IMAD.MOV.U32 R5, RZ, RZ, R15 ;  /* 0x000000ffff057224 */ /* 0x000fe400078e000f */
[----:B------:R-:W-:Y:S01]  /*31630*/  IMAD.MOV.U32 R15, RZ, RZ, R3 ;  /* 0x000000ffff0f7224 */ /* 0x000fe200078e0003 */
[----:B--2---:R-:W-:-:S15]  /*31640*/  HMMA.16816.F32 R8, R16, R2, R8 ;  /* 0x000000021008723c */ /* 0x004fde0000001808 */
[----:B------:R-:W-:-:S08]  /*31650*/  NOP ;  /* 0x0000000000007918 */ /* 0x000fd00000000000 */
[----:B------:R-:W-:Y:S04]  /*31660*/  STL.64 [R1+0xf90], R8 ;  /* 0x000f900801007387 */ /* 0x000fe80000100a00 */
[----:B------:R0:W-:Y:S04]  /*31670*/  STL.64 [R1+0xf98], R10 ;  /* 0x000f980a01007387 */ /* 0x0001e80000100a00 */
[----:B0-----:R-:W2:Y:S04]  /*31680*/  LDL.LU.64 R10, [R1+0x32e0] ;  /* 0x0032e000010a7983 */ /* 0x001ea80000300a00 */
[----:B------:R-:W-:Y:S04]  /*31690*/  STL.64 [R1+0x3268], R14 ;  /* 0x0032680e01007387 */ /* 0x000fe80000100a00 */
[----:B---3--:R0:W-:Y:S04]  /*316a0*/  STL.64 [R1+0x3260], R12 ;  /* 0x0032600c01007387 */ /* 0x0081e80000100a00 */
[----:B0-----:R-:W3:Y:S04]  /*316b0*/  LDL.LU R12, [R1+0xf20] ;  /* 0x000f2000010c7983 */ /* 0x001ee80000300800 */
[----:B------:R-:W3:Y:S04]  /*316c0*/  LDL.LU R13, [R1+0xf24] ;  /* 0x000f2400010d7983 */ /* 0x000ee80000300800 */
[----:B------:R-:W4:Y:S04]  /*316d0*/  LDL.LU R14, [R1+0xf28] ;  /* 0x000f2800010e7983 */ /* 0x000f280000300800 */
[----:B------:R-:W4:Y:S01]  /*316e0*/  LDL.LU R15, [R1+0xf2c] ;  /* 0x000f2c00010f7983 */ /* 0x000f220000300800 */
[----:B--2---:R-:W-:Y:S03]  /*316f0*/  HMMA.16816.F32 R24, R16, R10, R24 ;  /* 0x0000000a1018723c */ /* 0x004fe60000001818 */
        /* <DEDUP_REMOVED lines=10> */
[----:B------:R-:W-:-:S02]  /*317a0*/  IMAD.MOV.U32 R3, RZ, RZ, R10 ;  /* 0x000000ffff037224 */ /* 0x000fc400078e000a */
[----:B------:R-:W-:Y:S02]  /*317b0*/  IMAD.MOV.U32 R8, RZ, RZ, R11 ;  /* 0x000000ffff087224 */ /* 0x000fe400078e000b */
[----:B------:R-:W4:Y:S01]  /*317c0*/  LDL.LU.64 R10, [R1+0x32c8] ;  /* 0x0032c800010a7983 */ /* 0x000f220000300a00 */
[----:B------:R-:W-:Y:S02]  /*317d0*/  IMAD.MOV.U32 R9, RZ, RZ, R2 ;  /* 0x000000ffff097224 */ /* 0x000fe400078e0002 */
[----:B------:R-:W-:Y:S02]  /*317e0*/  IMAD.MOV.U32 R4, RZ, RZ, R28 ;  /* 0x000000ffff047224 */ /* 0x000fe400078e001c */
[----:B------:R-:W-:Y:S01]  /*317f0*/  IMAD.MOV.U32 R2, RZ, RZ, R29 ;  /* 0x000000ffff027224 */ /* 0x000fe200078e001d */
[----:B---3--:R-:W-:-:S15]  /*31800*/  HMMA.16816.F32 R24, R16, R28, R24 ;  /* 0x0000001c1018723c */ /* 0x008fde0000001818 */
[----:B------:R-:W-:-:S08]  /*31810*/  NOP ;  /* 0x0000000000007918 */ /* 0x000fd00000000000 */
[----:B------:R-:W-:Y:S04]  /*31820*/  STL.64 [R1+0xf70], R24 ;  /* 0x000f701801007387 */ /* 0x000fe80000100a00 */
[----:B------:R0:W-:Y:S04]  /*31830*/  STL.64 [R1+0xf78], R26 ;  /* 0x000f781a01007387 */ /* 0x0001e80000100a00 */
[----:B0-----:R-:W3:Y:S04]  /*31840*/  LDL.LU.64 R26, [R1+0x32c0] ;  /* 0x0032c000011a7983 */ /* 0x001ee80000300a00 */
[----:B------:R-:W3:Y:S04]  /*31850*/  LDL.LU.64 R24, [R1+0x32b8] ;  /* 0x0032b80001187983 */ /* 0x000ee80000300a00 */
[----:B------:R-:W3:Y:S02]  /*31860*/  LDL.LU.64 R28, [R1+0x32b0] ;  /* 0x0032b000011c7983 */ /* 0x000ee40000300a00 */
[----:B---3--:R-:W-:-:S15]  /*31870*/  HMMA.16816.F32 R24, R16, R28, R24 ;  /* 0x0000001c1018723c */ /* 0x008fde0000001818 */
[----:B------:R-:W-:-:S08]  /*31880*/  NOP ;  /* 0x0000000000007918 */ /* 0x000fd00000000000 */
[----:B------:R-:W-:Y:S04]  /*31890*/  STL.64 [R1+0xf60], R24 ;  /* 0x000f601801007387 */ /* 0x000fe80000100a00 */
[----:B------:R0:W-:Y:S04]  /*318a0*/  STL.64 [R1+0xf68], R26 ;  /* 0x000f681a01007387 */ /* 0x0001e80000100a00 */
[----:B0-----:R-:W3:Y:S04]  /*318b0*/  LDL.LU.64 R26, [R1+0x32a8] ;  /* 0x0032a800011a7983 */ /* 0x001ee80000300a00 */
[----:B------:R-:W2:Y:S01]  /*318c0*/  LDL.LU.64 R24, [R1+0x32a0] ;  /* 0x0032a00001187983 */ /* 0x000ea20000300a00 */
[----:B---3--:R-:W-:-:S15]  /*318d0*/  HMMA.16816.F32 R20, R16, R26, R20 ;  /* 0x0000001a1014723c */ /* 0x008fde0000001814 */
        /* <DEDUP_REMOVED lines=29> */
[----:B0-----:R-:W4:Y:S04]  /*31ab0*/  LDL.LU R20, [R1+0xf10] ;  /* 0x000f100001147983 */ /* 0x001f280000300800 */
[----:B------:R-:W4:Y:S04]  /*31ac0*/  LDL.LU R21, [R1+0xf14] ;  /* 0x000f140001157983 */ /* 0x000f280000300800 */
[----:B------:R-:W4:Y:S04]  /*31ad0*/  LDL.LU R22, [R1+0xf18] ;  /* 0x000f180001167983 */ /* 0x000f280000300800 */
[----:B------:R-:W4:Y:S02]  /*31ae0*/  LDL.LU R23, [R1+0xf1c] ;  /* 0x000f1c0001177983 */ /* 0x000f240000300800 */
[----:B----4-:R-:W-:Y:S01]  /*31af0*/  HMMA.16816.F32 R20, R16, R10, R20 ;  /* 0x0000000a1014723c */ /* 0x010fe20000001814 */
[----:B---3--:R-:W-:-:S02]  /*31b00*/  IMAD R12, R12, 0x100, R26 ;  /* 0x000001000c0c7824 */ /* 0x008fc400078e021a */
[----:B------:R-:W-:-:S15]  /*31b10*/  IMAD R13, R13, 0x100, R27 ;  /* 0x000001000d0d7824 */ /* 0x000fde00078e021b */
[----:B------:R-:W-:-:S05]  /*31b20*/  NOP ;  /* 0x0000000000007918 */ /* 0x000fca0000000000 */
[----:B------:R-:W-:Y:S04]  /*31b30*/  STL.64 [R1+0xf10], R20 ;  /* 0x000f101401007387 */ /* 0x000fe80000100a00 */
[----:B------:R-:W-:Y:S04]  /*31b40*/  STL.64 [R1+0xf18], R22 ;  /* 0x000f181601007387 */ /* 0x000fe80000100a00 */
[----:B------:R-:W3:Y:S04]  /*31b50*/  LDL.LU R24, [R1+0xe70] ;  /* 0x000e700001187983 */ /* 0x000ee80000300800 */
[----:B------:R-:W3:Y:S04]  /*31b60*/  LDL.LU R25, [R1+0xe74] ;  /* 0x000e740001197983 */ /* 0x000ee80000300800 */
[----:B------:R-:W4:Y:S04]  /*31b70*/  LDL.LU R26, [R1+0xe78] ;  /* 0x000e7800011a7983 */ /* 0x000f280000300800 */
[----:B------:R-:W4:Y:S04]  /*31b80*/  LDL.LU R27, [R1+0xe7c] ;  /* 0x000e7c00011b7983 */ /* 0x000f280000300800 */
[----:B----4-:R0:W-:Y:S02]  /*31b90*/  STL.64 [R1+0x3180], R26 ;  /* 0x0031801a01007387 */ /* 0x0101e40000100a00 */
[----:B0-----:R-:W-:-:S02]  /*31ba0*/  IMAD.MOV.U32 R26, RZ, RZ, R4 ;  /* 0x000000ffff1a7224 */ /* 0x001fc400078e0004 */
[----:B------:R-:W-:Y:S01]  /*31bb0*/  IMAD.MOV.U32 R27, RZ, RZ, R2 ;  /* 0x000000ffff1b7224 */ /* 0x000fe200078e0002 */
[----:B------:R-:W4:Y:S04]  /*31bc0*/  LDL.LU R4, [R1+0x3258] ;  /* 0x0032580001047983 */ /* 0x000f280000300800 */
[----:B------:R-:W4:Y:S04]  /*31bd0*/  LDL.LU R2, [R1+0x3254] ;  /* 0x0032540001027983 */ /* 0x000f280000300800 */
[----:B---3--:R0:W-:Y:S04]  /*31be0*/  STL.64 [R1+0x3178], R24 ;  /* 0x0031781801007387 */ /* 0x0081e80000100a00 */
[----:B------:R-:W-:Y:S04]  /*31bf0*/  STL.64 [R1+0x3198], R26 ;  /* 0x0031981a01007387 */ /* 0x000fe80000100a00 */
[----:B------:R-:W3:Y:S04]  /*31c00*/  LDL.LU R20, [R1+0xe60] ;  /* 0x000e600001147983 */ /* 0x000ee80000300800 */
[----:B------:R-:W3:Y:S04]  /*31c10*/  LDL.LU R21, [R1+0xe64] ;  /* 0x000e640001157983 */ /* 0x000ee80000300800 */
[----:B------:R-:W2:Y:S04]  /*31c20*/  LDL.LU R22, [R1+0xe68] ;  /* 0x000e680001167983 */ /* 0x000ea80000300800 */
[----:B------:R-:W2:Y:S01]  /*31c30*/  LDL.LU R23, [R1+0xe6c] ;  /* 0x000e6c0001177983 */ /* 0x000ea20000300800 */
[----:B0-----:R-:W-:-:S02]  /*31c40*/  IMAD.MOV.U32 R24, RZ, RZ, R3 ;  /* 0x000000ffff187224 */ /* 0x001fc400078e0003 */
[----:B------:R-:W-:Y:S01]  /*31c50*/  IMAD.MOV.U32 R25, RZ, RZ, R8 ;  /* 0x000000ffff197224 */ /* 0x000fe200078e0008 */
[----:B------:R-:W4:Y:S04]  /*31c60*/  LDL.LU R3, [R1+0x3250] ;  /* 0x0032500001037983 */ /* 0x000f280000300800 */
[----:B------:R-:W4:Y:S04]  /*31c70*/  LDL.LU R8, [R1+0x324c] ;  /* 0x00324c0001087983 */ /* 0x000f280000300800 */
[----:B------:R-:W-:Y:S04]  /*31c80*/  STL.64 [R1+0x31b0], R24 ;  /* 0x0031b01801007387 */ /* 0x000fe80000100a00 */
[----:B--2---:R-:W-:Y:S04]  /*31c90*/  STL.64 [R1+0x3190], R22 ;  /* 0x0031901601007387 */ /* 0x004fe80000100a00 */
[----:B---3--:R0:W-:Y:S04]  /*31ca0*/  STL.64 [R1+0x3188], R20 ;  /* 0x0031881401007387 */ /* 0x0081e80000100a00 */
[----:B0-----:R-:W2:Y:S04]  /*31cb0*/  LDL.LU R20, [R1+0xe80] ;  /* 0x000e800001147983 */ /* 0x001ea80000300800 */
[----:B------:R-:W2:Y:S04]  /*31cc0*/  LDL.LU R21, [R1+0xe84] ;  /* 0x000e840001157983 */ /* 0x000ea80000300800 */
[----:B------:R-:W3:Y:S04]  /*31cd0*/  LDL.LU R22, [R1+0xe88] ;  /* 0x000e880001167983 */ /* 0x000ee80000300800 */
[----:B------:R-:W3:Y:S01]  /*31ce0*/  LDL.LU R23, [R1+0xe8c] ;  /* 0x000e8c0001177983 */ /* 0x000ee20000300800 */
[----:B------:R-:W-:-:S02]  /*31cf0*/  IMAD.MOV.U32 R26, RZ, RZ, R9 ;  /* 0x000000ffff1a7224 */ /* 0x000fc400078e0009 */
[----:B------:R-:W-:Y:S01]  /*31d00*/  IMAD.MOV.U32 R27, RZ, RZ, R15 ;  /* 0x000000ffff1b7224 */ /* 0x000fe200078e000f */
[----:B------:R-:W4:Y:S04]  /*31d10*/  LDL.LU R9, [R1+0x3248] ;  /* 0x0032480001097983 */ /* 0x000f280000300800 */
[----:B------:R-:W-:Y:S04]  /*31d20*/  STL.64 [R1+0x31c8], R26 ;  /* 0x0031c81a01007387 */ /* 0x000fe80000100a00 */
[----:B---3--:R-:W-:Y:S04]  /*31d30*/  STL.64 [R1+0x31a8], R22 ;  /* 0x0031a81601007387 */ /* 0x008fe80000100a00 */
[----:B--2---:R0:W-:Y:S04]  /*31d40*/  STL.64 [R1+0x31a0], R20 ;  /* 0x0031a01401007387 */ /* 0x0041e80000100a00 */
[----:B0-----:R-:W2:Y:S04]  /*31d50*/  LDL.LU R20, [R1+0xe90] ;  /* 0x000e900001147983 */ /* 0x001ea80000300800 */
[----:B------:R-:W2:Y:S04]  /*31d60*/  LDL.LU R21, [R1+0xe94] ;  /* 0x000e940001157983 */ /* 0x000ea80000300800 */
[----:B------:R-:W3:Y:S04]  /*31d70*/  LDL.LU R22, [R1+0xe98] ;  /* 0x000e980001167983 */ /* 0x000ee80000300800 */
[----:B------:R-:W3:Y:S01]  /*31d80*/  LDL.LU R23, [R1+0xe9c] ;  /* 0x000e9c0001177983 */ /* 0x000ee20000300800 */
[----:B------:R-:W-:-:S02]  /*31d90*/  IMAD.MOV.U32 R24, RZ, RZ, R14 ;  /* 0x000000ffff187224 */ /* 0x000fc400078e000e */
[----:B------:R-:W-:Y:S02]  /*31da0*/  IMAD.MOV.U32 R25, RZ, RZ, R7 ;  /* 0x000000ffff197224 */ /* 0x000fe400078e0007 */
[----:B------:R-:W-:Y:S02]  /*31db0*/  IMAD.MOV.U32 R26, RZ, RZ, R6 ;  /* 0x000000ffff1a7224 */ /* 0x000fe400078e0006 */
[----:B------:R-:W-:Y:S01]  /*31dc0*/  IMAD.MOV.U32 R27, RZ, RZ, R5 ;  /* 0x000000ffff1b7224 */ /* 0x000fe200078e0005 */
[----:B------:R4:W-:Y:S04]  /*31dd0*/  STL.64 [R1+0x31e0], R24 ;  /* 0x0031e01801007387 */ /* 0x0009e80000100a00 */
[----:B------:R-:W-:Y:S01]  /*31de0*/  STL.64 [R1+0x31f8], R26 ;  /* 0x0031f81a01007387 */ /* 0x000fe20000100a00 */
[----:B----4-:R-:W-:-:S02]  /*31df0*/  IMAD.MOV.U32 R24, RZ, RZ, R4 ;  /* 0x000000ffff187224 */ /* 0x010fc400078e0004 */
[----:B------:R-:W-:Y:S01]  /*31e00*/  IMAD.MOV.U32 R25, RZ, RZ, R0 ;  /* 0x000000ffff197224 */ /* 0x000fe200078e0000 */
[----:B---3--:R-:W-:Y:S04]  /*31e10*/  STL.64 [R1+0x31c0], R22 ;  /* 0x0031c01601007387 */ /* 0x008fe80000100a00 */
        /* <DEDUP_REMOVED lines=35> */
[C---:B------:R-:W-:Y:S03]  /*32050*/  HMMA.16816.F32 R4, R16.reuse, R8, R4 ;  /* 0x000000081004723c */ /* 0x040fe60000001804 */
[----:B----4-:R-:W-:Y:S04]  /*32060*/  STL.64 [R1+0x31f0], R22 ;  /* 0x0031f01601007387 */ /* 0x010fe80000100a00 */
[----:B---3--:R0:W-:Y:S04]  /*32070*/  STL.64 [R1+0x31e8], R20 ;  /* 0x0031e81401007387 */ /* 0x0081e80000100a00 */
[----:B0-----:R-:W3:Y:S04]  /*32080*/  LDL.LU R20, [R1+0xec0] ;  /* 0x000ec00001147983 */ /* 0x001ee80000300800 */
[----:B------:R-:W3:Y:S04]  /*32090*/  LDL.LU R21, [R1+0xec4] ;  /* 0x000ec40001157983 */ /* 0x000ee80000300800 */
[----:B------:R-:W4:Y:S04]  /*320a0*/  LDL.LU R22, [R1+0xec8] ;  /* 0x000ec80001167983 */ /* 0x000f280000300800 */
[----:B------:R-:W4:Y:S04]  /*320b0*/  LDL.LU R23, [R1+0xecc] ;  /* 0x000ecc0001177983 */ /* 0x000f280000300800 */
[----:B----4-:R-:W-:Y:S04]  /*320c0*/  STL.64 [R1+0x3208], R22 ;  /* 0x0032081601007387 */ /* 0x010fe80000100a00 */
[----:B---3--:R0:W-:Y:S04]  /*320d0*/  STL.64 [R1+0x3200], R20 ;  /* 0x0032001401007387 */ /* 0x0081e80000100a00 */
[----:B0-----:R-:W3:Y:S04]  /*320e0*/  LDL.LU R20, [R1+0xed0] ;  /* 0x000ed00001147983 */ /* 0x001ee80000300800 */
[----:B------:R-:W3:Y:S04]  /*320f0*/  LDL.LU R21, [R1+0xed4] ;  /* 0x000ed40001157983 */ /* 0x000ee80000300800 */
[----:B------:R-:W3:Y:S04]  /*32100*/  LDL.LU R22, [R1+0xed8] ;  /* 0x000ed80001167983 */ /* 0x000ee80000300800 */
[----:B------:R-:W3:Y:S04]  /*32110*/  LDL.LU R23, [R1+0xedc] ;  /* 0x000edc0001177983 */ /* 0x000ee80000300800 */
[----:B------:R-:W-:Y:S04]  /*32120*/  STL.64 [R1+0xf00], R4 ;  /* 0x000f000401007387 */ /* 0x000fe80000100a00 */
[----:B------:R0:W-:Y:S04]  /*32130*/  STL.64 [R1+0xf08], R6 ;  /* 0x000f080601007387 */ /* 0x0001e80000100a00 */
[----:B0-----:R-:W2:Y:S04]  /*32140*/  LDL.LU.64 R6, [R1+0x3240] ;  /* 0x0032400001067983 */ /* 0x001ea80000300a00 */
[----:B------:R-:W4:Y:S04]  /*32150*/  LDL.LU.64 R4, [R1+0x3238] ;  /* 0x0032380001047983 */ /* 0x000f280000300a00 */
[----:B------:R0:W-:Y:S04]  /*32160*/  STL [R1+0x3134], R8 ;  /* 0x0031340801007387 */ /* 0x0001e80000100800 */
[----:B0-----:R-:W3:Y:S04]  /*32170*/  LDL.LU R8, [R1+0x1350] ;  /* 0x0013500001087983 */ /* 0x001ee80000300800 */
[----:B------:R-:W-:Y:S01]  /*32180*/  STL [R1+0x3130], R9 ;  /* 0x0031300901007387 */ /* 0x000fe20000100800 */
        /* <DEDUP_REMOVED lines=12> */
[----:B------:R-:W-:Y:S04]  /*32250*/  STL.64 [R1+0x3128], R6 ;  /* 0x0031280601007387 */ /* 0x000fe80000100a00 */
[----:B------:R0:W-:Y:S04]  /*32260*/  STL.64 [R1+0x3120], R4 ;  /* 0x0031200401007387 */ /* 0x0001e80000100a00 */
[----:B0-----:R-:W4:Y:S04]  /*32270*/  LDL.LU R4, [R1+0xe40] ;  /* 0x000e400001047983 */ /* 0x001f280000300800 */
[----:B------:R-:W4:Y:S04]  /*32280*/  LDL.LU R5, [R1+0xe44] ;  /* 0x000e440001057983 */ /* 0x000f280000300800 */
[----:B------:R-:W4:Y:S04]  /*32290*/  LDL.LU R6, [R1+0xe48] ;  /* 0x000e480001067983 */ /* 0x000f280000300800 */
[----:B------:R-:W4:Y:S01]  /*322a0*/  LDL.LU R7, [R1+0xe4c] ;  /* 0x000e4c0001077983 */ /* 0x000f220000300800 */
[----:B--2---:R-:W-:Y:S03]  /*322b0*/  HMMA.16816.F32 R16, R16, R2, R24 ;  /* 0x000000021010723c */ /* 0x004fe60000001818 */
[----:B------:R-:W2:Y:S01]  /*322c0*/  LDL.LU.64 R24, [R1+0x3210] ;  /* 0x0032100001187983 */ /* 0x000ea20000300a00 */
[----:B---3--:R-:W-:-:S02]  /*322d0*/  IMAD R14, R14, 0x100, R8 ;  /* 0x000001000e0e7824 */ /* 0x008fc400078e0208 */
[----:B------:R-:W-:Y:S01]  /*322e0*/  IMAD R15, R0, 0x100, R15 ;  /* 0x00000100000f7824 */ /* 0x000fe200078e020f */
[----:B------:R-:W-:Y:S02]  /*322f0*/  F2FP.F16.E4M3.UNPACK_B R12, R12 ;  /* 0x0000000cff0c723e */ /* 0x000fe400020006ff */
[----:B------:R-:W-:Y:S02]  /*32300*/  F2FP.F16.E4M3.UNPACK_B R13, R13 ;  /* 0x0000000dff0d723e */ /* 0x000fe400020006ff */
[----:B------:R-:W-:Y:S02]  /*32310*/  F2FP.F16.E4M3.UNPACK_B R14, R14 ;  /* 0x0000000eff0e723e */ /* 0x000fe400020006ff */
[----:B------:R-:W-:-:S10]  /*32320*/  F2FP.F16.E4M3.UNPACK_B R15, R15 ;  /* 0x0000000fff0f723e */ /* 0x000fd400020006ff */
        /* <DEDUP_REMOVED lines=55> */
[----:B------:R-:W-:Y:S01]  /*326a0*/  STL.64 [R1+0x30b8], R28 ;  /* 0x0030b81c01007387 */ /* 0x000fe20000100a00 */
[----:B--2---:R-:W-:-:S15]  /*326b0*/  HMMA.16816.F32 R20, R12, R26, R20 ;  /* 0x0000001a0c14723c */ /* 0x004fde0000001814 */
[----:B------:R-:W-:-:S08]  /*326c0*/  NOP ;  /* 0x0000000000007918 */ /* 0x000fd00000000000 */
[----:B------:R-:W-:Y:S04]  /*326d0*/  STL.64 [R1+0xe60], R20 ;  /* 0x000e601401007387 */ /* 0x000fe80000100a00 */
[----:B------:R0:W-:Y:S04]  /*326e0*/  STL.64 [R1+0xe68], R22 ;  /* 0x000e681601007387 */ /* 0x0001e80000100a00 */
[----:B0-----:R-:W2:Y:S01]  /*326f0*/  LDL.LU.64 R22, [R1+0x3160] ;  /* 0x0031600001167983 */ /* 0x001ea20000300a00 */
[----:B---3--:R-:W-:Y:S03]  /*32700*/  HMMA.16816.F32 R16, R12, R24, R16 ;  /* 0x000000180c10723c */ /* 0x008fe60000001810 */
[----:B------:R-:W3:Y:S04]  /*32710*/  LDL.LU.64 R20, [R1+0x3158] ;  /* 0x0031580001147983 */ /* 0x000ee80000300a00 */
[----:B------:R-:W-:Y:S04]  /*32720*/  STL.64 [R1+0x30b0], R26 ;  /* 0x0030b01a01007387 */ /* 0x000fe80000100a00 */
[----:B------:R0:W-:-:S12]  /*32730*/  STL.64 [R1+0x30a8], R24 ;  /* 0x0030a81801007387 */ /* 0x0001d80000100a00 */
[----:B------:R1:W-:Y:S04]  /*32740*/  STL.64 [R1+0xe50], R16 ;  /* 0x000e501001007387 */ /* 0x0003e80000100a00 */
[----:B------:R-:W-:Y:S04]  /*32750*/  STL.64 [R1+0xe58], R18 ;  /* 0x000e581201007387 */ /* 0x000fe80000100a00 */
[----:B0-----:R-:W4:Y:S01]  /*32760*/  LDL.LU R24, [R1+0xdc0] ;  /* 0x000dc00001187983 */ /* 0x001f220000300800 */
[----:B--2---:R-:W-:-:S15]  /*32770*/  HMMA.16816.F32 R4, R12, R22, R4 ;  /* 0x000000160c04723c */ /* 0x004fde0000001804 */
[----:B------:R-:W-:-:S08]  /*32780*/  NOP ;  /* 0x0000000000007918 */ /* 0x000fd00000000000 */
[----:B------:R-:W-:Y:S04]  /*32790*/  STL.64 [R1+0xe40], R4 ;  /* 0x000e400401007387 */ /* 0x000fe80000100a00 */
[----:B------:R-:W-:Y:S04]  /*327a0*/  STL.64 [R1+0xe48], R6 ;  /* 0x000e480601007387 */ /* 0x000fe80000100a00 */
[----:B------:R-:W4:Y:S04]  /*327b0*/  LDL.LU R25, [R1+0xdc4] ;  /* 0x000dc40001197983 */ /* 0x000f280000300800 */
[----:B------:R-:W2:Y:S04]  /*327c0*/  LDL.LU R26, [R1+0xdc8] ;  /* 0x000dc800011a7983 */ /* 0x000ea80000300800 */
[----:B------:R-:W2:Y:S04]  /*327d0*/  LDL.LU R27, [R1+0xdcc] ;  /* 0x000dcc00011b7983 */ /* 0x000ea80000300800 */
[----:B------:R-:W3:Y:S04]  /*327e0*/  LDL.LU R8, [R1+0x1360] ;  /* 0x0013600001087983 */ /* 0x000ee80000300800 */
[----:B-1----:R-:W4:Y:S04]  /*327f0*/  LDL.LU R16, [R1+0x135c] ;  /* 0x00135c0001107983 */ /* 0x002f280000300800 */
[----:B------:R-:W3:Y:S04]  /*32800*/  LDL.LU R9, [R1+0x1368] ;  /* 0x0013680001097983 */ /* 0x000ee80000300800 */
[----:B------:R-:W-:Y:S04]  /*32810*/  STL.64 [R1+0x3150], R10 ;  /* 0x0031500a01007387 */ /* 0x000fe80000100a00 */
[----:B---3--:R0:W-:Y:S04]  /*32820*/  STL.64 [R1+0x3148], R8 ;  /* 0x0031480801007387 */ /* 0x0081e80000100a00 */
[----:B0-----:R-:W3:Y:S04]  /*32830*/  LDL.LU R8, [R1+0xe30] ;  /* 0x000e300001087983 */ /* 0x001ee80000300800 */
[----:B------:R-:W3:Y:S04]  /*32840*/  LDL.LU R9, [R1+0xe34] ;  /* 0x000e340001097983 */ /* 0x000ee80000300800 */
[----:B------:R-:W3:Y:S04]  /*32850*/  LDL.LU R10, [R1+0xe38] ;  /* 0x000e3800010a7983 */ /* 0x000ee80000300800 */
[----:B------:R-:W3:Y:S04]  /*32860*/  LDL.LU R11, [R1+0xe3c] ;  /* 0x000e3c00010b7983 */ /* 0x000ee80000300800 */
[----:B------:R-:W3:Y:S04]  /*32870*/  LDL.LU R17, [R1+0x1364] ;  /* 0x0013640001117983 */ /* 0x000ee80000300800 */
[----:B------:R-:W2:Y:S04]  /*32880*/  LDL.LU R4, [R1+0xe10] ;  /* 0x000e100001047983 */ /* 0x000ea80000300800 */
        /* <DEDUP_REMOVED lines=14> */
[----:B0-----:R-:W2:Y:S04]  /*32970*/  LDL.LU R24, [R1+0x360] ;  /* 0x0003600001187983 */ /* 0x001ea80000300800 */
[----:B------:R-:W2:Y:S04]  /*32980*/  LDL.LU R25, [R1+0x364] ;  /* 0x0003640001197983 */ /* 0x000ea80000300800 */
[----:B------:R-:W4:Y:S04]  /*32990*/  LDL.LU R26, [R1+0x368] ;  /* 0x00036800011a7983 */ /* 0x000f280000300800 */
[----:B------:R-:W4:Y:S01]  /*329a0*/  LDL.LU R27, [R1+0x36c] ;  /* 0x00036c00011b7983 */ /* 0x000f220000300800 */
[C---:B---3--:R-:W-:Y:S03]  /*329b0*/  HMMA.16816.F32 R8, R12.reuse, R20, R8 ;  /* 0x000000140c08723c */ /* 0x048fe60000001808 */
[----:B----4-:R-:W-:Y:S04]  /*329c0*/  STL.64 [R1+0x3108], R26 ;  /* 0x0031081a01007387 */ /* 0x010fe80000100a00 */
[----:B--2---:R0:W-:Y:S04]  /*329d0*/  STL.64 [R1+0x3100], R24 ;  /* 0x0031001801007387 */ /* 0x0041e80000100a00 */
[----:B0-----:R-:W2:Y:S04]  /*329e0*/  LDL.LU R24, [R1+0xdf0] ;  /* 0x000df00001187983 */ /* 0x001ea80000300800 */
[----:B------:R-:W2:Y:S04]  /*329f0*/  LDL.LU R25, [R1+0xdf4] ;  /* 0x000df40001197983 */ /* 0x000ea80000300800 */
[----:B------:R-:W3:Y:S04]  /*32a00*/  LDL.LU R26, [R1+0xdf8] ;  /* 0x000df800011a7983 */ /* 0x000ee80000300800 */
[----:B------:R-:W3:Y:S04]  /*32a10*/  LDL.LU R27, [R1+0xdfc] ;  /* 0x000dfc00011b7983 */ /* 0x000ee80000300800 */
[----:B---3--:R-:W-:Y:S04]  /*32a20*/  STL.64 [R1+0x3118], R26 ;  /* 0x0031181a01007387 */ /* 0x008fe80000100a00 */
[----:B--2---:R0:W-:Y:S04]  /*32a30*/  STL.64 [R1+0x3110], R24 ;  /* 0x0031101801007387 */ /* 0x0041e80000100a00 */
[----:B0-----:R-:W2:Y:S04]  /*32a40*/  LDL.LU R24, [R1+0xe00] ;  /* 0x000e000001187983 */ /* 0x001ea80000300800 */
[----:B------:R-:W2:Y:S04]  /*32a50*/  LDL.LU R25, [R1+0xe04] ;  /* 0x000e040001197983 */ /* 0x000ea80000300800 */
[----:B------:R-:W2:Y:S04]  /*32a60*/  LDL.LU R26, [R1+0xe08] ;  /* 0x000e0800011a7983 */ /* 0x000ea80000300800 */
[----:B------:R-:W2:Y:S04]  /*32a70*/  LDL.LU R27, [R1+0xe0c] ;  /* 0x000e0c00011b7983 */ /* 0x000ea80000300800 */
[----:B------:R-:W3:Y:S04]  /*32a80*/  LDL.64 R28, [R1+0x18] ;  /* 0x00001800011c7983 */ /* 0x000ee80000100a00 */
[----:B------:R-:W-:Y:S04]  /*32a90*/  STL.64 [R1+0xe30], R8 ;  /* 0x000e300801007387 */ /* 0x000fe80000100a00 */
[----:B------:R0:W-:Y:S04]  /*32aa0*/  STL.64 [R1+0xe38], R10 ;  /* 0x000e380a01007387 */ /* 0x0001e80000100a00 */
[----:B0-----:R-:W4:Y:S04]  /*32ab0*/  LDL.LU.64 R10, [R1+0x3150] ;  /* 0x00315000010a7983 */ /* 0x001f280000300a00 */
[----:B------:R-:W2:Y:S04]  /*32ac0*/  LDL.LU.64 R8, [R1+0x3148] ;  /* 0x0031480001087983 */ /* 0x000ea80000300a00 */
[----:B------:R0:W-:Y:S04]  /*32ad0*/  STL.64 [R1+0x3090], R22 ;  /* 0x0030901601007387 */ /* 0x0001e80000100a00 */
[----:B0-----:R-:W3:Y:S04]  /*32ae0*/  LDL.64 R22, [R1+0x20] ;  /* 0x0000200001167983 */ /* 0x001ee80000100a00 */
[----:B------:R0:W-:Y:S04]  /*32af0*/  STL.64 [R1+0x3088], R20 ;  /* 0x0030881401007387 */ /* 0x0001e80000100a00 */
[----:B0-----:R-:W3:Y:S01]  /*32b00*/  LDL.64 R20, [R1+0x30] ;  /* 0x0000300001147983 */ /* 0x001ee20000100a00 */
[----:B----4-:R-:W-:Y:S01]  /*32b10*/  HMMA.16816.F32 R4, R12, R10, R4 ;  /* 0x0000000a0c04723c */ /* 0x010fe20000001804 */
[----:B--2---:R-:W-:-:S02]  /*32b20*/  IMAD R16, R16, 0x100, R8 ;  /* 0x0000010010107824 */ /* 0x004fc400078e0208 */
[----:B------:R-:W-:-:S15]  /*32b30*/  IMAD R17, R17, 0x100, R9 ;  /* 0x0000010011117824 */ /* 0x000fde00078e0209 */
[----:B------:R-:W-:-:S05]  /*32b40*/  NOP ;  /* 0x0000000000007918 */ /* 0x000fca0000000000 */
[----:B------:R-:W-:Y:S04]  /*32b50*/  STL.64 [R1+0xe20], R4 ;  /* 0x000e200401007387 */ /* 0x000fe80000100a00 */
[----:B------:R0:W-:Y:S04]  /*32b60*/  STL.64 [R1+0xe28], R6 ;  /* 0x000e280601007387 */ /* 0x0001e80000100a00 */
[----:B0-----:R-:W2:Y:S04]  /*32b70*/  LDL.LU.64 R6, [R1+0x3140] ;  /* 0x0031400001067983 */ /* 0x001ea80000300a00 */
[----:B------:R-:W2:Y:S04]  /*32b80*/  LDL.LU.64 R4, [R1+0x3138] ;  /* 0x0031380001047983 */ /* 0x000ea80000300a00 */
[----:B------:R-:W2:Y:S04]  /*32b90*/  LDL.LU R8, [R1+0x3134] ;  /* 0x0031340001087983 */ /* 0x000ea80000300800 */
[----:B------:R-:W2:Y:S02]  /*32ba0*/  LDL.LU R9, [R1+0x3130] ;  /* 0x0031300001097983 */ /* 0x000ea40000300800 */
[----:B--2---:R-:W-:-:S15]  /*32bb0*/  HMMA.16816.F32 R4, R12, R8, R4 ;  /* 0x000000080c04723c */ /* 0x004fde0000001804 */
[----:B------:R-:W-:-:S08]  /*32bc0*/  NOP ;  /* 0x0000000000007918 */ /* 0x000fd00000000000 */
        /* <DEDUP_REMOVED lines=26> */
[----:B------:R-:W2:Y:S04]  /*32d70*/  LDL.LU.64 R26, [R1+0x30f8] ;  /* 0x0030f800011a7983 */ /* 0x000ea80000300a00 */
[----:B------:R-:W2:-:S15]  /*32d80*/  LDL.LU.64 R24, [R1+0x30f0] ;  /* 0x0030f00001187983 */ /* 0x000e9e0000300a00 */
[----:B------:R-:W-:-:S01]  /*32d90*/  NOP ;  /* 0x0000000000007918 */ /* 0x000fc20000000000 */
[----:B------:R0:W-:Y:S04]  /*32da0*/  STL.64 [R1+0x360], R12 ;  /* 0x0003600c01007387 */ /* 0x0001e80000100a00 */
[----:B------:R1:W-:Y:S04]  /*32db0*/  STL.64 [R1+0x368], R14 ;  /* 0x0003680e01007387 */ /* 0x0003e80000100a00 */
[----:B0-----:R-:W2:Y:S04]  /*32dc0*/  LDL.LU R12, [R1+0xde0] ;  /* 0x000de000010c7983 */ /* 0x001ea80000300800 */
[----:B------:R-:W2:Y:S04]  /*32dd0*/  LDL.LU R13, [R1+0xde4] ;  /* 0x000de400010d7983 */ /* 0x000ea80000300800 */
[----:B-1----:R-:W2:Y:S04]  /*32de0*/  LDL.LU R14, [R1+0xde8] ;  /* 0x000de800010e7983 */ /* 0x002ea80000300800 */
[----:B------:R-:W2:Y:S01]  /*32df0*/  LDL.LU R15, [R1+0xdec] ;  /* 0x000dec00010f7983 */ /* 0x000ea20000300800 */
[----:B---3--:R-:W-:-:S02]  /*32e00*/  IMAD R18, R18, 0x100, R8 ;  /* 0x0000010012127824 */ /* 0x008fc400078e0208 */
[----:B------:R-:W-:Y:S01]  /*32e10*/  IMAD R19, R0, 0x100, R19 ;  /* 0x0000010000137824 */ /* 0x000fe200078e0213 */
[----:B------:R-:W-:Y:S02]  /*32e20*/  F2FP.F16.E4M3.UNPACK_B R16, R16 ;  /* 0x00000010ff10723e */ /* 0x000fe400020006ff */
[----:B------:R-:W-:Y:S02]  /*32e30*/  F2FP.F16.E4M3.UNPACK_B R17, R17 ;  /* 0x00000011ff11723e */ /* 0x000fe400020006ff */
[----:B------:R-:W-:Y:S02]  /*32e40*/  F2FP.F16.E4M3.UNPACK_B R18, R18 ;  /* 0x00000012ff12723e */ /* 0x000fe400020006ff */
[----:B------:R-:W-:Y:S01]  /*32e50*/  F2FP.F16.E4M3.UNPACK_B R19, R19 ;  /* 0x00000013ff13723e */ /* 0x000fe200020006ff */
[----:B------:R-:W-:Y:S01]  /*32e60*/  IMAD.MOV.U32 R0, RZ, RZ, R21 ;  /* 0x000000ffff007224 */ /* 0x000fe200078e0015 */
[----:B------:R0:W-:Y:S04]  /*32e70*/  STL [R1+0x3024], R2 ;  /* 0x0030240201007387 */ /* 0x0001e80000100800 */
[----:B------:R1:W-:Y:S01]  /*32e80*/  STL [R1+0x3020], R3 ;  /* 0x0030200301007387 */ /* 0x0003e20000100800 */
[----:B----4-:R-:W-:Y:S03]  /*32e90*/  HMMA.16816.F32 R4, R16, R22, R4 ;  /* 0x000000161004723c */ /* 0x010fe60000001804 */
[----:B------:R-:W-:Y:S03]  /*32ea0*/  STL [R1+0x3028], R0 ;  /* 0x0030280001007387 */ /* 0x000fe60000100800 */
[----:B0-----:R-:W-:-:S02]  /*32eb0*/  IMAD.MOV.U32 R2, RZ, RZ, R22 ;  /* 0x000000ffff027224 */ /* 0x001fc400078e0016 */
[----:B-1----:R-:W-:Y:S01]  /*32ec0*/  IMAD.MOV.U32 R3, RZ, RZ, R23 ;  /* 0x000000ffff037224 */ /* 0x002fe200078e0017 */
[----:B--2---:R-:W-:-:S15]  /*32ed0*/  HMMA.16816.F32 R12, R16, R20, R12 ;  /* 0x00000014100c723c */ /* 0x004fde000000180c */
[----:B------:R-:W-:-:S08]  /*32ee0*/  NOP ;  /* 0x0000000000007918 */ /* 0x000fd00000000000 */
[----:B------:R-:W-:Y:S04]  /*32ef0*/  STL.64 [R1+0xde0], R12 ;  /* 0x000de00c01007387 */ /* 0x000fe80000100a00 */
[----:B------:R0:W-:Y:S02]  /*32f00*/  STL.64 [R1+0xde8], R14 ;  /* 0x000de80e01007387 */ /* 0x0001e40000100a00 */
[----:B0-----:R-:W-:Y:S02]  /*32f10*/  HMMA.16816.F32 R12, R16, R28, R24 ;  /* 0x0000001c100c723c */ /* 0x001fe40000001818 */
[----:B------:R0:W-:Y:S04]  /*32f20*/  STL.64 [R1+0xdd0], R4 ;  /* 0x000dd00401007387 */ /* 0x0001e80000100a00 */
[----:B------:R1:W-:Y:S04]  /*32f30*/  STL.64 [R1+0xdd8], R6 ;  /* 0x000dd80601007387 */ /* 0x0003e80000100a00 */
[----:B------:R-:W-:Y:S04]  /*32f40*/  STL [R1+0x3030], R3 ;  /* 0x0030300301007387 */ /* 0x000fe80000100800 */
[----:B------:R-:W-:Y:S04]  /*32f50*/  STL [R1+0x302c], R2 ;  /* 0x00302c0201007387 */ /* 0x000fe80000100800 */
[----:B0-----:R-:W2:Y:S05]  /*32f60*/  LDL.LU R4, [R1+0xd20] ;  /* 0x000d200001047983 */ /* 0x001eaa0000300800 */
[----:B------:R-:W-:Y:S04]  /*32f70*/  STL.64 [R1+0xdc0], R12 ;  /* 0x000dc00c01007387 */ /* 0x000fe80000100a00 */
[----:B------:R-:W-:Y:S04]  /*32f80*/  STL.64 [R1+0xdc8], R14 ;  /* 0x000dc80e01007387 */ /* 0x000fe80000100a00 */
[----:B------:R-:W2:Y:S04]  /*32f90*/  LDL.LU R5, [R1+0xd24] ;  /* 0x000d240001057983 */ /* 0x000ea80000300800 */
[----:B-1----:R-:W3:Y:S04]  /*32fa0*/  LDL.LU R6, [R1+0xd28] ;  /* 0x000d280001067983 */ /* 0x002ee80000300800 */
[----:B------:R-:W3:Y:S04]  /*32fb0*/  LDL.LU R7, [R1+0xd2c] ;  /* 0x000d2c0001077983 */ /* 0x000ee80000300800 */
[----:B---3--:R-:W-:Y:S04]  /*32fc0*/  STL.64 [R1+0x3060], R6 ;  /* 0x0030600601007387 */ /* 0x008fe80000100a00 */
[----:B--2---:R0:W-:Y:S04]  /*32fd0*/  STL.64 [R1+0x3058], R4 ;  /* 0x0030580401007387 */ /* 0x0041e80000100a00 */
[----:B0-----:R-:W2:Y:S04]  /*32fe0*/  LDL.LU R4, [R1+0xd30] ;  /* 0x000d300001047983 */ /* 0x001ea80000300800 */
[----:B------:R-:W2:Y:S04]  /*32ff0*/  LDL.LU R5, [R1+0xd34] ;  /* 0x000d340001057983 */ /* 0x000ea80000300800 */
[----:B------:R-:W3:Y:S04]  /*33000*/  LDL.LU R6, [R1+0xd38] ;  /* 0x000d380001067983 */ /* 0x000ee80000300800 */
[----:B------:R-:W3:Y:S04]  /*33010*/  LDL.LU R7, [R1+0xd3c] ;  /* 0x000d3c0001077983 */ /* 0x000ee80000300800 */
[----:B------:R-:W4:Y:S04]  /*33020*/  LDL.LU R20, [R1+0xd60] ;  /* 0x000d600001147983 */ /* 0x000f280000300800 */
[----:B------:R-:W4:Y:S04]  /*33030*/  LDL.LU R21, [R1+0xd64] ;  /* 0x000d640001157983 */ /* 0x000f280000300800 */
[----:B------:R-:W2:Y:S04]  /*33040*/  LDL.LU R22, [R1+0xd68] ;  /* 0x000d680001167983 */ /* 0x000ea80000300800 */
[----:B------:R-:W2:Y:S04]  /*33050*/  LDL.LU R23, [R1+0xd6c] ;  /* 0x000d6c0001177983 */ /* 0x000ea80000300800 */
[----:B------:R-:W3:Y:S04]  /*33060*/  LDL.LU R24, [R1+0xd80] ;  /* 0x000d800001187983 */ /* 0x000ee80000300800 */
[----:B------:R-:W3:Y:S04]  /*33070*/  LDL.LU R25, [R1+0xd84] ;  /* 0x000d840001197983 */ /* 0x000ee80000300800 */
[----:B------:R-:W4:Y:S04]  /*33080*/  LDL.LU R26, [R1+0xd88] ;  /* 0x000d8800011a7983 */ /* 0x000f280000300800 */
[----:B------:R-:W4:Y:S04]  /*33090*/  LDL.LU R27, [R1+0xd8c] ;  /* 0x000d8c00011b7983 */ /* 0x000f280000300800 */
[----:B----4-:R-:W-:Y:S04]  /*330a0*/  STL.64 [R1+0x30c8], R26 ;  /* 0x0030c81a01007387 */ /* 0x010fe80000100a00 */
[----:B---3--:R0:W-:Y:S04]  /*330b0*/  STL.64 [R1+0x30c0], R24 ;  /* 0x0030c01801007387 */ /* 0x0081e80000100a00 */
[----:B0-----:R-:W3:Y:S04]  /*330c0*/  LDL.LU R24, [R1+0xd90] ;  /* 0x000d900001187983 */ /* 0x001ee80000300800 */
[----:B------:R-:W3:Y:S04]  /*330d0*/  LDL.LU R25, [R1+0xd94] ;  /* 0x000d940001197983 */ /* 0x000ee80000300800 */
[----:B------:R-:W4:Y:S04]  /*330e0*/  LDL.LU R26, [R1+0xd98] ;  /* 0x000d9800011a7983 */ /* 0x000f280000300800 */
[----:B------:R-:W4:Y:S04]  /*330f0*/  LDL.LU R27, [R1+0xd9c] ;  /* 0x000d9c00011b7983 */ /* 0x000f280000300800 */
[----:B------:R-:W2:Y:S04]  /*33100*/  LDL.64 R14, [R1+0x10] ;  /* 0x00001000010e7983 */ /* 0x000ea80000100a00 */
[----:B----4-:R-:W-:Y:S04]  /*33110*/  STL.64 [R1+0x30d8], R26 ;  /* 0x0030d81a01007387 */ /* 0x010fe80000100a00 */
[----:B---3--:R0:W-:Y:S04]  /*33120*/  STL.64 [R1+0x30d0], R24 ;  /* 0x0030d01801007387 */ /* 0x0081e80000100a00 */
[----:B0-----:R-:W3:Y:S04]  /*33130*/  LDL.LU R24, [R1+0xda0] ;  /* 0x000da00001187983 */ /* 0x001ee80000300800 */
[----:B------:R-:W3:Y:S04]  /*33140*/  LDL.LU R25, [R1+0xda4] ;  /* 0x000da40001197983 */ /* 0x000ee80000300800 */
[----:B------:R-:W4:Y:S04]  /*33150*/  LDL.LU R26, [R1+0xda8] ;  /* 0x000da800011a7983 */ /* 0x000f280000300800 */
[----:B------:R-:W4:Y:S01]  /*33160*/  LDL.LU R27, [R1+0xdac] ;  /* 0x000dac00011b7983 */ /* 0x000f220000300800 */
[----:B------:R-:W-:-:S03]  /*33170*/  IMAD.MOV.U32 R0, RZ, RZ, R29 ;  /* 0x000000ffff007224 */ /* 0x000fc600078e001d */
[----:B----4-:R-:W-:Y:S04]  /*33180*/  STL.64 [R1+0x30e8], R26 ;  /* 0x0030e81a01007387 */ /* 0x010fe80000100a00 */
[----:B---3--:R0:W-:Y:S04]  /*33190*/  STL.64 [R1+0x30e0], R24 ;  /* 0x0030e01801007387 */ /* 0x0081e80000100a00 */
[----:B0-----:R-:W3:Y:S04]  /*331a0*/  LDL.LU R24, [R1+0xdb0] ;  /* 0x000db00001187983 */ /* 0x001ee80000300800 */
[----:B------:R-:W3:Y:S04]  /*331b0*/  LDL.LU R25, [R1+0xdb4] ;  /* 0x000db40001197983 */ /* 0x000ee80000300800 */
[----:B------:R-:W3:Y:S04]  /*331c0*/  LDL.LU R26, [R1+0xdb8] ;  /* 0x000db800011a7983 */ /* 0x000ee80000300800 */
[----:B------:R-:W3:Y:S04]  /*331d0*/  LDL.LU R27, [R1+0xdbc] ;  /* 0x000dbc00011b7983 */ /* 0x000ee80000300800 */
[----:B------:R-:W4:Y:S04]  /*331e0*/  LDL.64 R28, [R1] ;  /* 0x00000000011c7983 */ /* 0x000f280000100a00 */
[----:B--2---:R-:W-:Y:S04]  /*331f0*/  STL.64 [R1+0x30a0], R22 ;  /* 0x0030a01601007387 */ /* 0x004fe80000100a00 */
[----:B------:R0:W-:Y:S04]  /*33200*/  STL.64 [R1+0x3098], R20 ;  /* 0x0030981401007387 */ /* 0x0001e80000100a00 */
[----:B0-----:R-:W2:Y:S04]  /*33210*/  LDL.LU R20, [R1+0xd70] ;  /* 0x000d700001147983 */ /* 0x001ea80000300800 */
[----:B------:R-:W2:Y:S04]  /*33220*/  LDL.LU R21, [R1+0xd74] ;  /* 0x000d740001157983 */ /* 0x000ea80000300800 */
[----:B------:R-:W2:Y:S04]  /*33230*/  LDL.LU R22, [R1+0xd78] ;  /* 0x000d780001167983 */ /* 0x000ea80000300800 */
[----:B------:R-:W2:Y:S04]  /*33240*/  LDL.LU R23, [R1+0xd7c] ;  /* 0x000d7c0001177983 */ /* 0x000ea80000300800 */
[----:B------:R-:W-:Y:S04]  /*33250*/  STL.64 [R1+0x3070], R6 ;  /* 0x0030700601007387 */ /* 0x000fe80000100a00 */
[----:B------:R0:W-:Y:S04]  /*33260*/  STL.64 [R1+0x3068], R4 ;  /* 0x0030680401007387 */ /* 0x0001e80000100a00 */
[----:B0-----:R-:W4:Y:S04]  /*33270*/  LDL.LU R4, [R1+0xd40] ;  /* 0x000d400001047983 */ /* 0x001f280000300800 */
[----:B------:R-:W4:Y:S04]  /*33280*/  LDL.LU R5, [R1+0xd44] ;  /* 0x000d440001057983 */ /* 0x000f280000300800 */
[----:B------:R-:W2:Y:S04]  /*33290*/  LDL.LU R6, [R1+0xd48] ;  /* 0x000d480001067983 */ /* 0x000ea80000300800 */
[----:B------:R-:W2:Y:S01]  /*332a0*/  LDL.LU R7, [R1+0xd4c] ;  /* 0x000d4c0001077983 */ /* 0x000ea20000300800 */
[----:B------:R-:W-:-:S02]  /*332b0*/  IMAD.MOV.U32 R2, RZ, RZ, R15 ;  /* 0x000000ffff027224 */ /* 0x000fc400078e000f */
[----:B------:R-:W-:Y:S01]  /*332c0*/  IMAD.MOV.U32 R3, RZ, RZ, R14 ;  /* 0x000000ffff037224 */ /* 0x000fe200078e000e */
[C---:B---3--:R-:W-:Y:S01]  /*332d0*/  HMMA.16816.F32 R24, R16.reuse, R14, R24 ;  /* 0x0000000e1018723c */ /* 0x048fe20000001818 */
[----:B--2---:R-:W-:Y:S04]  /*332e0*/  STL.64 [R1+0x3080], R6 ;  /* 0x0030800601007387 */ /* 0x004fe80000100a00 */
[----:B----4-:R0:W-:Y:S04]  /*332f0*/  STL.64 [R1+0x3078], R4 ;  /* 0x0030780401007387 */ /* 0x0101e80000100a00 */
[----:B0-----:R-:W2:Y:S04]  /*33300*/  LDL.LU R4, [R1+0xd50] ;  /* 0x000d500001047983 */ /* 0x001ea80000300800 */
[----:B------:R-:W2:Y:S04]  /*33310*/  LDL.LU R5, [R1+0xd54] ;  /* 0x000d540001057983 */ /* 0x000ea80000300800 */
[----:B------:R-:W2:Y:S04]  /*33320*/  LDL.LU R6, [R1+0xd58] ;  /* 0x000d580001067983 */ /* 0x000ea80000300800 */
[----:B------:R-:W2:Y:S04]  /*33330*/  LDL.LU R7, [R1+0xd5c] ;  /* 0x000d5c0001077983 */ /* 0x000ea80000300800 */
[----:B------:R-:W3:Y:S04]  /*33340*/  LDL.LU R8, [R1+0x1380] ;  /* 0x0013800001087983 */ /* 0x000ee80000300800 */
[----:B------:R-:W3:Y:S04]  /*33350*/  LDL.LU R12, [R1+0x137c] ;  /* 0x00137c00010c7983 */ /* 0x000ee80000300800 */
[----:B------:R-:W4:Y:S04]  /*33360*/  LDL.LU R9, [R1+0x1388] ;  /* 0x0013880001097983 */ /* 0x000f280000300800 */
[----:B------:R-:W4:Y:S04]  /*33370*/  LDL.LU R13, [R1+0x1384] ;  /* 0x00138400010d7983 */ /* 0x000f280000300800 */
[----:B------:R-:W-:Y:S04]  /*33380*/  STL [R1+0x3034], R0 ;  /* 0x0030340001007387 */ /* 0x000fe80000100800 */
[----:B------:R-:W-:Y:S04]  /*33390*/  STL.64 [R1+0xdb0], R24 ;  /* 0x000db01801007387 */ /* 0x000fe80000100a00 */
[----:B------:R0:W-:Y:S04]  /*333a0*/  STL.64 [R1+0xdb8], R26 ;  /* 0x000db81a01007387 */ /* 0x0001e80000100a00 */
[----:B0-----:R-:W2:Y:S04]  /*333b0*/  LDL.LU.64 R26, [R1+0x30e8] ;  /* 0x0030e800011a7983 */ /* 0x001ea80000300a00 */
[----:B------:R-:W2:Y:S04]  /*333c0*/  LDL.LU.64 R24, [R1+0x30e0] ;  /* 0x0030e00001187983 */ /* 0x000ea80000300a00 */
[----:B------:R-:W4:Y:S04]  /*333d0*/  LDL.LU R14, [R1+0x138c] ;  /* 0x00138c00010e7983 */ /* 0x000f280000300800 */
[----:B------:R-:W4:Y:S04]  /*333e0*/  LDL.LU R15, [R1+0x1394] ;  /* 0x00139400010f7983 */ /* 0x000f280000300800 */
[----:B------:R-:W-:Y:S04]  /*333f0*/  STL [R1+0x303c], R2 ;  /* 0x00303c0201007387 */ /* 0x000fe80000100800 */
[----:B------:R0:W-:Y:S04]  /*33400*/  STL [R1+0x3038], R3 ;  /* 0x0030380301007387 */ /* 0x0001e80000100800 */
[----:B0-----:R-:W2:Y:S02]  /*33410*/  LDL.64 R2, [R1+0x8] ;  /* 0x0000080001027983 */ /* 0x001ea40000100a00 */
[----:B--2---:R-:W-:-:S15]  /*33420*/  HMMA.16816.F32 R24, R16, R2, R24 ;  /* 0x000000021018723c */ /* 0x004fde0000001818 */
[----:B------:R-:W-:-:S08]  /*33430*/  NOP ;  /* 0x0000000000007918 */ /* 0x000fd00000000000 */
[----:B------:R-:W-:Y:S04]  /*33440*/  STL.64 [R1+0xda0], R24 ;  /* 0x000da01801007387 */ /* 0x000fe80000100a00 */
[----:B------:R0:W-:Y:S04]  /*33450*/  STL.64 [R1+0xda8], R26 ;  /* 0x000da81a01007387 */ /* 0x0001e80000100a00 */
[----:B0-----:R-:W2:Y:S04]  /*33460*/  LDL.LU.64 R26, [R1+0x30d8] ;  /* 0x0030d800011a7983 */ /* 0x001ea80000300a00 */
[----:B------:R-:W2:Y:S01]  /*33470*/  LDL.LU.64 R24, [R1+0x30d0] ;  /* 0x0030d00001187983 */ /* 0x000ea20000300a00 */
[----:B------:R-:W-:-:S02]  /*33480*/  IMAD.MOV.U32 R0, RZ, RZ, R3 ;  /* 0x000000ffff007224 */ /* 0x000fc400078e0003 */
[----:B------:R-:W-:Y:S02]  /*33490*/  IMAD.MOV.U32 R2, RZ, RZ, R28 ;  /* 0x000000ffff027224 */ /* 0x000fe400078e001c */
[----:B------:R-:W-:Y:S01]  /*334a0*/  IMAD.MOV.U32 R3, RZ, RZ, R29 ;  /* 0x000000ffff037224 */ /* 0x000fe200078e001d */
[----:B--2---:R-:W-:-:S15]  /*334b0*/  HMMA.16816.F32 R24, R16, R28, R24 ;  /* 0x0000001c1018723c */ /* 0x004fde0000001818 */
[----:B------:R-:W-:-:S08]  /*334c0*/  NOP ;  /* 0x0000000000007918 */ /* 0x000fd00000000000 */
        /* <DEDUP_REMOVED lines=9> */
[----:B0-----:R-:W2:Y:S04]  /*33560*/  LDL.LU.64 R26, [R1+0x30b0] ;  /* 0x0030b000011a7983 */ /* 0x001ea80000300a00 */
[----:B------:R-:W3:Y:S01]  /*33570*/  LDL.LU.64 R24, [R1+0x30a8] ;  /* 0x0030a80001187983 */ /* 0x000ee20000300a00 */
        /* <DEDUP_REMOVED lines=30> */
[----:B------:R-:W-:Y:S04]  /*33760*/  STL.64 [R1+0x2f60], R22 ;  /* 0x002f601601007387 */ /* 0x000fe80000100a00 */
[----:B------:R0:W-:Y:S01]  /*33770*/  STL.64 [R1+0x2f58], R20 ;  /* 0x002f581401007387 */ /* 0x0001e20000100a00 */
[----:B------:R-:W-:-:S02]  /*33780*/  IMAD R12, R12, 0x100, R8 ;  /* 0x000001000c0c7824 */ /* 0x000fc400078e0208 */
[----:B----4-:R-:W-:Y:S01]  /*33790*/  IMAD R13, R13, 0x100, R9 ;  /* 0x000001000d0d7824 */ /* 0x010fe200078e0209 */
[----:B0-----:R-:W3:Y:S04]  /*337a0*/  LDL.LU R20, [R1+0xd10] ;  /* 0x000d100001147983 */ /* 0x001ee80000300800 */
[----:B------:R-:W3:Y:S04]  /*337b0*/  LDL.LU R21, [R1+0xd14] ;  /* 0x000d140001157983 */ /* 0x000ee80000300800 */
[----:B------:R-:W3:Y:S04]  /*337c0*/  LDL.LU R22, [R1+0xd18] ;  /* 0x000d180001167983 */ /* 0x000ee80000300800 */
[----:B------:R-:W3:Y:S01]  /*337d0*/  LDL.LU R23, [R1+0xd1c] ;  /* 0x000d1c0001177983 */ /* 0x000ee20000300800 */
[----:B--2---:R-:W-:-:S15]  /*337e0*/  HMMA.16816.F32 R4, R16, R10, R4 ;  /* 0x0000000a1004723c */ /* 0x004fde0000001804 */
[----:B------:R-:W-:-:S08]  /*337f0*/  NOP ;  /* 0x0000000000007918 */ /* 0x000fd00000000000 */
        /* <DEDUP_REMOVED lines=10> */
[----:B0-----:R-:W3:Y:S04]  /*338a0*/  LDL.LU.64 R6, [R1+0x3048] ;  /* 0x0030480001067983 */ /* 0x001ee80000300a00 */
[----:B------:R-:W2:Y:S04]  /*338b0*/  LDL.LU.64 R4, [R1+0x3040] ;  /* 0x0030400001047983 */ /* 0x000ea80000300a00 */
[----:B------:R0:W-:Y:S04]  /*338c0*/  STL.64 [R1+0x2f40], R10 ;  /* 0x002f400a01007387 */ /* 0x0001e80000100a00 */
[----:B0-----:R-:W4:Y:S04]  /*338d0*/  LDL.LU R10, [R1+0x1390] ;  /* 0x00139000010a7983 */ /* 0x001f280000300800 */
[----:B------:R-:W2:Y:S04]  /*338e0*/  LDL.LU R11, [R1+0x1398] ;  /* 0x00139800010b7983 */ /* 0x000ea80000300800 */
[----:B------:R0:W-:Y:S01]  /*338f0*/  STL.64 [R1+0x2f38], R8 ;  /* 0x002f380801007387 */ /* 0x0001e20000100a00 */
[----:B---3--:R-:W-:Y:S01]  /*33900*/  HMMA.16816.F32 R20, R16, R6, R20 ;  /* 0x000000061014723c */ /* 0x008fe20000001814 */
[----:B----4-:R-:W-:-:S02]  /*33910*/  IMAD R14, R14, 0x100, R10 ;  /* 0x000001000e0e7824 */ /* 0x010fc400078e020a */
[----:B--2---:R-:W-:-:S03]  /*33920*/  IMAD R15, R15, 0x100, R11 ;  /* 0x000001000f0f7824 */ /* 0x004fc600078e020b */
[----:B0-----:R-:W-:-:S15]  /*33930*/  HMMA.16816.F32 R8, R16, R4, R24 ;  /* 0x000000041008723c */ /* 0x001fde0000001818 */
[----:B------:R-:W-:-:S02]  /*33940*/  NOP ;  /* 0x0000000000007918 */ /* 0x000fc40000000000 */
[----:B------:R0:W-:Y:S04]  /*33950*/  STL.64 [R1+0xd10], R20 ;  /* 0x000d101401007387 */ /* 0x0001e80000100a00 */
[----:B------:R1:W-:Y:S04]  /*33960*/  STL.64 [R1+0xd18], R22 ;  /* 0x000d181601007387 */ /* 0x0003e80000100a00 */
[----:B0-----:R-:W2:Y:S04]  /*33970*/  LDL.LU R20, [R1+0xc70] ;  /* 0x000c700001147983 */ /* 0x001ea80000300800 */
[----:B------:R-:W-:Y:S04]  /*33980*/  STL.64 [R1+0xd00], R8 ;  /* 0x000d000801007387 */ /* 0x000fe80000100a00 */
[----:B------:R-:W-:Y:S04]  /*33990*/  STL.64 [R1+0xd08], R10 ;  /* 0x000d080a01007387 */ /* 0x000fe80000100a00 */
[----:B------:R-:W2:Y:S04]  /*339a0*/  LDL.LU R21, [R1+0xc74] ;  /* 0x000c740001157983 */ /* 0x000ea80000300800 */
[----:B-1----:R-:W3:Y:S04]  /*339b0*/  LDL.LU R22, [R1+0xc78] ;  /* 0x000c780001167983 */ /* 0x002ee80000300800 */
[----:B------:R-:W3:Y:S04]  /*339c0*/  LDL.LU R23, [R1+0xc7c] ;  /* 0x000c7c0001177983 */ /* 0x000ee80000300800 */
[----:B------:R-:W4:Y:S04]  /*339d0*/  LDL.LU R24, [R1+0xc90] ;  /* 0x000c900001187983 */ /* 0x000f280000300800 */
[----:B------:R-:W4:Y:S04]  /*339e0*/  LDL.LU R25, [R1+0xc94] ;  /* 0x000c940001197983 */ /* 0x000f280000300800 */
[----:B------:R-:W2:Y:S04]  /*339f0*/  LDL.LU R26, [R1+0xc98] ;  /* 0x000c9800011a7983 */ /* 0x000ea80000300800 */
[----:B------:R-:W2:Y:S04]  /*33a00*/  LDL.LU R27, [R1+0xc9c] ;  /* 0x000c9c00011b7983 */ /* 0x000ea80000300800 */
[----:B--2---:R0:W-:Y:S02]  /*33a10*/  STL.64 [R1+0x2f90], R26 ;  /* 0x002f901a01007387 */ /* 0x0041e40000100a00 */
[----:B0-----:R-:W-:-:S02]  /*33a20*/  IMAD.MOV.U32 R26, RZ, RZ, R2 ;  /* 0x000000ffff1a7224 */ /* 0x001fc400078e0002 */
[----:B------:R-:W-:Y:S01]  /*33a30*/  IMAD.MOV.U32 R27, RZ, RZ, R3 ;  /* 0x000000ffff1b7224 */ /* 0x000fe200078e0003 */
[----:B------:R-:W2:Y:S04]  /*33a40*/  LDL.LU R2, [R1+0x303c] ;  /* 0x00303c0001027983 */ /* 0x000ea80000300800 */
[----:B------:R-:W2:Y:S04]  /*33a50*/  LDL.LU R3, [R1+0x3038] ;  /* 0x0030380001037983 */ /* 0x000ea80000300800 */
[----:B----4-:R-:W-:Y:S04]  /*33a60*/  STL.64 [R1+0x2f88], R24 ;  /* 0x002f881801007387 */ /* 0x010fe80000100a00 */
[----:B------:R-:W-:Y:S04]  /*33a70*/  STL.64 [R1+0x2fa8], R26 ;  /* 0x002fa81a01007387 */ /* 0x000fe80000100a00 */
[----:B---3--:R-:W-:Y:S04]  /*33a80*/  STL.64 [R1+0x2f70], R22 ;  /* 0x002f701601007387 */ /* 0x008fe80000100a00 */
[----:B------:R0:W-:Y:S04]  /*33a90*/  STL.64 [R1+0x2f68], R20 ;  /* 0x002f681401007387 */ /* 0x0001e80000100a00 */
[----:B0-----:R-:W3:Y:S04]  /*33aa0*/  LDL.LU R20, [R1+0xc80] ;  /* 0x000c800001147983 */ /* 0x001ee80000300800 */
[----:B------:R-:W3:Y:S04]  /*33ab0*/  LDL.LU R21, [R1+0xc84] ;  /* 0x000c840001157983 */ /* 0x000ee80000300800 */
[----:B------:R-:W4:Y:S04]  /*33ac0*/  LDL.LU R22, [R1+0xc88] ;  /* 0x000c880001167983 */ /* 0x000f280000300800 */
[----:B------:R-:W4:Y:S04]  /*33ad0*/  LDL.LU R23, [R1+0xc8c] ;  /* 0x000c8c0001177983 */ /* 0x000f280000300800 */
[----:B------:R-:W2:Y:S01]  /*33ae0*/  LDL R24, [R1+0x8] ;  /* 0x0000080001187983 */ /* 0x000ea20000100800 */
[----:B------:R-:W-:-:S03]  /*33af0*/  IMAD.MOV.U32 R25, RZ, RZ, R0 ;  /* 0x000000ffff197224 */ /* 0x000fc600078e0000 */
[----:B------:R-:W3:Y:S04]  /*33b00*/  LDL.LU R0, [R1+0x3034] ;  /* 0x0030340001007983 */ /* 0x000ee80000300800 */
[----:B--2---:R-:W-:Y:S04]  /*33b10*/  STL.64 [R1+0x2fc0], R24 ;  /* 0x002fc01801007387 */ /* 0x004fe80000100a00 */
[----:B----4-:R-:W-:Y:S04]  /*33b20*/  STL.64 [R1+0x2fa0], R22 ;  /* 0x002fa01601007387 */ /* 0x010fe80000100a00 */
        /* <DEDUP_REMOVED lines=8> */
[----:B------:R-:W4:Y:S04]  /*33bb0*/  LDL.LU R2, [R1+0x302c] ;  /* 0x00302c0001027983 */ /* 0x000f280000300800 */
[----:B------:R-:W-:Y:S04]  /*33bc0*/  STL.64 [R1+0x2fd8], R26 ;  /* 0x002fd81a01007387 */ /* 0x000fe80000100a00 */
[----:B---3--:R-:W-:Y:S04]  /*33bd0*/  STL.64 [R1+0x2fb8], R22 ;  /* 0x002fb81601007387 */ /* 0x008fe80000100a00 */
[----:B--2---:R0:W-:Y:S04]  /*33be0*/  STL.64 [R1+0x2fb0], R20 ;  /* 0x002fb01401007387 */ /* 0x0041e80000100a00 */
[----:B0-----:R-:W2:Y:S04]  /*33bf0*/  LDL.LU R20, [R1+0xcb0] ;  /* 0x000cb00001147983 */ /* 0x001ea80000300800 */
[----:B------:R-:W2:Y:S04]  /*33c00*/  LDL.LU R21, [R1+0xcb4] ;  /* 0x000cb40001157983 */ /* 0x000ea80000300800 */
[----:B------:R-:W3:Y:S04]  /*33c10*/  LDL.LU R22, [R1+0xcb8] ;  /* 0x000cb80001167983 */ /* 0x000ee80000300800 */
[----:B------:R-:W3:Y:S04]  /*33c20*/  LDL.LU R23, [R1+0xcbc] ;  /* 0x000cbc0001177983 */ /* 0x000ee80000300800 */
[----:B------:R-:W2:Y:S01]  /*33c30*/  LDL R24, [R1+0x18] ;  /* 0x0000180001187983 */ /* 0x000ea20000100800 */
[----:B------:R-:W-:-:S02]  /*33c40*/  IMAD.MOV.U32 R25, RZ, RZ, R0 ;  /* 0x000000ffff197224 */ /* 0x000fc400078e0000 */
[----:B----4-:R-:W-:Y:S02]  /*33c50*/  IMAD.MOV.U32 R26, RZ, RZ, R2 ;  /* 0x000000ffff1a7224 */ /* 0x010fe400078e0002 */
[----:B------:R-:W-:Y:S01]  /*33c60*/  IMAD.MOV.U32 R27, RZ, RZ, R3 ;  /* 0x000000ffff1b7224 */ /* 0x000fe200078e0003 */
[----:B------:R-:W4:Y:S04]  /*33c70*/  LDL.LU R0, [R1+0x3028] ;  /* 0x0030280001007983 */ /* 0x000f280000300800 */
[----:B------:R-:W4:Y:S04]  /*33c80*/  LDL.LU R2, [R1+0x3024] ;  /* 0x0030240001027983 */ /* 0x000f280000300800 */
[----:B------:R-:W4:Y:S04]  /*33c90*/  LDL.LU R3, [R1+0x3020] ;  /* 0x0030200001037983 */ /* 0x000f280000300800 */
[----:B--2---:R-:W-:Y:S04]  /*33ca0*/  STL.64 [R1+0x2ff0], R24 ;  /* 0x002ff01801007387 */ /* 0x004fe80000100a00 */
[----:B------:R-:W-:Y:S04]  /*33cb0*/  STL.64 [R1+0x3008], R26 ;  /* 0x0030081a01007387 */ /* 0x000fe80000100a00 */
[----:B---3--:R-:W-:Y:S04]  /*33cc0*/  STL.64 [R1+0x2fd0], R22 ;  /* 0x002fd01601007387 */ /* 0x008fe80000100a00 */
[----:B------:R0:W-:Y:S04]  /*33cd0*/  STL.64 [R1+0x2fc8], R20 ;  /* 0x002fc81401007387 */ /* 0x0001e80000100a00 */
[----:B0-----:R-:W2:Y:S04]  /*33ce0*/  LDL.LU R20, [R1+0xcc0] ;  /* 0x000cc00001147983 */ /* 0x001ea80000300800 */
[----:B------:R-:W2:Y:S04]  /*33cf0*/  LDL.LU R21, [R1+0xcc4] ;  /* 0x000cc40001157983 */ /* 0x000ea80000300800 */
[----:B------:R-:W3:Y:S04]  /*33d00*/  LDL.LU R22, [R1+0xcc8] ;  /* 0x000cc80001167983 */ /* 0x000ee80000300800 */
[----:B------:R-:W3:Y:S04]  /*33d10*/  LDL.LU R23, [R1+0xccc] ;  /* 0x000ccc0001177983 */ /* 0x000ee80000300800 */
[----:B------:R-:W4:Y:S04]  /*33d20*/  LDL R24, [R1+0x30] ;  /* 0x0000300001187983 */ /* 0x000f280000100800 */
[----:B---3--:R-:W-:Y:S04]  /*33d30*/  STL.64 [R1+0x2fe8], R22 ;  /* 0x002fe81601007387 */ /* 0x008fe80000100a00 */
        /* <DEDUP_REMOVED lines=29> */
[----:B0-----:R-:W4:Y:S04]  /*33f10*/  LDL.LU R4, [R1+0x350] ;  /* 0x0003500001047983 */ /* 0x001f280000300800 */
[----:B------:R-:W4:Y:S04]  /*33f20*/  LDL.LU R5, [R1+0x354] ;  /* 0x0003540001057983 */ /* 0x000f280000300800 */
[----:B------:R-:W4:Y:S04]  /*33f30*/  LDL.LU R6, [R1+0x358] ;  /* 0x0003580001067983 */ /* 0x000f280000300800 */
[----:B------:R-:W4:Y:S01]  /*33f40*/  LDL.LU R7, [R1+0x35c] ;  /* 0x00035c0001077983 */ /* 0x000f220000300800 */
[----:B------:R-:W-:-:S02]  /*33f50*/  F2FP.F16.E4M3.UNPACK_B R12, R12 ;  /* 0x0000000cff0c723e */ /* 0x000fc400020006ff */
[----:B------:R-:W-:Y:S02]  /*33f60*/  F2FP.F16.E4M3.UNPACK_B R13, R13 ;  /* 0x0000000dff0d723e */ /* 0x000fe400020006ff */
[----:B------:R-:W-:Y:S02]  /*33f70*/  F2FP.F16.E4M3.UNPACK_B R14, R14 ;  /* 0x0000000eff0e723e */ /* 0x000fe400020006ff */
[----:B------:R-:W-:Y:S01]  /*33f80*/  F2FP.F16.E4M3.UNPACK_B R15, R15 ;  /* 0x0000000fff0f723e */ /* 0x000fe200020006ff */
[----:B------:R-:W-:Y:S02]  /*33f90*/  IMAD.MOV.U32 R25, RZ, RZ, R0 ;  /* 0x000000ffff197224 */ /* 0x000fe400078e0000 */
[----:B------:R-:W3:Y:S05]  /*33fa0*/  LDL.LU R0, [R1+0x13b8] ;  /* 0x0013b80001007983 */ /* 0x000eea0000300800 */
[----:B--2---:R-:W-:Y:S06]  /*33fb0*/  HMMA.16816.F32 R24, R12, R24, R20 ;  /* 0x000000180c18723c */ /* 0x004fec0000001814 */
[----:B----4-:R-:W-:Y:S01]  /*33fc0*/  HMMA.16816.F32 R16, R16, R2, R4 ;  /* 0x000000021010723c */ /* 0x010fe20000001804 */
[----:B------:R-:W2:-:S15]  /*33fd0*/  LDL.LU R4, [R1+0xc40] ;  /* 0x000c400001047983 */ /* 0x000e9e0000300800 */
[----:B------:R-:W-:-:S07]  /*33fe0*/  NOP ;  /* 0x0000000000007918 */ /* 0x000fce0000000000 */
[----:B------:R0:W-:Y:S04]  /*33ff0*/  STL.64 [R1+0x350], R16 ;  /* 0x0003501001007387 */ /* 0x0001e80000100a00 */
[----:B------:R1:W-:Y:S04]  /*34000*/  STL.64 [R1+0x358], R18 ;  /* 0x0003581201007387 */ /* 0x0003e80000100a00 */
[----:B------:R-:W2:Y:S04]  /*34010*/  LDL.LU R5, [R1+0xc44] ;  /* 0x000c440001057983 */ /* 0x000ea80000300800 */
[----:B------:R-:W2:Y:S04]  /*34020*/  LDL.LU R6, [R1+0xc48] ;  /* 0x000c480001067983 */ /* 0x000ea80000300800 */
[----:B------:R-:W2:Y:S04]  /*34030*/  LDL.LU R7, [R1+0xc4c] ;  /* 0x000c4c0001077983 */ /* 0x000ea80000300800 */
[----:B0-----:R-:W4:Y:S04]  /*34040*/  LDL.LU R16, [R1+0x139c] ;  /* 0x00139c0001107983 */ /* 0x001f280000300800 */
[----:B------:R-:W4:Y:S04]  /*34050*/  LDL.LU R17, [R1+0x13a4] ;  /* 0x0013a40001117983 */ /* 0x000f280000300800 */
[----:B-1----:R-:W4:Y:S04]  /*34060*/  LDL.LU R18, [R1+0x13b0] ;  /* 0x0013b00001127983 */ /* 0x002f280000300800 */
[----:B------:R-:W4:Y:S04]  /*34070*/  LDL.LU R19, [R1+0x13bc] ;  /* 0x0013bc0001137983 */ /* 0x000f280000300800 */
[----:B------:R-:W3:Y:S04]  /*34080*/  LDL.LU.64 R22, [R1+0x3018] ;  /* 0x0030180001167983 */ /* 0x000ee80000300a00 */
[----:B------:R-:W3:Y:S04]  /*34090*/  LDL.LU.64 R20, [R1+0x3010] ;  /* 0x0030100001147983 */ /* 0x000ee80000300a00 */
        /* <DEDUP_REMOVED lines=47> */
[----:B------:R-:W4:Y:S01]  /*34390*/  LDL.LU R29, [R1+0x13b4] ;  /* 0x0013b400011d7983 */ /* 0x000f220000300800 */
        /* <DEDUP_REMOVED lines=42> */
[----:B------:R0:W-:Y:S04]  /*34640*/  STL [R1+0x2e4c], R10 ;  /* 0x002e4c0a01007387 */ /* 0x0001e80000100800 */
[----:B0-----:R-:W4:Y:S04]  /*34650*/  LDL.LU R10, [R1+0x13a0] ;  /* 0x0013a000010a7983 */ /* 0x001f280000300800 */
[----:B------:R-:W-:Y:S01]  /*34660*/  STL [R1+0x2e48], R11 ;  /* 0x002e480b01007387 */ /* 0x000fe20000100800 */
[----:B---3--:R-:W-:Y:S06]  /*34670*/  HMMA.16816.F32 R20, R12, R8, R20 ;  /* 0x000000080c14723c */ /* 0x008fec0000001814 */
[----:B------:R-:W-:Y:S04]  /*34680*/  STL [R1+0x2e34], R8 ;  /* 0x002e340801007387 */ /* 0x000fe80000100800 */
[----:B------:R-:W-:-:S13]  /*34690*/  STL [R1+0x2e30], R9 ;  /* 0x002e300901007387 */ /* 0x000fda0000100800 */
[----:B------:R0:W-:Y:S04]  /*346a0*/  STL.64 [R1+0xc30], R20 ;  /* 0x000c301401007387 */ /* 0x0001e80000100a00 */
[----:B------:R1:W-:Y:S04]  /*346b0*/  STL.64 [R1+0xc38], R22 ;  /* 0x000c381601007387 */ /* 0x0003e80000100a00 */
[----:B0-----:R-:W3:Y:S01]  /*346c0*/  LDL.LU R20, [R1+0xb80] ;  /* 0x000b800001147983 */ /* 0x001ee20000300800 */
[----:B----4-:R-:W-:Y:S02]  /*346d0*/  IMAD R16, R16, 0x100, R10 ;  /* 0x0000010010107824 */ /* 0x010fe400078e020a */
[----:B--2---:R-:W-:-:S15]  /*346e0*/  HMMA.16816.F32 R8, R12, R6, R24 ;  /* 0x000000060c08723c */ /* 0x004fde0000001818 */
[----:B------:R-:W-:-:S08]  /*346f0*/  NOP ;  /* 0x0000000000007918 */ /* 0x000fd00000000000 */
[----:B------:R-:W-:Y:S04]  /*34700*/  STL.64 [R1+0xc20], R8 ;  /* 0x000c200801007387 */ /* 0x000fe80000100a00 */
[----:B------:R-:W-:Y:S04]  /*34710*/  STL.64 [R1+0xc28], R10 ;  /* 0x000c280a01007387 */ /* 0x000fe80000100a00 */
[----:B------:R-:W3:Y:S04]  /*34720*/  LDL.LU R21, [R1+0xb84] ;  /* 0x000b840001157983 */ /* 0x000ee80000300800 */
[----:B-1----:R-:W2:Y:S04]  /*34730*/  LDL.LU R22, [R1+0xb88] ;  /* 0x000b880001167983 */ /* 0x002ea80000300800 */
[----:B------:R-:W2:Y:S04]  /*34740*/  LDL.LU R23, [R1+0xb8c] ;  /* 0x000b8c0001177983 */ /* 0x000ea80000300800 */
[----:B--2---:R-:W-:Y:S04]  /*34750*/  STL.64 [R1+0x2e80], R22 ;  /* 0x002e801601007387 */ /* 0x004fe80000100a00 */
[----:B---3--:R0:W-:Y:S04]  /*34760*/  STL.64 [R1+0x2e78], R20 ;  /* 0x002e781401007387 */ /* 0x0081e80000100a00 */
[----:B0-----:R-:W2:Y:S04]  /*34770*/  LDL.LU R20, [R1+0xb90] ;  /* 0x000b900001147983 */ /* 0x001ea80000300800 */
[----:B------:R-:W2:Y:S04]  /*34780*/  LDL.LU R21, [R1+0xb94] ;  /* 0x000b940001157983 */ /* 0x000ea80000300800 */
[----:B------:R-:W3:Y:S04]  /*34790*/  LDL.LU R22, [R1+0xb98] ;  /* 0x000b980001167983 */ /* 0x000ee80000300800 */
[----:B------:R-:W3:Y:S04]  /*347a0*/  LDL.LU R23, [R1+0xb9c] ;  /* 0x000b9c0001177983 */ /* 0x000ee80000300800 */
[----:B------:R-:W4:Y:S04]  /*347b0*/  LDL.64 R10, [R1+0x10] ;  /* 0x00001000010a7983 */ /* 0x000f280000100a00 */
[----:B----4-:R-:W-:Y:S04]  /*347c0*/  STL.64 [R1+0x2ee8], R10 ;  /* 0x002ee80a01007387 */ /* 0x010fe80000100a00 */
[----:B---3--:R-:W-:Y:S04]  /*347d0*/  STL.64 [R1+0x2ea8], R22 ;  /* 0x002ea81601007387 */ /* 0x008fe80000100a00 */
[----:B--2---:R0:W-:Y:S04]  /*347e0*/  STL.64 [R1+0x2ea0], R20 ;  /* 0x002ea01401007387 */ /* 0x0041e80000100a00 */
[----:B0-----:R-:W2:Y:S04]  /*347f0*/  LDL.LU R20, [R1+0xbb0] ;  /* 0x000bb00001147983 */ /* 0x001ea80000300800 */
[----:B------:R-:W2:Y:S04]  /*34800*/  LDL.LU R21, [R1+0xbb4] ;  /* 0x000bb40001157983 */ /* 0x000ea80000300800 */
[----:B--2---:R0:W-:Y:S04]  /*34810*/  STL.64 [R1+0x2eb0], R20 ;  /* 0x002eb01401007387 */ /* 0x0041e80000100a00 */
[----:B0-----:R-:W2:Y:S04]  /*34820*/  LDL.64 R20, [R1+0x8] ;  /* 0x0000080001147983 */ /* 0x001ea80000100a00 */
[----:B------:R-:W3:Y:S04]  /*34830*/  LDL.LU R22, [R1+0xbb8] ;  /* 0x000bb80001167983 */ /* 0x000ee80000300800 */
[----:B------:R-:W3:Y:S04]  /*34840*/  LDL.LU R23, [R1+0xbbc] ;  /* 0x000bbc0001177983 */ /* 0x000ee80000300800 */
[----:B------:R-:W4:Y:S04]  /*34850*/  LDL.LU R8, [R1+0xbf0] ;  /* 0x000bf00001087983 */ /* 0x000f280000300800 */
[----:B------:R-:W4:Y:S04]  /*34860*/  LDL.LU R9, [R1+0xbf4] ;  /* 0x000bf40001097983 */ /* 0x000f280000300800 */
[----:B----4-:R0:W-:Y:S04]  /*34870*/  STL.64 [R1+0x2ef0], R8 ;  /* 0x002ef00801007387 */ /* 0x0101e80000100a00 */
[----:B------:R-:W4:Y:S04]  /*34880*/  LDL.LU R10, [R1+0xbf8] ;  /* 0x000bf800010a7983 */ /* 0x000f280000300800 */
[----:B------:R-:W4:Y:S04]  /*34890*/  LDL.LU R11, [R1+0xbfc] ;  /* 0x000bfc00010b7983 */ /* 0x000f280000300800 */
[----:B0-----:R-:W2:Y:S04]  /*348a0*/  LDL.64 R8, [R1+0x30] ;  /* 0x0000300001087983 */ /* 0x001ea80000100a00 */
[----:B----4-:R-:W-:Y:S04]  /*348b0*/  STL.64 [R1+0x2f10], R10 ;  /* 0x002f100a01007387 */ /* 0x010fe80000100a00 */
[----:B--2---:R0:W-:Y:S04]  /*348c0*/  STL.64 [R1+0x2f08], R8 ;  /* 0x002f080801007387 */ /* 0x0041e80000100a00 */
        /* <DEDUP_REMOVED lines=21> */
[----:B------:R-:W4:Y:S01]  /*34a20*/  LDL.LU R23, [R1+0xbec] ;  /* 0x000bec0001177983 */ /* 0x000f220000300800 */
[----:B------:R-:W-:-:S02]  /*34a30*/  IMAD R17, R17, 0x100, R28 ;  /* 0x0000010011117824 */ /* 0x000fc400078e021c */
[----:B------:R-:W-:Y:S01]  /*34a40*/  IMAD R18, R18, 0x100, R29 ;  /* 0x0000010012127824 */ /* 0x000fe200078e021d */
[----:B--2---:R-:W-:Y:S01]  /*34a50*/  HMMA.16816.F32 R8, R12, R4, R8 ;  /* 0x000000040c08723c */ /* 0x004fe20000001808 */
[----:B----4-:R-:W-:Y:S04]  /*34a60*/  STL.64 [R1+0x2f00], R22 ;  /* 0x002f001601007387 */ /* 0x010fe80000100a00 */
[----:B---3--:R0:W-:Y:S04]  /*34a70*/  STL.64 [R1+0x2ef8], R20 ;  /* 0x002ef81401007387 */ /* 0x0081e80000100a00 */
[----:B0-----:R-:W2:Y:S04]  /*34a80*/  LDL.LU R20, [R1+0xc00] ;  /* 0x000c000001147983 */ /* 0x001ea80000300800 */
[----:B------:R-:W2:Y:S04]  /*34a90*/  LDL.LU R21, [R1+0xc04] ;  /* 0x000c040001157983 */ /* 0x000ea80000300800 */
[----:B------:R-:W2:Y:S04]  /*34aa0*/  LDL.LU R22, [R1+0xc08] ;  /* 0x000c080001167983 */ /* 0x000ea80000300800 */
[----:B------:R-:W2:Y:S04]  /*34ab0*/  LDL.LU R23, [R1+0xc0c] ;  /* 0x000c0c0001177983 */ /* 0x000ea80000300800 */
[----:B------:R-:W3:Y:S04]  /*34ac0*/  LDL.64 R28, [R1] ;  /* 0x00000000011c7983 */ /* 0x000ee80000100a00 */
        /* <DEDUP_REMOVED lines=8> */
[----:B------:R-:W2:Y:S04]  /*34b50*/  LDL.LU R26, [R1+0xbc8] ;  /* 0x000bc800011a7983 */ /* 0x000ea80000300800 */
[----:B------:R-:W2:Y:S04]  /*34b60*/  LDL.LU R27, [R1+0xbcc] ;  /* 0x000bcc00011b7983 */ /* 0x000ea80000300800 */
[----:B------:R-:W-:Y:S04]  /*34b70*/  STL [R1+0x2e50], R6 ;  /* 0x002e500601007387 */ /* 0x000fe80000100800 */
[----:B------:R-:W-:Y:S04]  /*34b80*/  STL [R1+0x2e18], R7 ;  /* 0x002e180701007387 */ /* 0x000fe80000100800 */
[----:B------:R-:W-:Y:S04]  /*34b90*/  STL.64 [R1+0xc10], R8 ;  /* 0x000c100801007387 */ /* 0x000fe80000100a00 */
[----:B------:R0:W-:Y:S04]  /*34ba0*/  STL.64 [R1+0xc18], R10 ;  /* 0x000c180a01007387 */ /* 0x0001e80000100a00 */
[----:B0-----:R-:W4:Y:S04]  /*34bb0*/  LDL.LU.64 R10, [R1+0x2f20] ;  /* 0x002f2000010a7983 */ /* 0x001f280000300a00 */
[----:B------:R-:W4:Y:S04]  /*34bc0*/  LDL.LU.64 R8, [R1+0x2f18] ;  /* 0x002f180001087983 */ /* 0x000f280000300a00 */
[----:B------:R-:W-:Y:S01]  /*34bd0*/  STL [R1+0x2e54], R5 ;  /* 0x002e540501007387 */ /* 0x000fe20000100800 */
[----:B------:R-:W-:Y:S01]  /*34be0*/  IMAD R19, R0, 0x100, R19 ;  /* 0x0000010000137824 */ /* 0x000fe200078e0213 */
[----:B------:R-:W-:-:S02]  /*34bf0*/  F2FP.F16.E4M3.UNPACK_B R16, R16 ;  /* 0x00000010ff10723e */ /* 0x000fc400020006ff */
[----:B------:R-:W-:Y:S02]  /*34c00*/  F2FP.F16.E4M3.UNPACK_B R17, R17 ;  /* 0x00000011ff11723e */ /* 0x000fe400020006ff */
[----:B------:R-:W-:Y:S01]  /*34c10*/  F2FP.F16.E4M3.UNPACK_B R18, R18 ;  /* 0x00000012ff12723e */ /* 0x000fe200020006ff */
[----:B----4-:R-:W-:Y:S01]  /*34c20*/  HMMA.16816.F32 R12, R12, R2, R8 ;  /* 0x000000020c0c723c */ /* 0x010fe20000001808 */
[----:B------:R-:W4:Y:S04]  /*34c30*/  LDL.LU.64 R10, [R1+0x2f10] ;  /* 0x002f1000010a7983 */ /* 0x000f280000300a00 */
[----:B------:R-:W3:Y:S01]  /*34c40*/  LDL.LU.64 R8, [R1+0x2f08] ;  /* 0x002f080001087983 */ /* 0x000ee20000300a00 */
[----:B------:R-:W-:-:S15]  /*34c50*/  F2FP.F16.E4M3.UNPACK_B R19, R19 ;  /* 0x00000013ff13723e */ /* 0x000fde00020006ff */
[----:B------:R-:W-:-:S02]  /*34c60*/  NOP ;  /* 0x0000000000007918 */ /* 0x000fc40000000000 */
[----:B------:R0:W-:Y:S04]  /*34c70*/  STL.64 [R1+0x340], R12 ;  /* 0x0003400c01007387 */ /* 0x0001e80000100a00 */
[----:B------:R1:W-:Y:S04]  /*34c80*/  STL.64 [R1+0x348], R14 ;  /* 0x0003480e01007387 */ /* 0x0003e80000100a00 */
[----:B0-----:R-:W4:Y:S04]  /*34c90*/  LDL.64 R12, [R1+0x20] ;  /* 0x00002000010c7983 */ /* 0x001f280000100a00 */
[----:B-1----:R-:W2:Y:S01]  /*34ca0*/  LDL.64 R14, [R1+0x18] ;  /* 0x00001800010e7983 */ /* 0x002ea20000100a00 */
[----:B---3--:R-:W-:Y:S06]  /*34cb0*/  HMMA.16816.F32 R20, R16, R8, R20 ;  /* 0x000000081014723c */ /* 0x008fec0000001814 */
[----:B------:R-:W-:-:S02]  /*34cc0*/  IMAD.MOV.U32 R7, RZ, RZ, R8 ;  /* 0x000000ffff077224 */ /* 0x000fc400078e0008 */
[----:B------:R-:W-:-:S15]  /*34cd0*/  IMAD.MOV.U32 R0, RZ, RZ, R9 ;  /* 0x000000ffff007224 */ /* 0x000fde00078e0009 */
[----:B------:R-:W-:Y:S04]  /*34ce0*/  STL.64 [R1+0xc00], R20 ;  /* 0x000c001401007387 */ /* 0x000fe80000100a00 */
[----:B------:R0:W-:Y:S04]  /*34cf0*/  STL.64 [R1+0xc08], R22 ;  /* 0x000c081601007387 */ /* 0x0001e80000100a00 */
[----:B0-----:R-:W2:Y:S04]  /*34d00*/  LDL.LU.64 R22, [R1+0x2f00] ;  /* 0x002f000001167983 */ /* 0x001ea80000300a00 */
[----:B------:R-:W2:Y:S04]  /*34d10*/  LDL.LU.64 R20, [R1+0x2ef8] ;  /* 0x002ef80001147983 */ /* 0x000ea80000300a00 */
[----:B------:R-:W4:Y:S02]  /*34d20*/  LDL.LU.64 R8, [R1+0x2ef0] ;  /* 0x002ef00001087983 */ /* 0x000f240000300a00 */
[C---:B----4-:R-:W-:Y:S06]  /*34d30*/  HMMA.16816.F32 R8, R16.reuse, R12, R8 ;  /* 0x0000000c1008723c */ /* 0x050fec0000001808 */
[----:B--2---:R-:W-:-:S15]  /*34d40*/  HMMA.16816.F32 R20, R16, R14, R20 ;  /* 0x0000000e1014723c */ /* 0x004fde0000001814 */
[----:B------:R-:W-:-:S02]  /*34d50*/  NOP ;  /* 0x0000000000007918 */ /* 0x000fc40000000000 */
[----:B------:R-:W-:Y:S04]  /*34d60*/  STL.64 [R1+0xbf0], R8 ;  /* 0x000bf00801007387 */ /* 0x000fe80000100a00 */
[----:B------:R0:W-:Y:S04]  /*34d70*/  STL.64 [R1+0xbf8], R10 ;  /* 0x000bf80a01007387 */ /* 0x0001e80000100a00 */
[----:B0-----:R-:W2:Y:S04]  /*34d80*/  LDL.LU.64 R10, [R1+0x2ee8] ;  /* 0x002ee800010a7983 */ /* 0x001ea80000300a00 */
        /* <DEDUP_REMOVED lines=9> */
[----:B------:R-:W3:Y:S01]  /*34e20*/  LDL.LU.64 R20, [R1+0x2ec8] ;  /* 0x002ec80001147983 */ /* 0x000ee20000300a00 */
[----:B------:R-:W-:-:S02]  /*34e30*/  IMAD.MOV.U32 R9, RZ, RZ, R12 ;  /* 0x000000ffff097224 */ /* 0x000fc400078e000c */
[----:B------:R-:W-:Y:S02]  /*34e40*/  IMAD.MOV.U32 R8, RZ, RZ, R13 ;  /* 0x000000ffff087224 */ /* 0x000fe400078e000d */
[----:B------:R-:W-:Y:S02]  /*34e50*/  IMAD.MOV.U32 R13, RZ, RZ, R14 ;  /* 0x000000ffff0d7224 */ /* 0x000fe400078e000e */
[----:B------:R-:W-:Y:S02]  /*34e60*/  IMAD.MOV.U32 R12, RZ, RZ, R15 ;  /* 0x000000ffff0c7224 */ /* 0x000fe400078e000f */
[----:B------:R-:W-:Y:S02]  /*34e70*/  IMAD.MOV.U32 R15, RZ, RZ, R10 ;  /* 0x000000ffff0f7224 */ /* 0x000fe400078e000a */
[----:B------:R-:W-:-:S05]  /*34e80*/  IMAD.MOV.U32 R14, RZ, RZ, R11 ;  /* 0x000000ffff0e7224 */ /* 0x000fca00078e000b */
[----:B------:R-:W-:Y:S04]  /*34e90*/  STL.64 [R1+0x2e60], R14 ;  /* 0x002e600e01007387 */ /* 0x000fe80000100a00 */
[----:B------:R0:W-:Y:S04]  /*34ea0*/  STL.64 [R1+0x2e58], R12 ;  /* 0x002e580c01007387 */ /* 0x0001e80000100a00 */
[----:B0-----:R-:W4:Y:S04]  /*34eb0*/  LDL.LU R12, [R1+0xb70] ;  /* 0x000b7000010c7983 */ /* 0x001f280000300800 */
[----:B------:R-:W4:Y:S04]  /*34ec0*/  LDL.LU R13, [R1+0xb74] ;  /* 0x000b7400010d7983 */ /* 0x000f280000300800 */
[----:B------:R-:W4:Y:S04]  /*34ed0*/  LDL.LU R14, [R1+0xb78] ;  /* 0x000b7800010e7983 */ /* 0x000f280000300800 */
[----:B------:R-:W4:Y:S01]  /*34ee0*/  LDL.LU R15, [R1+0xb7c] ;  /* 0x000b7c00010f7983 */ /* 0x000f220000300800 */
[----:B---3--:R-:W-:Y:S06]  /*34ef0*/  HMMA.16816.F32 R24, R16, R20, R24 ;  /* 0x000000141018723c */ /* 0x008fec0000001818 */
[----:B------:R-:W-:-:S02]  /*34f00*/  IMAD.MOV.U32 R10, RZ, RZ, R20 ;  /* 0x000000ffff0a7224 */ /* 0x000fc400078e0014 */
[----:B------:R-:W-:-:S15]  /*34f10*/  IMAD.MOV.U32 R11, RZ, RZ, R21 ;  /* 0x000000ffff0b7224 */ /* 0x000fde00078e0015 */
[----:B------:R-:W-:Y:S04]  /*34f20*/  STL.64 [R1+0xbc0], R24 ;  /* 0x000bc01801007387 */ /* 0x000fe80000100a00 */
[----:B------:R0:W-:Y:S04]  /*34f30*/  STL.64 [R1+0xbc8], R26 ;  /* 0x000bc81a01007387 */ /* 0x0001e80000100a00 */
[----:B0-----:R-:W3:Y:S04]  /*34f40*/  LDL.LU.64 R26, [R1+0x2ec0] ;  /* 0x002ec000011a7983 */ /* 0x001ee80000300a00 */
[----:B------:R-:W3:Y:S04]  /*34f50*/  LDL.LU.64 R24, [R1+0x2eb8] ;  /* 0x002eb80001187983 */ /* 0x000ee80000300a00 */
[----:B------:R-:W2:Y:S01]  /*34f60*/  LDL.LU.64 R20, [R1+0x2eb0] ;  /* 0x002eb00001147983 */ /* 0x000ea20000300a00 */
[----:B------:R-:W-:-:S02]  /*34f70*/  IMAD.MOV.U32 R5, RZ, RZ, R28 ;  /* 0x000000ffff057224 */ /* 0x000fc400078e001c */
[----:B------:R-:W-:Y:S01]  /*34f80*/  IMAD.MOV.U32 R6, RZ, RZ, R29 ;  /* 0x000000ffff067224 */ /* 0x000fe200078e001d */
[----:B--2---:R-:W-:-:S15]  /*34f90*/  HMMA.16816.F32 R20, R16, R28, R20 ;  /* 0x0000001c1014723c */ /* 0x004fde0000001814 */
[----:B------:R-:W-:-:S08]  /*34fa0*/  NOP ;  /* 0x0000000000007918 */ /* 0x000fd00000000000 */
[----:B------:R-:W-:Y:S04]  /*34fb0*/  STL.64 [R1+0xbb0], R20 ;  /* 0x000bb01401007387 */ /* 0x000fe80000100a00 */
[----:B------:R0:W-:Y:S04]  /*34fc0*/  STL.64 [R1+0xbb8], R22 ;  /* 0x000bb81601007387 */ /* 0x0001e80000100a00 */
[----:B0-----:R-:W2:Y:S04]  /*34fd0*/  LDL.LU.64 R22, [R1+0x2ea8] ;  /* 0x002ea80001167983 */ /* 0x001ea80000300a00 */
[----:B------:R-:W2:Y:S04]  /*34fe0*/  LDL.LU.64 R20, [R1+0x2ea0] ;  /* 0x002ea00001147983 */ /* 0x000ea80000300a00 */
[----:B------:R-:W3:Y:S02]  /*34ff0*/  LDL.LU.64 R28, [R1+0x2e98] ;  /* 0x002e9800011c7983 */ /* 0x000ee40000300a00 */
[----:B---3--:R-:W-:-:S15]  /*35000*/  HMMA.16816.F32 R24, R16, R28, R24 ;  /* 0x0000001c1018723c */ /* 0x008fde0000001818 */
        /* <DEDUP_REMOVED lines=15> */
[----:B0-----:R-:W4:Y:S04]  /*35100*/  LDL.LU.64 R22, [R1+0x2e70] ;  /* 0x002e700001167983 */ /* 0x001f280000300a00 */
[----:B------:R-:W2:Y:S04]  /*35110*/  LDL.LU.64 R20, [R1+0x2e68] ;  /* 0x002e680001147983 */ /* 0x000ea80000300a00 */
[----:B------:R-:W-:Y:S04]  /*35120*/  STL.64 [R1+0x2d50], R26 ;  /* 0x002d501a01007387 */ /* 0x000fe80000100a00 */
[----:B------:R0:W-:Y:S04]  /*35130*/  STL.64 [R1+0x2d48], R24 ;  /* 0x002d481801007387 */ /* 0x0001e80000100a00 */
[----:B0-----:R-:W2:Y:S04]  /*35140*/  LDL.LU R24, [R1+0xb60] ;  /* 0x000b600001187983 */ /* 0x001ea80000300800 */
[----:B------:R-:W2:Y:S04]  /*35150*/  LDL.LU R25, [R1+0xb64] ;  /* 0x000b640001197983 */ /* 0x000ea80000300800 */
[----:B------:R-:W2:Y:S04]  /*35160*/  LDL.LU R26, [R1+0xb68] ;  /* 0x000b6800011a7983 */ /* 0x000ea80000300800 */
[----:B------:R-:W2:Y:S01]  /*35170*/  LDL.LU R27, [R1+0xb6c] ;  /* 0x000b6c00011b7983 */ /* 0x000ea20000300800 */
[C---:B----4-:R-:W-:Y:S06]  /*35180*/  HMMA.16816.F32 R12, R16.reuse, R22, R12 ;  /* 0x00000016100c723c */ /* 0x050fec000000180c */
[----:B--2---:R-:W-:-:S15]  /*35190*/  HMMA.16816.F32 R24, R16, R20, R24 ;  /* 0x000000141018723c */ /* 0x004fde0000001818 */
[----:B------:R-:W-:-:S02]  /*351a0*/  NOP ;  /* 0x0000000000007918 */ /* 0x000fc40000000000 */
[----:B------:R-:W-:Y:S04]  /*351b0*/  STL.64 [R1+0xb70], R12 ;  /* 0x000b700c01007387 */ /* 0x000fe80000100a00 */
[----:B------:R0:W-:Y:S04]  /*351c0*/  STL.64 [R1+0xb78], R14 ;  /* 0x000b780e01007387 */ /* 0x0001e80000100a00 */
[----:B0-----:R-:W2:Y:S04]  /*351d0*/  LDL.LU.64 R14, [R1+0x2e60] ;  /* 0x002e6000010e7983 */ /* 0x001ea80000300a00 */
[----:B------:R-:W3:Y:S04]  /*351e0*/  LDL.LU.64 R12, [R1+0x2e58] ;  /* 0x002e5800010c7983 */ /* 0x000ee80000300a00 */
[----:B------:R0:W-:Y:S04]  /*351f0*/  STL.64 [R1+0x2d60], R22 ;  /* 0x002d601601007387 */ /* 0x0001e80000100a00 */
[----:B------:R1:W-:Y:S04]  /*35200*/  STL.64 [R1+0xb60], R24 ;  /* 0x000b601801007387 */ /* 0x0003e80000100a00 */
[----:B------:R4:W-:Y:S01]  /*35210*/  STL.64 [R1+0xb68], R26 ;  /* 0x000b681a01007387 */ /* 0x0009e20000100a00 */
[----:B0-----:R-:W-:-:S02]  /*35220*/  IMAD.MOV.U32 R22, RZ, RZ, R5 ;  /* 0x000000ffff167224 */ /* 0x001fc400078e0005 */
[----:B------:R-:W-:Y:S01]  /*35230*/  IMAD.MOV.U32 R23, RZ, RZ, R6 ;  /* 0x000000ffff177224 */ /* 0x000fe200078e0006 */
[----:B------:R-:W3:Y:S04]  /*35240*/  LDL.LU R5, [R1+0x2e54] ;  /* 0x002e540001057983 */ /* 0x000ee80000300800 */
[----:B------:R-:W3:Y:S04]  /*35250*/  LDL.LU R6, [R1+0x2e50] ;  /* 0x002e500001067983 */ /* 0x000ee80000300800 */
[----:B------:R0:W-:Y:S04]  /*35260*/  STL.64 [R1+0x2d58], R20 ;  /* 0x002d581401007387 */ /* 0x0001e80000100a00 */
[----:B------:R-:W-:Y:S04]  /*35270*/  STL.64 [R1+0x2d78], R22 ;  /* 0x002d781601007387 */ /* 0x000fe80000100a00 */
[----:B-1----:R-:W2:Y:S04]  /*35280*/  LDL.LU R24, [R1+0xab0] ;  /* 0x000ab00001187983 */ /* 0x002ea80000300800 */
[----:B------:R-:W2:Y:S04]  /*35290*/  LDL.LU R25, [R1+0xab4] ;  /* 0x000ab40001197983 */ /* 0x000ea80000300800 */
[----:B----4-:R-:W4:Y:S04]  /*352a0*/  LDL.LU R26, [R1+0xab8] ;  /* 0x000ab800011a7983 */ /* 0x010f280000300800 */
[----:B------:R-:W4:Y:S01]  /*352b0*/  LDL.LU R27, [R1+0xabc] ;  /* 0x000abc00011b7983 */ /* 0x000f220000300800 */
[----:B0-----:R-:W-:-:S02]  /*352c0*/  IMAD.MOV.U32 R20, RZ, RZ, R10 ;  /* 0x000000ffff147224 */ /* 0x001fc400078e000a */
[----:B------:R-:W-:Y:S01]  /*352d0*/  IMAD.MOV.U32 R21, RZ, RZ, R11 ;  /* 0x000000ffff157224 */ /* 0x000fe200078e000b */
[----:B------:R-:W3:Y:S04]  /*352e0*/  LDL.LU R10, [R1+0x2e4c] ;  /* 0x002e4c00010a7983 */ /* 0x000ee80000300800 */
        /* <DEDUP_REMOVED lines=17> */
[----:B---3--:R-:W-:-:S02]  /*35400*/  IMAD.MOV.U32 R20, RZ, RZ, R13 ;  /* 0x000000ffff147224 */ /* 0x008fc400078e000d */
[----:B------:R-:W-:-:S05]  /*35410*/  IMAD.MOV.U32 R21, RZ, RZ, R12 ;  /* 0x000000ffff157224 */ /* 0x000fca00078e000c */
[----:B------:R-:W-:Y:S04]  /*35420*/  STL.64 [R1+0x2dc0], R20 ;  /* 0x002dc01401007387 */ /* 0x000fe80000100a00 */
[----:B----4-:R-:W-:Y:S04]  /*35430*/  STL.64 [R1+0x2da0], R26 ;  /* 0x002da01a01007387 */ /* 0x010fe80000100a00 */
        /* <DEDUP_REMOVED lines=9> */
[----:B------:R-:W-:Y:S04]  /*354d0*/  STL.64 [R1+0x2dd8], R22 ;  /* 0x002dd81601007387 */ /* 0x000fe80000100a00 */
        /* <DEDUP_REMOVED lines=15> */
[----:B------:R-:W4:Y:S04]  /*355d0*/  LDL.LU R7, [R1+0x13d4] ;  /* 0x0013d40001077983 */ /* 0x000f280000300800 */
[----:B----4-:R-:W-:Y:S04]  /*355e0*/  STL.64 [R1+0x2e28], R6 ;  /* 0x002e280601007387 */ /* 0x010fe80000100a00 */
[----:B------:R0:W-:Y:S04]  /*355f0*/  STL.64 [R1+0x2e20], R4 ;  /* 0x002e200401007387 */ /* 0x0001e80000100a00 */
[----:B0-----:R-:W4:Y:S04]  /*35600*/  LDL.LU R4, [R1+0xb40] ;  /* 0x000b400001047983 */ /* 0x001f280000300800 */
        /* <DEDUP_REMOVED lines=26> */
[----:B0-----:R-:W3:Y:S04]  /*357b0*/  LDL.LU R24, [R1+0xb00] ;  /* 0x000b000001187983 */ /* 0x001ee80000300800 */
[----:B------:R-:W3:Y:S04]  /*357c0*/  LDL.LU R25, [R1+0xb04] ;  /* 0x000b040001197983 */ /* 0x000ee80000300800 */
[----:B------:R-:W4:Y:S04]  /*357d0*/  LDL.LU R26, [R1+0xb08] ;  /* 0x000b0800011a7983 */ /* 0x000f280000300800 */
[----:B------:R-:W4:Y:S01]  /*357e0*/  LDL.LU R27, [R1+0xb0c] ;  /* 0x000b0c00011b7983 */ /* 0x000f220000300800 */
[----:B------:R-:W-:Y:S01]  /*357f0*/  HMMA.16816.F32 R4, R16, R10, R4 ;  /* 0x0000000a1004723c */ /* 0x000fe20000001804 */
[----:B------:R-:W-:-:S02]  /*35800*/  IMAD R12, R12, 0x100, R8 ;  /* 0x000001000c0c7824 */ /* 0x000fc400078e0208 */
[----:B------:R-:W-:Y:S01]  /*35810*/  IMAD R13, R13, 0x100, R9 ;  /* 0x000001000d0d7824 */ /* 0x000fe200078e0209 */
        /* <DEDUP_REMOVED lines=8> */
[----:B0-----:R-:W4:Y:S04]  /*358a0*/  LDL.LU.64 R6, [R1+0x2e40] ;  /* 0x002e400001067983 */ /* 0x001f280000300a00 */
[----:B------:R-:W4:Y:S04]  /*358b0*/  LDL.LU.64 R4, [R1+0x2e38] ;  /* 0x002e380001047983 */ /* 0x000f280000300a00 */
[----:B------:R-:W4:Y:S04]  /*358c0*/  LDL.LU R8, [R1+0x2e34] ;  /* 0x002e340001087983 */ /* 0x000f280000300800 */
[----:B------:R-:W4:Y:S02]  /*358d0*/  LDL.LU R9, [R1+0x2e30] ;  /* 0x002e300001097983 */ /* 0x000f240000300800 */
[----:B----4-:R-:W-:-:S15]  /*358e0*/  HMMA.16816.F32 R4, R16, R8, R4 ;  /* 0x000000081004723c */ /* 0x010fde0000001804 */
[----:B------:R-:W-:-:S08]  /*358f0*/  NOP ;  /* 0x0000000000007918 */ /* 0x000fd00000000000 */
        /* <DEDUP_REMOVED lines=10> */
[----:B----4-:R-:W-:-:S03]  /*359a0*/  IMAD R14, R14, 0x100, R7 ;  /* 0x000001000e0e7824 */ /* 0x010fc600078e0207 */
[----:B------:R-:W2:Y:S02]  /*359b0*/  LDL.LU R7, [R1+0x2e18] ;  /* 0x002e180001077983 */ /* 0x000ea40000300800 */
[----:B--2---:R-:W-:-:S15]  /*359c0*/  HMMA.16816.F32 R20, R16, R6, R20 ;  /* 0x000000061014723c */ /* 0x004fde0000001814 */
[----:B------:R-:W-:-:S08]  /*359d0*/  NOP ;  /* 0x0000000000007918 */ /* 0x000fd00000000000 */
[----:B------:R-:W-:Y:S04]  /*359e0*/  STL.64 [R1+0xb30], R20 ;  /* 0x000b301401007387 */ /* 0x000fe80000100a00 */
[----:B------:R0:W-:Y:S04]  /*359f0*/  STL.64 [R1+0xb38], R22 ;  /* 0x000b381601007387 */ /* 0x0001e80000100a00 */
[----:B0-----:R-:W3:Y:S04]  /*35a00*/  LDL.LU.64 R22, [R1+0x2e10] ;  /* 0x002e100001167983 */ /* 0x001ee80000300a00 */
[----:B------:R-:W3:Y:S04]  /*35a10*/  LDL.LU.64 R20, [R1+0x2e08] ;  /* 0x002e080001147983 */ /* 0x000ee80000300a00 */
[----:B------:R-:W-:Y:S01]  /*35a20*/  STL [R1+0x2d00], R7 ;  /* 0x002d000701007387 */ /* 0x000fe20000100800 */
[----:B---3--:R-:W-:-:S15]  /*35a30*/  HMMA.16816.F32 R20, R16, R4, R20 ;  /* 0x000000041014723c */ /* 0x008fde0000001814 */
[----:B------:R-:W-:-:S08]  /*35a40*/  NOP ;  /* 0x0000000000007918 */ /* 0x000fd00000000000 */
[----:B------:R-:W-:Y:S04]  /*35a50*/  STL.64 [R1+0xb20], R20 ;  /* 0x000b201401007387 */ /* 0x000fe80000100a00 */
[----:B------:R0:W-:Y:S04]  /*35a60*/  STL.64 [R1+0xb28], R22 ;  /* 0x000b281601007387 */ /* 0x0001e80000100a00 */
[----:B0-----:R-:W2:Y:S04]  /*35a70*/  LDL.LU.64 R22, [R1+0x2e00] ;  /* 0x002e000001167983 */ /* 0x001ea80000300a00 */
[----:B------:R-:W2:Y:S01]  /*35a80*/  LDL.LU.64 R20, [R1+0x2df8] ;  /* 0x002df80001147983 */ /* 0x000ea20000300a00 */
[----:B------:R-:W-:Y:S01]  /*35a90*/  IMAD R15, R0, 0x100, R15 ;  /* 0x00000100000f7824 */ /* 0x000fe200078e020f */
[----:B------:R-:W-:-:S02]  /*35aa0*/  F2FP.F16.E4M3.UNPACK_B R12, R12 ;  /* 0x0000000cff0c723e */ /* 0x000fc400020006ff */
[----:B------:R-:W-:Y:S02]  /*35ab0*/  F2FP.F16.E4M3.UNPACK_B R13, R13 ;  /* 0x0000000dff0d723e */ /* 0x000fe400020006ff */
[----:B------:R-:W-:Y:S02]  /*35ac0*/  F2FP.F16.E4M3.UNPACK_B R14, R14 ;  /* 0x0000000eff0e723e */ /* 0x000fe400020006ff */
[----:B------:R-:W-:Y:S01]  /*35ad0*/  F2FP.F16.E4M3.UNPACK_B R15, R15 ;  /* 0x0000000fff0f723e */ /* 0x000fe200020006ff */
[----:B--2---:R-:W-:Y:S01]  /*35ae0*/  HMMA.16816.F32 R16, R16, R2, R20 ;  /* 0x000000021010723c */ /* 0x004fe20000001814 */
        /* <DEDUP_REMOVED lines=1397> */
[----:B0-----:R-:W4:Y:S01]  /*3b240*/  LDL.LU.64 R28, [R1+0x30] ;  /* 0x00003000011c7983 */ /* 0x001f220000300a00 */
        /* <DEDUP_REMOVED lines=89> */
[----:B------:R-:W3:Y:S02]  /*3b7e0*/  LDL.LU R7, [R1+0x26f0] ;  /* 0x0026f00001077983 */ /* 0x000ee40000300800 */
[----:B---3--:R-:W-:-:S15]  /*3b7f0*/  HMMA.16816.F32 R24, R12, R6, R24 ;  /* 0x000000060c18723c */ /* 0x008fde0000001818 */
[----:B------:R-:W-:-:S08]  /*3b800*/  NOP ;  /* 0x0000000000007918 */ /* 0x000fd00000000000 */
[----:B------:R-:W-:Y:S04]  /*3b810*/  STL.64 [R1+0x4a0], R24 ;  /* 0x0004a01801007387 */ /* 0x000fe80000100a00 */
[----:B------:R0:W-:Y:S04]  /*3b820*/  STL.64 [R1+0x4a8], R26 ;  /* 0x0004a81a01007387 */ /* 0x0001e80000100a00 */
[----:B0-----:R-:W3:Y:S04]  /*3b830*/  LDL.LU.64 R26, [R1+0x26e8] ;  /* 0x0026e800011a7983 */ /* 0x001ee80000300a00 */
[----:B------:R-:W3:Y:S01]  /*3b840*/  LDL.LU.64 R24, [R1+0x26e0] ;  /* 0x0026e00001187983 */ /* 0x000ee20000300a00 */
[----:B--2---:R-:W-:Y:S01]  /*3b850*/  HMMA.16816.F32 R8, R12, R4, R8 ;  /* 0x000000040c08723c */ /* 0x004fe20000001808 */
[----:B------:R-:W-:-:S02]  /*3b860*/  IMAD R19, R0, 0x100, R19 ;  /* 0x0000010000137824 */ /* 0x000fc400078e0213 */
[----:B------:R-:W-:Y:S04]  /*3b870*/  STL [R1+0x2608], R6 ;  /* 0x0026080601007387 */ /* 0x000fe80000100800 */
[----:B------:R-:W-:Y:S01]  /*3b880*/  STL [R1+0x25fc], R7 ;  /* 0x0025fc0701007387 */ /* 0x000fe20000100800 */
[----:B------:R-:W-:Y:S02]  /*3b890*/  F2FP.F16.E4M3.UNPACK_B R16, R16 ;  /* 0x00000010ff10723e */ /* 0x000fe400020006ff */
[----:B------:R-:W-:Y:S02]  /*3b8a0*/  F2FP.F16.E4M3.UNPACK_B R17, R17 ;  /* 0x00000011ff11723e */ /* 0x000fe400020006ff */
[----:B------:R-:W-:Y:S02]  /*3b8b0*/  F2FP.F16.E4M3.UNPACK_B R18, R18 ;  /* 0x00000012ff12723e */ /* 0x000fe400020006ff */
[----:B------:R-:W-:Y:S01]  /*3b8c0*/  F2FP.F16.E4M3.UNPACK_B R19, R19 ;  /* 0x00000013ff13723e */ /* 0x000fe200020006ff */
[----:B------:R-:W-:Y:S04]  /*3b8d0*/  STL [R1+0x2604], R4 ;  /* 0x0026040401007387 */ /* 0x000fe80000100800 */
[----:B------:R0:W-:Y:S02]  /*3b8e0*/  STL [R1+0x2600], R5 ;  /* 0x0026000501007387 */ /* 0x0001e40000100800 */
[----:B0-----:R-:W-:Y:S02]  /*3b8f0*/  HMMA.16816.F32 R4, R12, R2, R20 ;  /* 0x000000020c04723c */ /* 0x001fe40000001814 */
[----:B------:R-:W-:Y:S04]  /*3b900*/  STL.64 [R1+0x490], R8 ;  /* 0x0004900801007387 */ /* 0x000fe80000100a00 */
[----:B------:R-:W-:Y:S04]  /*3b910*/  STL.64 [R1+0x498], R10 ;  /* 0x0004980a01007387 */ /* 0x000fe80000100a00 */
[----:B------:R-:W-:Y:S04]  /*3b920*/  STL [R1+0x2628], R2 ;  /* 0x0026280201007387 */ /* 0x000fe80000100800 */
[----:B------:R-:W-:Y:S09]  /*3b930*/  STL [R1+0x260c], R3 ;  /* 0x00260c0301007387 */ /* 0x000ff20000100800 */
[----:B------:R-:W-:Y:S04]  /*3b940*/  STL.64 [R1+0x2c0], R4 ;  /* 0x0002c00401007387 */ /* 0x000fe80000100a00 */
[----:B------:R0:W-:Y:S02]  /*3b950*/  STL.64 [R1+0x2c8], R6 ;  /* 0x0002c80601007387 */ /* 0x0001e40000100a00 */
[----:B0-----:R-:W-:Y:S01]  /*3b960*/  IMAD.MOV.U32 R7, RZ, RZ, R28 ;  /* 0x000000ffff077224 */ /* 0x001fe200078e001c */
[----:B---3--:R-:W-:-:S15]  /*3b970*/  HMMA.16816.F32 R8, R16, R28, R24 ;  /* 0x0000001c1008723c */ /* 0x008fde0000001818 */
[----:B------:R-:W-:-:S08]  /*3b980*/  NOP ;  /* 0x0000000000007918 */ /* 0x000fd00000000000 */
[----:B------:R0:W-:Y:S04]  /*3b990*/  STL.64 [R1+0x480], R8 ;  /* 0x0004800801007387 */ /* 0x0001e80000100a00 */
[----:B------:R-:W-:Y:S04]  /*3b9a0*/  STL.64 [R1+0x488], R10 ;  /* 0x0004880a01007387 */ /* 0x000fe80000100a00 */
[----:B------:R1:W-:Y:S04]  /*3b9b0*/  STL [R1+0x26a0], R7 ;  /* 0x0026a00701007387 */ /* 0x0003e80000100800 */
[----:B------:R-:W2:Y:S04]  /*3b9c0*/  LDL.LU R20, [R1+0x400] ;  /* 0x0004000001147983 */ /* 0x000ea80000300800 */
[----:B------:R-:W2:Y:S04]  /*3b9d0*/  LDL.LU R21, [R1+0x404] ;  /* 0x0004040001157983 */ /* 0x000ea80000300800 */
[----:B------:R-:W3:Y:S04]  /*3b9e0*/  LDL.LU R22, [R1+0x408] ;  /* 0x0004080001167983 */ /* 0x000ee80000300800 */
[----:B------:R-:W3:Y:S04]  /*3b9f0*/  LDL.LU R23, [R1+0x40c] ;  /* 0x00040c0001177983 */ /* 0x000ee80000300800 */
[----:B------:R-:W4:Y:S04]  /*3ba00*/  LDL.LU R24, [R1+0x420] ;  /* 0x0004200001187983 */ /* 0x000f280000300800 */
[----:B------:R-:W4:Y:S04]  /*3ba10*/  LDL.LU R25, [R1+0x424] ;  /* 0x0004240001197983 */ /* 0x000f280000300800 */
[----:B------:R-:W2:Y:S04]  /*3ba20*/  LDL.LU R26, [R1+0x428] ;  /* 0x00042800011a7983 */ /* 0x000ea80000300800 */
[----:B------:R-:W2:Y:S04]  /*3ba30*/  LDL.LU R27, [R1+0x42c] ;  /* 0x00042c00011b7983 */ /* 0x000ea80000300800 */
[----:B0-----:R-:W3:Y:S04]  /*3ba40*/  LDL.LU.64 R8, [R1+0x20] ;  /* 0x0000200001087983 */ /* 0x001ee80000300a00 */
[----:B------:R-:W3:Y:S04]  /*3ba50*/  LDL.LU.64 R2, [R1+0x18] ;  /* 0x0000180001027983 */ /* 0x000ee80000300a00 */
[----:B------:R-:W4:Y:S04]  /*3ba60*/  LDL.LU R4, [R1+0x440] ;  /* 0x0004400001047983 */ /* 0x000f280000300800 */
[----:B------:R-:W4:Y:S04]  /*3ba70*/  LDL.LU R5, [R1+0x444] ;  /* 0x0004440001057983 */ /* 0x000f280000300800 */
[----:B----4-:R0:W-:Y:S04]  /*3ba80*/  STL.64 [R1+0x26a8], R4 ;  /* 0x0026a80401007387 */ /* 0x0101e80000100a00 */
[----:B------:R-:W4:Y:S04]  /*3ba90*/  LDL.LU R6, [R1+0x448] ;  /* 0x0004480001067983 */ /* 0x000f280000300800 */
[----:B-1----:R-:W4:Y:S04]  /*3baa0*/  LDL.LU R7, [R1+0x44c] ;  /* 0x00044c0001077983 */ /* 0x002f280000300800 */
[----:B0-----:R-:W2:Y:S04]  /*3bab0*/  LDL.LU.64 R4, [R1+0x10] ;  /* 0x0000100001047983 */ /* 0x001ea80000300a00 */
        /* <DEDUP_REMOVED lines=8> */
[----:B0-----:R-:W3:Y:S04]  /*3bb40*/  LDL.LU R4, [R1+0x470] ;  /* 0x0004700001047983 */ /* 0x001ee80000300800 */
[----:B------:R-:W3:Y:S04]  /*3bb50*/  LDL.LU R5, [R1+0x474] ;  /* 0x0004740001057983 */ /* 0x000ee80000300800 */
[----:B------:R-:W3:Y:S04]  /*3bb60*/  LDL.LU R6, [R1+0x478] ;  /* 0x0004780001067983 */ /* 0x000ee80000300800 */
[----:B------:R-:W3:Y:S04]  /*3bb70*/  LDL.LU R7, [R1+0x47c] ;  /* 0x00047c0001077983 */ /* 0x000ee80000300800 */
[----:B------:R-:W2:Y:S04]  /*3bb80*/  LDL.LU.64 R10, [R1+0x8] ;  /* 0x00000800010a7983 */ /* 0x000ea80000300a00 */
[----:B------:R-:W-:Y:S04]  /*3bb90*/  STL.64 [R1+0x2690], R26 ;  /* 0x0026901a01007387 */ /* 0x000fe80000100a00 */
[----:B------:R0:W-:Y:S04]  /*3bba0*/  STL.64 [R1+0x2688], R24 ;  /* 0x0026881801007387 */ /* 0x0001e80000100a00 */
[----:B0-----:R-:W4:Y:S04]  /*3bbb0*/  LDL.LU R24, [R1+0x430] ;  /* 0x0004300001187983 */ /* 0x001f280000300800 */
[----:B------:R-:W4:Y:S04]  /*3bbc0*/  LDL.LU R25, [R1+0x434] ;  /* 0x0004340001197983 */ /* 0x000f280000300800 */
[----:B------:R-:W2:Y:S04]  /*3bbd0*/  LDL.LU R26, [R1+0x438] ;  /* 0x00043800011a7983 */ /* 0x000ea80000300800 */
[----:B------:R-:W2:Y:S01]  /*3bbe0*/  LDL.LU R27, [R1+0x43c] ;  /* 0x00043c00011b7983 */ /* 0x000ea20000300800 */
[----:B------:R-:W-:Y:S01]  /*3bbf0*/  IMAD.MOV.U32 R0, RZ, RZ, R29 ;  /* 0x000000ffff007224 */ /* 0x000fe200078e001d */
[----:B---3--:R-:W-:Y:S02]  /*3bc00*/  HMMA.16816.F32 R4, R16, R8, R4 ;  /* 0x000000081004723c */ /* 0x008fe40000001804 */
[----:B--2---:R-:W-:Y:S04]  /*3bc10*/  STL.64 [R1+0x26b8], R26 ;  /* 0x0026b81a01007387 */ /* 0x004fe80000100a00 */
[----:B----4-:R0:W-:Y:S04]  /*3bc20*/  STL.64 [R1+0x26b0], R24 ;  /* 0x0026b01801007387 */ /* 0x0101e80000100a00 */
[----:B0-----:R-:W2:Y:S04]  /*3bc30*/  LDL.LU R24, [R1+0x450] ;  /* 0x0004500001187983 */ /* 0x001ea80000300800 */
[----:B------:R-:W2:Y:S04]  /*3bc40*/  LDL.LU R25, [R1+0x454] ;  /* 0x0004540001197983 */ /* 0x000ea80000300800 */
[----:B------:R-:W2:Y:S04]  /*3bc50*/  LDL.LU R26, [R1+0x458] ;  /* 0x00045800011a7983 */ /* 0x000ea80000300800 */
[----:B------:R-:W2:Y:S04]  /*3bc60*/  LDL.LU R27, [R1+0x45c] ;  /* 0x00045c00011b7983 */ /* 0x000ea80000300800 */
[----:B------:R-:W3:Y:S04]  /*3bc70*/  LDL.LU.64 R28, [R1] ;  /* 0x00000000011c7983 */ /* 0x000ee80000300a00 */
[----:B------:R-:W-:Y:S04]  /*3bc80*/  STL.64 [R1+0x2668], R22 ;  /* 0x0026681601007387 */ /* 0x000fe80000100a00 */
[----:B------:R0:W-:Y:S04]  /*3bc90*/  STL.64 [R1+0x2660], R20 ;  /* 0x0026601401007387 */ /* 0x0001e80000100a00 */
[----:B0-----:R-:W4:Y:S04]  /*3bca0*/  LDL.LU R20, [R1+0x410] ;  /* 0x0004100001147983 */ /* 0x001f280000300800 */
[----:B------:R-:W4:Y:S04]  /*3bcb0*/  LDL.LU R21, [R1+0x414] ;  /* 0x0004140001157983 */ /* 0x000f280000300800 */
[----:B------:R-:W4:Y:S04]  /*3bcc0*/  LDL.LU R22, [R1+0x418] ;  /* 0x0004180001167983 */ /* 0x000f280000300800 */
[----:B------:R-:W4:Y:S04]  /*3bcd0*/  LDL.LU R23, [R1+0x41c] ;  /* 0x00041c0001177983 */ /* 0x000f280000300800 */
[----:B------:R-:W2:Y:S04]  /*3bce0*/  LDL.LU R12, [R1+0x1ee8] ;  /* 0x001ee800010c7983 */ /* 0x000ea80000300800 */
[----:B------:R-:W-:Y:S04]  /*3bcf0*/  STL.64 [R1+0x470], R4 ;  /* 0x0004700401007387 */ /* 0x000fe80000100a00 */
[----:B------:R0:W-:Y:S04]  /*3bd00*/  STL.64 [R1+0x478], R6 ;  /* 0x0004780601007387 */ /* 0x0001e80000100a00 */
[----:B0-----:R-:W3:Y:S04]  /*3bd10*/  LDL.LU.64 R6, [R1+0x26d8] ;  /* 0x0026d80001067983 */ /* 0x001ee80000300a00 */
[----:B------:R-:W3:Y:S01]  /*3bd20*/  LDL.LU.64 R4, [R1+0x26d0] ;  /* 0x0026d00001047983 */ /* 0x000ee20000300a00 */
[----:B------:R-:W-:-:S02]  /*3bd30*/  IMAD.MOV.U32 R15, RZ, RZ, R2 ;  /* 0x000000ffff0f7224 */ /* 0x000fc400078e0002 */
[----:B------:R-:W-:Y:S02]  /*3bd40*/  IMAD.MOV.U32 R14, RZ, RZ, R3 ;  /* 0x000000ffff0e7224 */ /* 0x000fe400078e0003 */
[----:B------:R-:W-:Y:S01]  /*3bd50*/  IMAD.MOV.U32 R13, RZ, RZ, R8 ;  /* 0x000000ffff0d7224 */ /* 0x000fe200078e0008 */
[----:B---3--:R-:W-:-:S15]  /*3bd60*/  HMMA.16816.F32 R4, R16, R2, R4 ;  /* 0x000000021004723c */ /* 0x008fde0000001804 */
[----:B------:R-:W-:-:S08]  /*3bd70*/  NOP ;  /* 0x0000000000007918 */ /* 0x000fd00000000000 */
[----:B------:R-:W-:Y:S04]  /*3bd80*/  STL.64 [R1+0x460], R4 ;  /* 0x0004600401007387 */ /* 0x000fe80000100a00 */
[----:B------:R0:W-:Y:S04]  /*3bd90*/  STL.64 [R1+0x468], R6 ;  /* 0x0004680601007387 */ /* 0x0001e80000100a00 */
[----:B0-----:R-:W3:Y:S04]  /*3bda0*/  LDL.LU.64 R6, [R1+0x26c8] ;  /* 0x0026c80001067983 */ /* 0x001ee80000300a00 */
[----:B------:R-:W4:Y:S04]  /*3bdb0*/  LDL.LU.64 R4, [R1+0x26c0] ;  /* 0x0026c00001047983 */ /* 0x000f280000300a00 */
[----:B------:R-:W-:Y:S04]  /*3bdc0*/  STL.64 [R1+0x2638], R14 ;  /* 0x0026380e01007387 */ /* 0x000fe80000100a00 */
[----:B--2---:R0:W-:Y:S04]  /*3bdd0*/  STL.64 [R1+0x2630], R12 ;  /* 0x0026300c01007387 */ /* 0x0041e80000100a00 */
[----:B0-----:R-:W2:Y:S04]  /*3bde0*/  LDL.LU R12, [R1+0x3e0] ;  /* 0x0003e000010c7983 */ /* 0x001ea80000300800 */
[----:B------:R-:W2:Y:S04]  /*3bdf0*/  LDL.LU R13, [R1+0x3e4] ;  /* 0x0003e400010d7983 */ /* 0x000ea80000300800 */
[----:B------:R-:W3:Y:S04]  /*3be00*/  LDL.LU R14, [R1+0x3e8] ;  /* 0x0003e800010e7983 */ /* 0x000ee80000300800 */
[----:B------:R-:W3:Y:S01]  /*3be10*/  LDL.LU R15, [R1+0x3ec] ;  /* 0x0003ec00010f7983 */ /* 0x000ee20000300800 */
[----:B----4-:R-:W-:Y:S06]  /*3be20*/  HMMA.16816.F32 R24, R16, R4, R24 ;  /* 0x000000041018723c */ /* 0x010fec0000001818 */
[----:B------:R-:W-:-:S02]  /*3be30*/  IMAD.MOV.U32 R2, RZ, RZ, R4 ;  /* 0x000000ffff027224 */ /* 0x000fc400078e0004 */
[----:B------:R-:W-:Y:S01]  /*3be40*/  IMAD.MOV.U32 R8, RZ, RZ, R5 ;  /* 0x000000ffff087224 */ /* 0x000fe200078e0005 */
[----:B---3--:R-:W-:Y:S04]  /*3be50*/  STL.64 [R1+0x2648], R14 ;  /* 0x0026480e01007387 */ /* 0x008fe80000100a00 */
[----:B--2---:R0:W-:Y:S04]  /*3be60*/  STL.64 [R1+0x2640], R12 ;  /* 0x0026400c01007387 */ /* 0x0041e80000100a00 */
[----:B0-----:R-:W2:Y:S04]  /*3be70*/  LDL.LU R12, [R1+0x3f0] ;  /* 0x0003f000010c7983 */ /* 0x001ea80000300800 */
[----:B------:R-:W2:Y:S04]  /*3be80*/  LDL.LU R13, [R1+0x3f4] ;  /* 0x0003f400010d7983 */ /* 0x000ea80000300800 */
[----:B------:R-:W2:Y:S04]  /*3be90*/  LDL.LU R14, [R1+0x3f8] ;  /* 0x0003f800010e7983 */ /* 0x000ea80000300800 */
[----:B------:R-:W2:Y:S04]  /*3bea0*/  LDL.LU R15, [R1+0x3fc] ;  /* 0x0003fc00010f7983 */ /* 0x000ea80000300800 */
[----:B------:R-:W-:Y:S04]  /*3beb0*/  STL.64 [R1+0x450], R24 ;  /* 0x0004501801007387 */ /* 0x000fe80000100a00 */
[----:B------:R0:W-:Y:S04]  /*3bec0*/  STL.64 [R1+0x458], R26 ;  /* 0x0004581a01007387 */ /* 0x0001e80000100a00 */
[----:B0-----:R-:W3:Y:S04]  /*3bed0*/  LDL.LU.64 R26, [R1+0x26b8] ;  /* 0x0026b800011a7983 */ /* 0x001ee80000300a00 */
[----:B------:R-:W3:Y:S04]  /*3bee0*/  LDL.LU.64 R24, [R1+0x26b0] ;  /* 0x0026b00001187983 */ /* 0x000ee80000300a00 */
[----:B------:R-:W4:Y:S01]  /*3bef0*/  LDL.LU.64 R4, [R1+0x26a8] ;  /* 0x0026a80001047983 */ /* 0x000f220000300a00 */
[----:B------:R-:W-:Y:S01]  /*3bf00*/  IMAD.MOV.U32 R3, RZ, RZ, R28 ;  /* 0x000000ffff037224 */ /* 0x000fe200078e001c */
[C---:B----4-:R-:W-:Y:S06]  /*3bf10*/  HMMA.16816.F32 R4, R16.reuse, R10, R4 ;  /* 0x0000000a1004723c */ /* 0x050fec0000001804 */
[----:B---3--:R-:W-:-:S15]  /*3bf20*/  HMMA.16816.F32 R24, R16, R28, R24 ;  /* 0x0000001c1018723c */ /* 0x008fde0000001818 */
[----:B------:R-:W-:-:S02]  /*3bf30*/  NOP ;  /* 0x0000000000007918 */ /* 0x000fc40000000000 */
[----:B------:R0:W-:Y:S04]  /*3bf40*/  STL.64 [R1+0x440], R4 ;  /* 0x0004400401007387 */ /* 0x0001e80000100a00 */
[----:B------:R1:W-:Y:S01]  /*3bf50*/  STL.64 [R1+0x448], R6 ;  /* 0x0004480601007387 */ /* 0x0003e20000100a00 */
[----:B0-----:R-:W-:-:S03]  /*3bf60*/  IMAD.MOV.U32 R4, RZ, RZ, R10 ;  /* 0x000000ffff047224 */ /* 0x001fc600078e000a */
[----:B-1----:R-:W3:Y:S01]  /*3bf70*/  LDL.LU R7, [R1+0x26a0] ;  /* 0x0026a00001077983 */ /* 0x002ee20000300800 */
[----:B------:R-:W-:-:S03]  /*3bf80*/  IMAD.MOV.U32 R5, RZ, RZ, R11 ;  /* 0x000000ffff057224 */ /* 0x000fc600078e000b */
[----:B------:R-:W4:Y:S04]  /*3bf90*/  LDL.LU.64 R10, [R1+0x2698] ;  /* 0x00269800010a7983 */ /* 0x000f280000300a00 */
[----:B------:R-:W-:Y:S04]  /*3bfa0*/  STL.64 [R1+0x430], R24 ;  /* 0x0004301801007387 */ /* 0x000fe80000100a00 */
[----:B------:R0:W-:Y:S01]  /*3bfb0*/  STL.64 [R1+0x438], R26 ;  /* 0x0004381a01007387 */ /* 0x0001e20000100a00 */
[----:B------:R-:W-:-:S03]  /*3bfc0*/  IMAD.MOV.U32 R6, RZ, RZ, R29 ;  /* 0x000000ffff067224 */ /* 0x000fc600078e001d */
        /* <DEDUP_REMOVED lines=47> */
[----:B------:R-:W2:Y:S01]  /*3c2c0*/  LDL.LU R23, [R1+0x3dc] ;  /* 0x0003dc0001177983 */ /* 0x000ea20000300800 */
[----:B----4-:R-:W-:-:S02]  /*3c2d0*/  IMAD R12, R12, 0x100, R27 ;  /* 0x000001000c0c7824 */ /* 0x010fc400078e021b */
[----:B------:R-:W-:Y:S02]  /*3c2e0*/  IMAD.MOV.U32 R26, RZ, RZ, R2 ;  /* 0x000000ffff1a7224 */ /* 0x000fe400078e0002 */
[----:B------:R-:W-:Y:S02]  /*3c2f0*/  IMAD.MOV.U32 R27, RZ, RZ, R8 ;  /* 0x000000ffff1b7224 */ /* 0x000fe400078e0008 */
[----:B------:R-:W-:Y:S02]  /*3c300*/  IMAD.MOV.U32 R24, RZ, RZ, R15 ;  /* 0x000000ffff187224 */ /* 0x000fe400078e000f */
[----:B------:R-:W-:Y:S01]  /*3c310*/  IMAD.MOV.U32 R25, RZ, RZ, R14 ;  /* 0x000000ffff197224 */ /* 0x000fe200078e000e */
[----:B--2---:R-:W-:-:S15]  /*3c320*/  HMMA.16816.F32 R20, R16, R10, R20 ;  /* 0x0000000a1014723c */ /* 0x004fde0000001814 */
[----:B------:R-:W-:-:S08]  /*3c330*/  NOP ;  /* 0x0000000000007918 */ /* 0x000fd00000000000 */
[----:B------:R0:W-:Y:S04]  /*3c340*/  STL.64 [R1+0x3d0], R20 ;  /* 0x0003d01401007387 */ /* 0x0001e80000100a00 */
[----:B------:R1:W-:Y:S04]  /*3c350*/  STL.64 [R1+0x3d8], R22 ;  /* 0x0003d81601007387 */ /* 0x0003e80000100a00 */
[----:B------:R-:W2:Y:S04]  /*3c360*/  LDL.LU R2, [R1+0x2628] ;  /* 0x0026280001027983 */ /* 0x000ea80000300800 */
[----:B------:R-:W3:Y:S04]  /*3c370*/  LDL.LU R8, [R1+0x2624] ;  /* 0x0026240001087983 */ /* 0x000ee80000300800 */
[----:B------:R4:W-:Y:S04]  /*3c380*/  STL.64 [R1+0x2588], R26 ;  /* 0x0025881a01007387 */ /* 0x0009e80000100a00 */
[----:B------:R4:W-:Y:S04]  /*3c390*/  STL.64 [R1+0x25a0], R24 ;  /* 0x0025a01801007387 */ /* 0x0009e80000100a00 */
[----:B0-----:R-:W2:Y:S04]  /*3c3a0*/  LDL.LU R20, [R1+0x250] ;  /* 0x0002500001147983 */ /* 0x001ea80000300800 */
[----:B------:R-:W2:Y:S04]  /*3c3b0*/  LDL.LU R21, [R1+0x254] ;  /* 0x0002540001157983 */ /* 0x000ea80000300800 */
[----:B-1----:R-:W3:Y:S04]  /*3c3c0*/  LDL.LU R22, [R1+0x258] ;  /* 0x0002580001167983 */ /* 0x002ee80000300800 */
[----:B------:R-:W3:Y:S01]  /*3c3d0*/  LDL.LU R23, [R1+0x25c] ;  /* 0x00025c0001177983 */ /* 0x000ee20000300800 */
[----:B----4-:R-:W-:-:S02]  /*3c3e0*/  IMAD.MOV.U32 R26, RZ, RZ, R13 ;  /* 0x000000ffff1a7224 */ /* 0x010fc400078e000d */
        /* <DEDUP_REMOVED lines=17> */
[----:B------:R-:W4:Y:S04]  /*3c500*/  LDL.LU R7, [R1+0x1efc] ;  /* 0x001efc0001077983 */ /* 0x000f280000300800 */
[----:B----4-:R-:W-:Y:S04]  /*3c510*/  STL.64 [R1+0x2618], R6 ;  /* 0x0026180601007387 */ /* 0x010fe80000100a00 */
[----:B------:R0:W-:Y:S04]  /*3c520*/  STL.64 [R1+0x2610], R4 ;  /* 0x0026100401007387 */ /* 0x0001e80000100a00 */
[----:B0-----:R-:W4:Y:S04]  /*3c530*/  LDL.LU R4, [R1+0x3c0] ;  /* 0x0003c00001047983 */ /* 0x001f280000300800 */
[----:B------:R-:W4:Y:S04]  /*3c540*/  LDL.LU R5, [R1+0x3c4] ;  /* 0x0003c40001057983 */ /* 0x000f280000300800 */
[----:B------:R-:W4:Y:S04]  /*3c550*/  LDL.LU R6, [R1+0x3c8] ;  /* 0x0003c80001067983 */ /* 0x000f280000300800 */
[----:B------:R-:W4:Y:S04]  /*3c560*/  LDL.LU R7, [R1+0x3cc] ;  /* 0x0003cc0001077983 */ /* 0x000f280000300800 */
[----:B------:R-:W4:Y:S04]  /*3c570*/  LDL.LU R14, [R1+0x1ef8] ;  /* 0x001ef800010e7983 */ /* 0x000f280000300800 */
[----:B------:R-:W4:Y:S04]  /*3c580*/  LDL.LU R0, [R1+0x1f04] ;  /* 0x001f040001007983 */ /* 0x000f280000300800 */
[----:B------:R-:W4:Y:S04]  /*3c590*/  LDL.LU R15, [R1+0x1f00] ;  /* 0x001f0000010f7983 */ /* 0x000f280000300800 */
[----:B--2---:R-:W-:Y:S04]  /*3c5a0*/  STL.64 [R1+0x25e0], R26 ;  /* 0x0025e01a01007387 */ /* 0x004fe80000100a00 */
[----:B------:R0:W-:Y:S04]  /*3c5b0*/  STL.64 [R1+0x25d8], R24 ;  /* 0x0025d81801007387 */ /* 0x0001e80000100a00 */
        /* <DEDUP_REMOVED lines=16> */
[----:B------:R-:W-:-:S03]  /*3c6c0*/  IMAD R13, R13, 0x100, R9 ;  /* 0x000001000d0d7824 */ /* 0x000fc600078e0209 */
[----:B----4-:R-:W-:Y:S04]  /*3c6d0*/  STL.64 [R1+0x25c8], R22 ;  /* 0x0025c81601007387 */ /* 0x010fe80000100a00 */
[----:B---3--:R0:W-:Y:S04]  /*3c6e0*/  STL.64 [R1+0x25c0], R20 ;  /* 0x0025c01401007387 */ /* 0x0081e80000100a00 */
[----:B0-----:R-:W3:Y:S04]  /*3c6f0*/  LDL.LU R20, [R1+0x2b0] ;  /* 0x0002b00001147983 */ /* 0x001ee80000300800 */
[----:B------:R-:W3:Y:S04]  /*3c700*/  LDL.LU R21, [R1+0x2b4] ;  /* 0x0002b40001157983 */ /* 0x000ee80000300800 */
[----:B------:R-:W3:Y:S04]  /*3c710*/  LDL.LU R22, [R1+0x2b8] ;  /* 0x0002b80001167983 */ /* 0x000ee80000300800 */
[----:B------:R-:W3:Y:S04]  /*3c720*/  LDL.LU R23, [R1+0x2bc] ;  /* 0x0002bc0001177983 */ /* 0x000ee80000300800 */
[----:B------:R-:W4:Y:S02]  /*3c730*/  LDL.LU R9, [R1+0x2620] ;  /* 0x0026200001097983 */ /* 0x000f240000300800 */
[----:B----4-:R-:W-:-:S15]  /*3c740*/  HMMA.16816.F32 R4, R16, R8, R4 ;  /* 0x000000081004723c */ /* 0x010fde0000001804 */
[----:B------:R-:W-:-:S08]  /*3c750*/  NOP ;  /* 0x0000000000007918 */ /* 0x000fd00000000000 */
[----:B------:R-:W-:Y:S04]  /*3c760*/  STL.64 [R1+0x3c0], R4 ;  /* 0x0003c00401007387 */ /* 0x000fe80000100a00 */
[----:B------:R0:W-:Y:S04]  /*3c770*/  STL.64 [R1+0x3c8], R6 ;  /* 0x0003c80601007387 */ /* 0x0001e80000100a00 */
[----:B0-----:R-:W4:Y:S04]  /*3c780*/  LDL.LU.64 R6, [R1+0x2618] ;  /* 0x0026180001067983 */ /* 0x001f280000300a00 */
[----:B------:R-:W2:Y:S04]  /*3c790*/  LDL.LU.64 R4, [R1+0x2610] ;  /* 0x0026100001047983 */ /* 0x000ea80000300a00 */
[----:B------:R0:W-:Y:S02]  /*3c7a0*/  STL.64 [R1+0x2528], R10 ;  /* 0x0025280a01007387 */ /* 0x0001e40000100a00 */
[----:B0-----:R-:W-:-:S02]  /*3c7b0*/  IMAD.MOV.U32 R10, RZ, RZ, R3 ;  /* 0x000000ffff0a7224 */ /* 0x001fc400078e0003 */
[----:B------:R-:W3:Y:S01]  /*3c7c0*/  LDL.LU R3, [R1+0x260c] ;  /* 0x00260c0001037983 */ /* 0x000ee20000300800 */
[----:B----4-:R-:W-:-:S03]  /*3c7d0*/  IMAD.MOV.U32 R11, RZ, RZ, R6 ;  /* 0x000000ffff0b7224 */ /* 0x010fc600078e0006 */
[----:B------:R-:W4:Y:S04]  /*3c7e0*/  LDL.LU R6, [R1+0x2608] ;  /* 0x0026080001067983 */ /* 0x000f280000300800 */
[----:B------:R2:W-:Y:S01]  /*3c7f0*/  STL.64 [R1+0x2520], R8 ;  /* 0x0025200801007387 */ /* 0x0005e20000100a00 */
[----:B------:R-:W-:Y:S02]  /*3c800*/  IMAD R14, R14, 0x100, R7 ;  /* 0x000001000e0e7824 */ /* 0x000fe400078e0207 */
[----:B--2---:R-:W-:Y:S02]  /*3c810*/  IMAD.MOV.U32 R8, RZ, RZ, R4 ;  /* 0x000000ffff087224 */ /* 0x004fe400078e0004 */
[----:B------:R-:W-:Y:S01]  /*3c820*/  IMAD.MOV.U32 R9, RZ, RZ, R5 ;  /* 0x000000ffff097224 */ /* 0x000fe200078e0005 */
[----:B------:R-:W2:Y:S04]  /*3c830*/  LDL.LU R4, [R1+0x2604] ;  /* 0x0026040001047983 */ /* 0x000ea80000300800 */
[----:B------:R-:W2:Y:S04]  /*3c840*/  LDL.LU R5, [R1+0x2600] ;  /* 0x0026000001057983 */ /* 0x000ea80000300800 */
[----:B------:R-:W4:Y:S01]  /*3c850*/  LDL.LU R7, [R1+0x25fc] ;  /* 0x0025fc0001077983 */ /* 0x000f220000300800 */
[----:B------:R-:W-:-:S03]  /*3c860*/  IMAD R15, R15, 0x100, R0 ;  /* 0x000001000f0f7824 */ /* 0x000fc600078e0200 */
        /* <DEDUP_REMOVED lines=12> */
[----:B------:R-:W3:Y:S04]  /*3c930*/  LDL.LU.64 R24, [R1+0x25d8] ;  /* 0x0025d80001187983 */ /* 0x000ee80000300a00 */
[----:B------:R-:W-:Y:S04]  /*3c940*/  STL.64 [R1+0x2508], R6 ;  /* 0x0025080601007387 */ /* 0x000fe80000100a00 */
[----:B------:R0:W-:Y:S04]  /*3c950*/  STL.64 [R1+0x2500], R4 ;  /* 0x0025000401007387 */ /* 0x0001e80000100a00 */
[----:B0-----:R-:W2:Y:S04]  /*3c960*/  LDL.LU R4, [R1+0x210] ;  /* 0x0002100001047983 */ /* 0x001ea80000300800 */
[----:B------:R-:W2:Y:S04]  /*3c970*/  LDL.LU R5, [R1+0x214] ;  /* 0x0002140001057983 */ /* 0x000ea80000300800 */
[----:B------:R-:W2:Y:S04]  /*3c980*/  LDL.LU R6, [R1+0x218] ;  /* 0x0002180001067983 */ /* 0x000ea80000300800 */
[----:B------:R-:W2:Y:S01]  /*3c990*/  LDL.LU R7, [R1+0x21c] ;  /* 0x00021c0001077983 */ /* 0x000ea20000300800 */
[----:B---3--:R-:W-:Y:S03]  /*3c9a0*/  HMMA.16816.F32 R16, R16, R2, R24 ;  /* 0x000000021010723c */ /* 0x008fe60000001818 */
[----:B------:R-:W3:Y:S01]  /*3c9b0*/  LDL.LU.64 R24, [R1+0x25d0] ;  /* 0x0025d00001187983 */ /* 0x000ee20000300a00 */
[----:B------:R-:W-:-:S02]  /*3c9c0*/  F2FP.F16.E4M3.UNPACK_B R12, R12 ;  /* 0x0000000cff0c723e */ /* 0x000fc400020006ff */
[----:B------:R-:W-:Y:S02]  /*3c9d0*/  F2FP.F16.E4M3.UNPACK_B R13, R13 ;  /* 0x0000000dff0d723e */ /* 0x000fe400020006ff */
[----:B------:R-:W-:Y:S02]  /*3c9e0*/  F2FP.F16.E4M3.UNPACK_B R14, R14 ;  /* 0x0000000eff0e723e */ /* 0x000fe400020006ff */
[----:B------:R-:W-:-:S13]  /*3c9f0*/  F2FP.F16.E4M3.UNPACK_B R15, R15 ;  /* 0x0000000fff0f723e */ /* 0x000fda00020006ff */
[----:B------:R0:W-:Y:S04]  /*3ca00*/  STL.64 [R1+0x3b0], R16 ;  /* 0x0003b01001007387 */ /* 0x0001e80000100a00 */
[----:B------:R1:W-:Y:S04]  /*3ca10*/  STL.64 [R1+0x3b8], R18 ;  /* 0x0003b81201007387 */ /* 0x0003e80000100a00 */
[----:B0-----:R-:W4:Y:S04]  /*3ca20*/  LDL.LU R16, [R1+0x230] ;  /* 0x0002300001107983 */ /* 0x001f280000300800 */
[----:B------:R-:W4:Y:S04]  /*3ca30*/  LDL.LU R17, [R1+0x234] ;  /* 0x0002340001117983 */ /* 0x000f280000300800 */
[----:B-1----:R-:W4:Y:S04]  /*3ca40*/  LDL.LU R18, [R1+0x238] ;  /* 0x0002380001127983 */ /* 0x002f280000300800 */
[----:B------:R-:W4:Y:S01]  /*3ca50*/  LDL.LU R19, [R1+0x23c] ;  /* 0x00023c0001137983 */ /* 0x000f220000300800 */
[----:B---3--:R-:W-:Y:S03]  /*3ca60*/  HMMA.16816.F32 R24, R12, R24, R20 ;  /* 0x000000180c18723c */ /* 0x008fe60000001814 */
[----:B------:R-:W3:Y:S04]  /*3ca70*/  LDL.LU.64 R22, [R1+0x25c8] ;  /* 0x0025c80001167983 */ /* 0x000ee80000300a00 */
[----:B------:R-:W3:-:S15]  /*3ca80*/  LDL.LU.64 R20, [R1+0x25c0] ;  /* 0x0025c00001147983 */ /* 0x000ede0000300a00 */
[----:B------:R-:W-:-:S01]  /*3ca90*/  NOP ;  /* 0x0000000000007918 */ /* 0x000fc20000000000 */
        /* <DEDUP_REMOVED lines=16> */
[----:B0-----:R-:W3:Y:S01]  /*3cba0*/  LDL.LU.64 R26, [R1+0x2588] ;  /* 0x00258800011a7983 */ /* 0x001ee20000300a00 */
[C---:B----4-:R-:W-:Y:S06]  /*3cbb0*/  HMMA.16816.F32 R16, R12.reuse, R8, R16 ;  /* 0x000000080c10723c */ /* 0x050fec0000001810 */
[----:B---3--:R-:W-:Y:S01]  /*3cbc0*/  HMMA.16816.F32 R24, R12, R26, R20 ;  /* 0x0000001a0c18723c */ /* 0x008fe20000001814 */
[----:B------:R-:W3:Y:S04]  /*3cbd0*/  LDL.LU.64 R22, [R1+0x2580] ;  /* 0x0025800001167983 */ /* 0x000ee80000300a00 */
[----:B------:R-:W3:-:S15]  /*3cbe0*/  LDL.LU.64 R20, [R1+0x2578] ;  /* 0x0025780001147983 */ /* 0x000ede0000300a00 */
[----:B------:R-:W-:-:S03]  /*3cbf0*/  NOP ;  /* 0x0000000000007918 */ /* 0x000fc60000000000 */
[----:B------:R-:W-:Y:S04]  /*3cc00*/  STL.64 [R1+0x250], R24 ;  /* 0x0002501801007387 */ /* 0x000fe80000100a00 */
[----:B------:R0:W-:Y:S04]  /*3cc10*/  STL.64 [R1+0x258], R26 ;  /* 0x0002581a01007387 */ /* 0x0001e80000100a00 */
[----:B0-----:R-:W4:Y:S04]  /*3cc20*/  LDL.LU.64 R26, [R1+0x2570] ;  /* 0x00257000011a7983 */ /* 0x001f280000300a00 */
[----:B------:R-:W4:Y:S04]  /*3cc30*/  LDL.LU.64 R24, [R1+0x2568] ;  /* 0x0025680001187983 */ /* 0x000f280000300a00 */
[----:B------:R-:W-:Y:S04]  /*3cc40*/  STL.64 [R1+0x230], R16 ;  /* 0x0002301001007387 */ /* 0x000fe80000100a00 */
[----:B------:R2:W-:Y:S02]  /*3cc50*/  STL.64 [R1+0x238], R18 ;  /* 0x0002381201007387 */ /* 0x0005e40000100a00 */
[----:B--2---:R-:W-:Y:S02]  /*3cc60*/  HMMA.16816.F32 R16, R12, R10, R4 ;  /* 0x0000000a0c10723c */ /* 0x004fe40000001804 */
[----:B------:R-:W2:-:S15]  /*3cc70*/  LDL.LU R4, [R1+0x130] ;  /* 0x0001300001047983 */ /* 0x000e9e0000300800 */
[----:B------:R-:W-:-:S06]  /*3cc80*/  NOP ;  /* 0x0000000000007918 */ /* 0x000fcc0000000000 */
[----:B------:R-:W-:Y:S04]  /*3cc90*/  STL.64 [R1+0x210], R16 ;  /* 0x0002101001007387 */ /* 0x000fe80000100a00 */
[----:B------:R-:W-:Y:S01]  /*3cca0*/  STL.64 [R1+0x218], R18 ;  /* 0x0002181201007387 */ /* 0x000fe20000100a00 */
[----:B---3--:R-:W-:-:S15]  /*3ccb0*/  HMMA.16816.F32 R8, R12, R28, R20 ;  /* 0x0000001c0c08723c */ /* 0x008fde0000001814 */
[----:B------:R-:W-:-:S08]  /*3ccc0*/  NOP ;  /* 0x0000000000007918 */ /* 0x000fd00000000000 */
[----:B------:R-:W-:Y:S04]  /*3ccd0*/  STL.64 [R1+0x1f0], R8 ;  /* 0x0001f00801007387 */ /* 0x000fe80000100a00 */
[----:B------:R-:W-:Y:S04]  /*3cce0*/  STL.64 [R1+0x1f8], R10 ;  /* 0x0001f80a01007387 */ /* 0x000fe80000100a00 */
        /* <DEDUP_REMOVED lines=10> */
[----:B--2---:R-:W-:Y:S04]  /*3cd90*/  STL.64 [R1+0x2530], R4 ;  /* 0x0025300401007387 */ /* 0x004fe80000100a00 */
[----:B------:R-:W2:Y:S04]  /*3cda0*/  LDL.LU R8, [R1+0x170] ;  /* 0x0001700001087983 */ /* 0x000ea80000300800 */
        /* <DEDUP_REMOVED lines=10> */
[----:B------:R-:W2:Y:S04]  /*3ce50*/  LDL.LU R21, [R1+0x1b4] ;  /* 0x0001b40001157983 */ /* 0x000ea80000300800 */
        /* <DEDUP_REMOVED lines=16> */
[----:B------:R-:W4:Y:S01]  /*3cf60*/  LDL.LU R18, [R1+0xe8] ;  /* 0x0000e80001127983 */ /* 0x000f220000300800 */
[----:B------:R-:W-:-:S03]  /*3cf70*/  IMAD.MOV.U32 R19, RZ, RZ, R0 ;  /* 0x000000ffff137224 */ /* 0x000fc600078e0000 */
[----:B------:R-:W3:Y:S01]  /*3cf80*/  LDL.LU R0, [R1+0x2560] ;  /* 0x0025600001007983 */ /* 0x000ee20000300800 */
[C---:B------:R-:W-:Y:S06]  /*3cf90*/  HMMA.16816.F32 R8, R12.reuse, R26, R8 ;  /* 0x0000001a0c08723c */ /* 0x040fec0000001808 */
[----:B------:R-:W-:Y:S01]  /*3cfa0*/  HMMA.16816.F32 R20, R12, R24, R20 ;  /* 0x000000180c14723c */ /* 0x000fe20000001814 */
        /* <DEDUP_REMOVED lines=10> */
[----:B------:R-:W2:Y:S01]  /*3d050*/  LDL.LU R18, [R1+0x118] ;  /* 0x0001180001127983 */ /* 0x000ea20000300800 */
[----:B---3--:R-:W-:-:S03]  /*3d060*/  IMAD.MOV.U32 R19, RZ, RZ, R0 ;  /* 0x000000ffff137224 */ /* 0x008fc600078e0000 */
[----:B------:R-:W3:Y:S04]  /*3d070*/  LDL.LU R0, [R1+0x1be4] ;  /* 0x001be40001007983 */ /* 0x000ee80000300800 */
[----:B------:R-:W-:Y:S04]  /*3d080*/  STL.64 [R1+0x1d0], R8 ;  /* 0x0001d00801007387 */ /* 0x000fe80000100a00 */
[----:B------:R0:W-:Y:S04]  /*3d090*/  STL.64 [R1+0x1d8], R10 ;  /* 0x0001d80a01007387 */ /* 0x0001e80000100a00 */
[----:B0-----:R-:W4:Y:S04]  /*3d0a0*/  LDL.LU.64 R10, [R1+0x2558] ;  /* 0x00255800010a7983 */ /* 0x001f280000300a00 */
[----:B------:R-:W4:Y:S04]  /*3d0b0*/  LDL.LU.64 R8, [R1+0x2550] ;  /* 0x0025500001087983 */ /* 0x000f280000300a00 */
[----:B------:R-:W3:Y:S04]  /*3d0c0*/  LDL.LU R26, [R1+0x1c04] ;  /* 0x001c0400011a7983 */ /* 0x000ee80000300800 */
[----:B------:R-:W3:Y:S04]  /*3d0d0*/  LDL.LU R27, [R1+0x1404] ;  /* 0x00140400011b7983 */ /* 0x000ee80000300800 */
[----:B------:R-:W-:Y:S04]  /*3d0e0*/  STL.64 [R1+0x1b0], R20 ;  /* 0x0001b01401007387 */ /* 0x000fe80000100a00 */
[----:B------:R0:W-:Y:S04]  /*3d0f0*/  STL.64 [R1+0x1b8], R22 ;  /* 0x0001b81601007387 */ /* 0x0001e80000100a00 */
[----:B0-----:R-:W2:Y:S04]  /*3d100*/  LDL.LU.64 R22, [R1+0x2548] ;  /* 0x0025480001167983 */ /* 0x001ea80000300a00 */
[----:B------:R-:W4:Y:S04]  /*3d110*/  LDL.LU.64 R20, [R1+0x2540] ;  /* 0x0025400001147983 */ /* 0x000f280000300a00 */
[----:B------:R-:W3:Y:S04]  /*3d120*/  LDL.LU R24, [R1+0x13e8] ;  /* 0x0013e80001187983 */ /* 0x000ee80000300800 */
[----:B------:R-:W3:Y:S01]  /*3d130*/  LDL.LU R25, [R1+0x140c] ;  /* 0x00140c0001197983 */ /* 0x000ee20000300800 */
[C---:B--2---:R-:W-:Y:S06]  /*3d140*/  HMMA.16816.F32 R4, R12.reuse, R22, R4 ;  /* 0x000000160c04723c */ /* 0x044fec0000001804 */
[----:B----4-:R-:W-:-:S15]  /*3d150*/  HMMA.16816.F32 R8, R12, R20, R8 ;  /* 0x000000140c08723c */ /* 0x010fde0000001808 */
[----:B------:R-:W-:-:S02]  /*3d160*/  NOP ;  /* 0x0000000000007918 */ /* 0x000fc40000000000 */
[----:B------:R-:W-:Y:S04]  /*3d170*/  STL.64 [R1+0x190], R4 ;  /* 0x0001900401007387 */ /* 0x000fe80000100a00 */
[----:B------:R0:W-:Y:S04]  /*3d180*/  STL.64 [R1+0x198], R6 ;  /* 0x0001980601007387 */ /* 0x0001e80000100a00 */
[----:B0-----:R-:W2:Y:S04]  /*3d190*/  LDL.LU.64 R6, [R1+0x2538] ;  /* 0x0025380001067983 */ /* 0x001ea80000300a00 */
[----:B------:R-:W2:Y:S04]  /*3d1a0*/  LDL.LU.64 R4, [R1+0x2530] ;  /* 0x0025300001047983 */ /* 0x000ea80000300a00 */
[----:B------:R-:W4:Y:S04]  /*3d1b0*/  LDL.LU R22, [R1+0x13f0] ;  /* 0x0013f00001167983 */ /* 0x000f280000300800 */
[----:B------:R-:W3:Y:S04]  /*3d1c0*/  LDL.LU R23, [R1+0x1414] ;  /* 0x0014140001177983 */ /* 0x000ee80000300800 */
[----:B------:R-:W-:Y:S04]  /*3d1d0*/  STL.64 [R1+0x170], R8 ;  /* 0x0001700801007387 */ /* 0x000fe80000100a00 */
[----:B------:R0:W-:Y:S04]  /*3d1e0*/  STL.64 [R1+0x178], R10 ;  /* 0x0001780a01007387 */ /* 0x0001e80000100a00 */
[----:B0-----:R-:W2:Y:S04]  /*3d1f0*/  LDL.LU.64 R10, [R1+0x2528] ;  /* 0x00252800010a7983 */ /* 0x001ea80000300a00 */
[----:B------:R-:W4:Y:S04]  /*3d200*/  LDL.LU.64 R8, [R1+0x2520] ;  /* 0x0025200001087983 */ /* 0x000f280000300a00 */
[----:B------:R-:W3:Y:S04]  /*3d210*/  LDL.LU R20, [R1+0x13f8] ;  /* 0x0013f80001147983 */ /* 0x000ee80000300800 */
[----:B------:R-:W3:Y:S01]  /*3d220*/  LDL.LU R21, [R1+0x141c] ;  /* 0x00141c0001157983 */ /* 0x000ee20000300800 */
[----:B--2---:R-:W-:-:S15]  /*3d230*/  HMMA.16816.F32 R4, R12, R10, R4 ;  /* 0x0000000a0c04723c */ /* 0x004fde0000001804 */
[----:B------:R-:W-:-:S08]  /*3d240*/  NOP ;  /* 0x0000000000007918 */ /* 0x000fd00000000000 */
[----:B------:R-:W-:Y:S04]  /*3d250*/  STL.64 [R1+0x150], R4 ;  /* 0x0001500401007387 */ /* 0x000fe80000100a00 */
[----:B------:R0:W-:Y:S04]  /*3d260*/  STL.64 [R1+0x158], R6 ;  /* 0x0001580601007387 */ /* 0x0001e80000100a00 */
[----:B0-----:R-:W4:Y:S04]  /*3d270*/  LDL.LU.64 R6, [R1+0x2518] ;  /* 0x0025180001067983 */ /* 0x001f280000300a00 */
[----:B------:R-:W4:Y:S04]  /*3d280*/  LDL.LU.64 R4, [R1+0x2510] ;  /* 0x0025100001047983 */ /* 0x000f280000300a00 */
[----:B------:R-:W2:Y:S04]  /*3d290*/  LDL.LU R10, [R1+0x1408] ;  /* 0x00140800010a7983 */ /* 0x000ea80000300800 */
[----:B------:R-:W3:Y:S01]  /*3d2a0*/  LDL.LU R11, [R1+0x1400] ;  /* 0x00140000010b7983 */ /* 0x000ee20000300800 */
[----:B----4-:R-:W-:-:S15]  /*3d2b0*/  HMMA.16816.F32 R4, R12, R8, R4 ;  /* 0x000000080c04723c */ /* 0x010fde0000001804 */
[----:B------:R-:W-:-:S08]  /*3d2c0*/  NOP ;  /* 0x0000000000007918 */ /* 0x000fd00000000000 */
[----:B------:R-:W-:Y:S04]  /*3d2d0*/  STL.64 [R1+0x130], R4 ;  /* 0x0001300401007387 */ /* 0x000fe80000100a00 */
[----:B------:R0:W-:Y:S04]  /*3d2e0*/  STL.64 [R1+0x138], R6 ;  /* 0x0001380601007387 */ /* 0x0001e80000100a00 */
[----:B0-----:R-:W4:Y:S04]  /*3d2f0*/  LDL.LU.64 R6, [R1+0x2508] ;  /* 0x0025080001067983 */ /* 0x001f280000300a00 */
[----:B------:R-:W2:Y:S04]  /*3d300*/  LDL.LU.64 R4, [R1+0x2500] ;  /* 0x0025000001047983 */ /* 0x000ea80000300a00 */
[----:B------:R-:W3:Y:S04]  /*3d310*/  LDL.LU R8, [R1+0x1418] ;  /* 0x0014180001087983 */ /* 0x000ee80000300800 */
[----:B------:R-:W3:Y:S01]  /*3d320*/  LDL.LU R9, [R1+0x1410] ;  /* 0x0014100001097983 */ /* 0x000ee20000300800 */
[----:B----4-:R-:W-:-:S15]  /*3d330*/  HMMA.16816.F32 R16, R12, R6, R16 ;  /* 0x000000060c10723c */ /* 0x010fde0000001810 */
[----:B------:R-:W-:-:S08]  /*3d340*/  NOP ;  /* 0x0000000000007918 */ /* 0x000fd00000000000 */
[----:B------:R-:W-:Y:S04]  /*3d350*/  STL.64 [R1+0x110], R16 ;  /* 0x0001101001007387 */ /* 0x000fe80000100a00 */
[----:B------:R0:W-:Y:S04]  /*3d360*/  STL.64 [R1+0x118], R18 ;  /* 0x0001181201007387 */ /* 0x0001e80000100a00 */
[----:B0-----:R-:W2:Y:S04]  /*3d370*/  LDL.LU.64 R18, [R1+0x24f8] ;  /* 0x0024f80001127983 */ /* 0x001ea80000300a00 */
[----:B------:R-:W2:Y:S04]  /*3d380*/  LDL.LU.64 R16, [R1+0x24f0] ;  /* 0x0024f00001107983 */ /* 0x000ea80000300a00 */
[----:B------:R-:W4:Y:S04]  /*3d390*/  LDL.LU R6, [R1+0x1424] ;  /* 0x0014240001067983 */ /* 0x000f280000300800 */
[----:B------:R-:W3:Y:S01]  /*3d3a0*/  LDL.LU R7, [R1+0x1420] ;  /* 0x0014200001077983 */ /* 0x000ee20000300800 */
[----:B--2---:R-:W-:-:S15]  /*3d3b0*/  HMMA.16816.F32 R16, R12, R4, R16 ;  /* 0x000000040c10723c */ /* 0x004fde0000001810 */
[----:B------:R-:W-:-:S08]  /*3d3c0*/  NOP ;  /* 0x0000000000007918 */ /* 0x000fd00000000000 */
[----:B------:R-:W-:Y:S04]  /*3d3d0*/  STL.64 [R1+0xf0], R16 ;  /* 0x0000f01001007387 */ /* 0x000fe80000100a00 */
[----:B------:R0:W-:Y:S04]  /*3d3e0*/  STL.64 [R1+0xf8], R18 ;  /* 0x0000f81201007387 */ /* 0x0001e80000100a00 */
[----:B0-----:R-:W2:Y:S04]  /*3d3f0*/  LDL.LU.64 R18, [R1+0x24e8] ;  /* 0x0024e80001127983 */ /* 0x001ea80000300a00 */
[----:B------:R-:W2:Y:S04]  /*3d400*/  LDL.LU.64 R16, [R1+0x24e0] ;  /* 0x0024e00001107983 */ /* 0x000ea80000300a00 */
[----:B------:R-:W2:Y:S01]  /*3d410*/  LDL R5, [R1+0x1f08] ;  /* 0x001f080001057983 */ /* 0x000ea20000100800 */
[----:B----4-:R-:W-:Y:S01]  /*3d420*/  VIADD R6, R6, 0x1 ;  /* 0x0000000106067836 */ /* 0x010fe20000000000 */
[----:B---3--:R-:W-:-:S02]  /*3d430*/  IADD3 R7, P6, R7, UR28, RZ ;  /* 0x0000001c07077c10 */ /* 0x008fc4000ffde0ff */
[----:B------:R-:W-:Y:S02]  /*3d440*/  IADD3 R8, P1, R8, UR28, RZ ;  /* 0x0000001c08087c10 */ /* 0x000fe4000ff3e0ff */
[----:B------:R-:W-:Y:S02]  /*3d450*/  IADD3 R9, P2, R9, UR28, RZ ;  /* 0x0000001c09097c10 */ /* 0x000fe4000ff5e0ff */
[----:B------:R-:W-:Y:S02]  /*3d460*/  IADD3 R10, P3, R10, UR28, RZ ;  /* 0x0000001c0a0a7c10 */ /* 0x000fe4000ff7e0ff */
[----:B------:R-:W-:Y:S02]  /*3d470*/  IADD3 R11, P4, R11, UR28, RZ ;  /* 0x0000001c0b0b7c10 */ /* 0x000fe4000ff9e0ff */
[----:B------:R-:W-:Y:S01]  /*3d480*/  IADD3 R20, P5, R20, UR28, RZ ;  /* 0x0000001c14147c10 */ /* 0x000fe2000ffbe0ff */
[----:B--2---:R-:W-:Y:S01]  /*3d490*/  HMMA.16816.F32 R12, R12, R2, R16 ;  /* 0x000000020c0c723c */ /* 0x004fe20000001810 */
[----:B------:R-:W2:Y:S04]  /*3d4a0*/  LDL.LU.64 R18, [R1+0x24d8] ;  /* 0x0024d80001127983 */ /* 0x000ea80000300a00 */
[----:B------:R-:W3:Y:S04]  /*3d4b0*/  LDL.LU.64 R16, [R1+0x24d0] ;  /* 0x0024d00001107983 */ /* 0x000ee80000300a00 */
[----:B------:R-:W-:Y:S01]  /*3d4c0*/  STL [R1+0x1424], R6 ;  /* 0x0014240601007387 */ /* 0x000fe20000100800 */
[----:B------:R-:W-:-:S02]  /*3d4d0*/  IADD3.X R21, R21, UR30, RZ, P6, !PT ;  /* 0x0000001e15157c10 */ /* 0x000fc4000b7fe4ff */
[----:B------:R-:W-:Y:S02]  /*3d4e0*/  IADD3 R22, P6, R22, UR28, RZ ;  /* 0x0000001c16167c10 */ /* 0x000fe4000ffde0ff */
[----:B------:R-:W-:Y:S02]  /*3d4f0*/  IADD3.X R23, R23, UR30, RZ, P1, !PT ;  /* 0x0000001e17177c10 */ /* 0x000fe40008ffe4ff */
[----:B------:R-:W-:Y:S02]  /*3d500*/  IADD3 R24, P1, R24, UR28, RZ ;  /* 0x0000001c18187c10 */ /* 0x000fe4000ff3e0ff */
[----:B------:R-:W-:Y:S02]  /*3d510*/  IADD3.X R25, R25, UR30, RZ, P2, !PT ;  /* 0x0000001e19197c10 */ /* 0x000fe400097fe4ff */
[----:B------:R-:W-:Y:S02]  /*3d520*/  IADD3 R26, P2, R26, UR28, RZ ;  /* 0x0000001c1a1a7c10 */ /* 0x000fe4000ff5e0ff */
[----:B------:R-:W-:-:S02]  /*3d530*/  IADD3.X R27, R27, UR30, RZ, P3, !PT ;  /* 0x0000001e1b1b7c10 */ /* 0x000fc40009ffe4ff */
[----:B------:R-:W-:Y:S02]  /*3d540*/  IADD3 R28, P3, R28, UR28, RZ ;  /* 0x0000001c1c1c7c10 */ /* 0x000fe4000ff7e0ff */
[----:B------:R-:W-:Y:S01]  /*3d550*/  IADD3.X R29, R29, UR30, RZ, P4, !PT ;  /* 0x0000001e1d1d7c10 */ /* 0x000fe2000a7fe4ff */
[----:B------:R0:W-:Y:S04]  /*3d560*/  STL.64 [R1+0xe0], R12 ;  /* 0x0000e00c01007387 */ /* 0x0001e80000100a00 */
[----:B------:R-:W-:Y:S04]  /*3d570*/  STL.64 [R1+0xe8], R14 ;  /* 0x0000e80e01007387 */ /* 0x000fe80000100a00 */
        /* <DEDUP_REMOVED lines=15> */
[----:B---3--:R-:W-:-:S02]  /*3d670*/  IADD3 R16, P4, R16, UR28, RZ ;  /* 0x0000001c10107c10 */ /* 0x008fc4000ff9e0ff */
[----:B------:R-:W-:-:S03]  /*3d680*/  IADD3.X R17, R17, UR30, RZ, P5, !PT ;  /* 0x0000001e11117c10 */ /* 0x000fc6000affe4ff */
[----:B------:R-:W-:Y:S04]  /*3d690*/  STL [R1+0x1bf4], R16 ;  /* 0x001bf41001007387 */ /* 0x000fe80000100800 */
[----:B------:R-:W-:Y:S04]  /*3d6a0*/  STL [R1+0x13f4], R17 ;  /* 0x0013f41101007387 */ /* 0x000fe80000100800 */
[----:B0-----:R-:W3:Y:S01]  /*3d6b0*/  LDL.LU R12, [R1+0x1c00] ;  /* 0x001c0000010c7983 */ /* 0x001ee20000300800 */
[----:B--2---:R-:W-:Y:S02]  /*3d6c0*/  IADD3 R18, P5, R18, UR28, RZ ;  /* 0x0000001c12127c10 */ /* 0x004fe4000ffbe0ff */
[----:B------:R-:W-:-:S03]  /*3d6d0*/  IADD3.X R19, R19, UR30, RZ, P6, !PT ;  /* 0x0000001e13137c10 */ /* 0x000fc6000b7fe4ff */
[----:B------:R-:W-:Y:S04]  /*3d6e0*/  STL [R1+0x1bec], R18 ;  /* 0x001bec1201007387 */ /* 0x000fe80000100800 */
[----:B---3--:R0:W-:Y:S04]  /*3d6f0*/  STL [R1+0x24c4], R12 ;  /* 0x0024c40c01007387 */ /* 0x0081e80000100800 */
[----:B------:R-:W-:Y:S04]  /*3d700*/  STL [R1+0x13ec], R19 ;  /* 0x0013ec1301007387 */ /* 0x000fe80000100800 */
[----:B0-----:R-:W2:Y:S01]  /*3d710*/  LDL.LU R12, [R1+0x1bdc] ;  /* 0x001bdc00010c7983 */ /* 0x001ea20000300800 */
[----:B------:R-:W-:-:S05]  /*3d720*/  IADD3 R0, P6, R0, UR28, RZ ;  /* 0x0000001c00007c10 */ /* 0x000fca000ffde0ff */
[----:B------:R-:W-:Y:S01]  /*3d730*/  STL [R1+0x1be4], R0 ;  /* 0x001be40001007387 */ /* 0x000fe20000100800 */
[----:B------:R-:W-:-:S03]  /*3d740*/  ISETP.NE.U32.AND P0, PT, R6, R5, PT ;  /* 0x000000050600720c */ /* 0x000fc60003f05070 */
[----:B--2---:R0:W-:Y:S04]  /*3d750*/  STL [R1+0x24c8], R12 ;  /* 0x0024c80c01007387 */ /* 0x0041e80000100800 */
[----:B0-----:R-:W2:Y:S04]  /*3d760*/  LDL.LU R12, [R1+0x13e4] ;  /* 0x0013e400010c7983 */ /* 0x001ea80000300800 */
[----:B------:R-:W3:Y:S04]  /*3d770*/  LDL.LU R13, [R1+0x1bd4] ;  /* 0x001bd400010d7983 */ /* 0x000ee80000300800 */
[----:B------:R-:W4:Y:S04]  /*3d780*/  LDL.LU R14, [R1+0x1bf8] ;  /* 0x001bf800010e7983 */ /* 0x000f280000300800 */
        /* <DEDUP_REMOVED lines=25> */
[----:B------:R-:W3:Y:S01]  /*3d920*/  LDL.LU R0, [R1+0x1b90] ;  /* 0x001b900001007983 */ /* 0x000ee20000300800 */
[----:B--2---:R-:W-:-:S05]  /*3d930*/  IADD3.X R12, R12, UR30, RZ, P1, !PT ;  /* 0x0000001e0c0c7c10 */ /* 0x004fca0008ffe4ff */
[----:B------:R0:W-:Y:S04]  /*3d940*/  STL [R1+0x13e4], R12 ;  /* 0x0013e40c01007387 */ /* 0x0001e80000100800 */
[----:B0-----:R-:W2:Y:S02]  /*3d950*/  LDL.LU R12, [R1+0x24c8] ;  /* 0x0024c800010c7983 */ /* 0x001ea40000300800 */
[----:B--2---:R-:W-:-:S05]  /*3d960*/  IADD3 R12, P1, R12, UR28, RZ ;  /* 0x0000001c0c0c7c10 */ /* 0x004fca000ff3e0ff */
[----:B------:R0:W-:Y:S04]  /*3d970*/  STL [R1+0x1bdc], R12 ;  /* 0x001bdc0c01007387 */ /* 0x0001e80000100800 */
[----:B0-----:R-:W2:Y:S01]  /*3d980*/  LDL.LU R12, [R1+0x24c4] ;  /* 0x0024c400010c7983 */ /* 0x001ea20000300800 */
[----:B----4-:R-:W-:Y:S02]  /*3d990*/  IADD3.X R14, R14, UR30, RZ, P3, !PT ;  /* 0x0000001e0e0e7c10 */ /* 0x010fe40009ffe4ff */
[----:B---3--:R-:W-:Y:S02]  /*3d9a0*/  IADD3 R15, P3, R15, UR28, RZ ;  /* 0x0000001c0f0f7c10 */ /* 0x008fe4000ff7e0ff */
[----:B------:R-:W-:Y:S02]  /*3d9b0*/  IADD3.X R2, R2, UR30, RZ, P4, !PT ;  /* 0x0000001e02027c10 */ /* 0x000fe4000a7fe4ff */
[----:B------:R-:W-:-:S02]  /*3d9c0*/  IADD3 R3, P4, R3, UR28, RZ ;  /* 0x0000001c03037c10 */ /* 0x000fc4000ff9e0ff */
[----:B------:R-:W-:Y:S02]  /*3d9d0*/  IADD3.X R4, R4, UR30, RZ, P5, !PT ;  /* 0x0000001e04047c10 */ /* 0x000fe4000affe4ff */
[----:B------:R-:W-:Y:S02]  /*3d9e0*/  IADD3 R5, P5, R5, UR28, RZ ;  /* 0x0000001c05057c10 */ /* 0x000fe4000ffbe0ff */
[----:B------:R-:W-:Y:S02]  /*3d9f0*/  IADD3.X R6, R6, UR30, RZ, P6, !PT ;  /* 0x0000001e06067c10 */ /* 0x000fe4000b7fe4ff */
[----:B------:R-:W-:Y:S02]  /*3da00*/  IADD3 R7, P6, R7, UR28, RZ ;  /* 0x0000001c07077c10 */ /* 0x000fe4000ffde0ff */
        /* <DEDUP_REMOVED lines=12> */
[----:B--2---:R-:W-:Y:S02]  /*3dad0*/  IADD3.X R12, R12, UR30, RZ, P2, !PT ;  /* 0x0000001e0c0c7c10 */ /* 0x004fe400097fe4ff */
[----:B------:R-:W-:-:S03]  /*3dae0*/  IADD3 R13, P2, R13, UR28, RZ ;  /* 0x0000001c0d0d7c10 */ /* 0x000fc6000ff5e0ff */
[----:B------:R0:W-:Y:S04]  /*3daf0*/  STL [R1+0x1c00], R12 ;  /* 0x001c000c01007387 */ /* 0x0001e80000100800 */
[----:B------:R-:W-:Y:S04]  /*3db00*/  STL [R1+0x1bd4], R13 ;  /* 0x001bd40d01007387 */ /* 0x000fe80000100800 */
[----:B------:R-:W-:Y:S04]  /*3db10*/  STL [R1+0x1bf8], R14 ;  /* 0x001bf80e01007387 */ /* 0x000fe80000100800 */
[----:B------:R-:W-:Y:S04]  /*3db20*/  STL [R1+0x1bcc], R15 ;  /* 0x001bcc0f01007387 */ /* 0x000fe80000100800 */
[----:B------:R-:W-:Y:S04]  /*3db30*/  STL [R1+0x1bf0], R2 ;  /* 0x001bf00201007387 */ /* 0x000fe80000100800 */
[----:B------:R-:W-:Y:S04]  /*3db40*/  STL [R1+0x1bc4], R3 ;  /* 0x001bc40301007387 */ /* 0x000fe80000100800 */
[----:B------:R-:W-:Y:S04]  /*3db50*/  STL [R1+0x1be8], R4 ;  /* 0x001be80401007387 */ /* 0x000fe80000100800 */
[----:B------:R-:W-:Y:S01]  /*3db60*/  STL [R1+0x1bbc], R5 ;  /* 0x001bbc0501007387 */ /* 0x000fe20000100800 */
[----:B------:R-:W-:-:S03]  /*3db70*/  IADD3.X R10, R10, UR30, RZ, P2, !PT ;  /* 0x0000001e0a0a7c10 */ /* 0x000fc600097fe4ff */
[----:B------:R-:W-:Y:S01]  /*3db80*/  STL [R1+0x1be0], R6 ;  /* 0x001be00601007387 */ /* 0x000fe20000100800 */
[----:B------:R-:W-:-:S03]  /*3db90*/  IADD3 R11, P2, R11, UR28, RZ ;  /* 0x0000001c0b0b7c10 */ /* 0x000fc6000ff5e0ff */
        /* <DEDUP_REMOVED lines=19> */
[----:B0-----:R-:W2:Y:S01]  /*3dcd0*/  LDL.LU R12, [R1+0x1b5c] ;  /* 0x001b5c00010c7983 */ /* 0x001ea20000300800 */
[----:B------:R-:W-:-:S02]  /*3dce0*/  IADD3.X R18, R18, UR30, RZ, P3, !PT ;  /* 0x0000001e12127c10 */ /* 0x000fc40009ffe4ff */
[----:B------:R-:W-:-:S03]  /*3dcf0*/  IADD3 R19, P3, R19, UR28, RZ ;  /* 0x0000001c13137c10 */ /* 0x000fc6000ff7e0ff */
[----:B------:R-:W-:Y:S04]  /*3dd00*/  STL [R1+0x1b98], R18 ;  /* 0x001b981201007387 */ /* 0x000fe80000100800 */
[----:B--2---:R0:W-:Y:S04]  /*3dd10*/  STL [R1+0x24bc], R12 ;  /* 0x0024bc0c01007387 */ /* 0x0041e80000100800 */
[----:B------:R-:W-:Y:S04]  /*3dd20*/  STL [R1+0x1b6c], R19 ;  /* 0x001b6c1301007387 */ /* 0x000fe80000100800 */
[----:B0-----:R-:W2:Y:S01]  /*3dd30*/  LDL.LU R12, [R1+0x1b88] ;  /* 0x001b8800010c7983 */ /* 0x001ea20000300800 */
[----:B------:R-:W-:-:S05]  /*3dd40*/  IADD3.X R0, R0, UR30, RZ, P4, !PT ;  /* 0x0000001e00007c10 */ /* 0x000fca000a7fe4ff */
[----:B------:R-:W-:Y:S04]  /*3dd50*/  STL [R1+0x1b90], R0 ;  /* 0x001b900001007387 */ /* 0x000fe80000100800 */
[----:B--2---:R0:W-:Y:S04]  /*3dd60*/  STL [R1+0x24c0], R12 ;  /* 0x0024c00c01007387 */ /* 0x0041e80000100800 */
[----:B0-----:R-:W2:Y:S04]  /*3dd70*/  LDL.LU R12, [R1+0x1b64] ;  /* 0x001b6400010c7983 */ /* 0x001ea80000300800 */
[----:B------:R-:W3:Y:S04]  /*3dd80*/  LDL.LU R13, [R1+0x1b80] ;  /* 0x001b8000010d7983 */ /* 0x000ee80000300800 */
        /* <DEDUP_REMOVED lines=26> */
[----:B------:R-:W4:Y:S01]  /*3df30*/  LDL.LU R0, [R1+0x1aec] ;  /* 0x001aec0001007983 */ /* 0x000f220000300800 */
[----:B--2---:R-:W-:-:S05]  /*3df40*/  IADD3 R12, P4, R12, UR28, RZ ;  /* 0x0000001c0c0c7c10 */ /* 0x004fca000ff9e0ff */
[----:B------:R0:W-:Y:S04]  /*3df50*/  STL [R1+0x1b64], R12 ;  /* 0x001b640c01007387 */ /* 0x0001e80000100800 */
[----:B0-----:R-:W2:Y:S02]  /*3df60*/  LDL.LU R12, [R1+0x24c0] ;  /* 0x0024c000010c7983 */ /* 0x001ea40000300800 */
[----:B--2---:R-:W-:-:S05]  /*3df70*/  IADD3.X R12, R12, UR30, RZ, P5, !PT ;  /* 0x0000001e0c0c7c10 */ /* 0x004fca000affe4ff */
[----:B------:R0:W-:Y:S04]  /*3df80*/  STL [R1+0x1b88], R12 ;  /* 0x001b880c01007387 */ /* 0x0001e80000100800 */
[----:B0-----:R-:W2:Y:S01]  /*3df90*/  LDL.LU R12, [R1+0x24bc] ;  /* 0x0024bc00010c7983 */ /* 0x001ea20000300800 */
[----:B---3--:R-:W-:Y:S02]  /*3dfa0*/  IADD3.X R13, R13, UR30, RZ, P6, !PT ;  /* 0x0000001e0d0d7c10 */ /* 0x008fe4000b7fe4ff */
[----:B----4-:R-:W-:Y:S02]  /*3dfb0*/  IADD3 R14, P6, R14, UR28, RZ ;  /* 0x0000001c0e0e7c10 */ /* 0x010fe4000ffde0ff */
        /* <DEDUP_REMOVED lines=19> */
[----:B--2---:R-:W-:-:S05]  /*3e0f0*/  IADD3 R12, P5, R12, UR28, RZ ;  /* 0x0000001c0c0c7c10 */ /* 0x004fca000ffbe0ff */
[----:B------:R0:W-:Y:S04]  /*3e100*/  STL [R1+0x1b5c], R12 ;  /* 0x001b5c0c01007387 */ /* 0x0001e80000100800 */
        /* <DEDUP_REMOVED lines=29> */
[----:B0-----:R-:W2:Y:S01]  /*3e2e0*/  LDL.LU R12, [R1+0x1b08] ;  /* 0x001b0800010c7983 */ /* 0x001ea20000300800 */
[----:B------:R-:W-:-:S02]  /*3e2f0*/  IADD3 R18, P6, R18, UR28, RZ ;  /* 0x0000001c12127c10 */ /* 0x000fc4000ffde0ff */
[----:B------:R-:W-:-:S03]  /*3e300*/  IADD3.X R19, R19, UR30, RZ, P1, !PT ;  /* 0x0000001e13137c10 */ /* 0x000fc60008ffe4ff */
[----:B------:R-:W-:Y:S04]  /*3e310*/  STL [R1+0x1af4], R18 ;  /* 0x001af41201007387 */ /* 0x000fe80000100800 */
[----:B--2---:R0:W-:Y:S04]  /*3e320*/  STL [R1+0x24b4], R12 ;  /* 0x0024b40c01007387 */ /* 0x0041e80000100800 */
[----:B------:R-:W-:Y:S04]  /*3e330*/  STL [R1+0x1b18], R19 ;  /* 0x001b181301007387 */ /* 0x000fe80000100800 */
[----:B0-----:R-:W2:Y:S01]  /*3e340*/  LDL.LU R12, [R1+0x1ae4] ;  /* 0x001ae400010c7983 */ /* 0x001ea20000300800 */
[----:B------:R-:W-:-:S05]  /*3e350*/  IADD3 R0, P1, R0, UR28, RZ ;  /* 0x0000001c00007c10 */ /* 0x000fca000ff3e0ff */
[----:B------:R-:W-:Y:S04]  /*3e360*/  STL [R1+0x1aec], R0 ;  /* 0x001aec0001007387 */ /* 0x000fe80000100800 */
        /* <DEDUP_REMOVED lines=1609> */
[----:B------:R-:W-:-:S02]  /*44800*/  IADD3.X R18, R18, UR48, RZ, P6, !PT ;  /* 0x0000003012127c10 */ /* 0x000fc4000b7fe4ff */
[----:B--2---:R-:W-:Y:S02]  /*44810*/  IADD3.X R12, R12, UR48, RZ, P5, !PT ;  /* 0x000000300c0c7c10 */ /* 0x004fe4000affe4ff */
        /* <DEDUP_REMOVED lines=31> */
[----:B------:R0:W-:Y:S04]  /*44a10*/  STL [R1+0x1d50], R0 ;  /* 0x001d500001007387 */ /* 0x0001e80000100800 */
[----:B------:R-:W-:Y:S04]  /*44a20*/  STL [R1+0x1d48], R18 ;  /* 0x001d481201007387 */ /* 0x000fe80000100800 */
[----:B0-----:R-:W2:Y:S01]  /*44a30*/  LDL.LU R0, [R1+0x1dc4] ;  /* 0x001dc40001007983 */ /* 0x001ea20000300800 */
[----:B------:R-:W-:-:S05]  /*44a40*/  IADD3 R19, P6, R19, UR5, RZ ;  /* 0x0000000513137c10 */ /* 0x000fca000ffde0ff */
[----:B------:R-:W-:Y:S04]  /*44a50*/  STL [R1+0x1db4], R19 ;  /* 0x001db41301007387 */ /* 0x000fe80000100800 */
[----:B--2---:R0:W-:Y:S04]  /*44a60*/  STL [R1+0x242c], R0 ;  /* 0x00242c0001007387 */ /* 0x0041e80000100800 */
[----:B0-----:R-:W2:Y:S04]  /*44a70*/  LDL.LU R0, [R1+0x1d58] ;  /* 0x001d580001007983 */ /* 0x001ea80000300800 */
        /* <DEDUP_REMOVED lines=58> */
[----:B------:R-:W-:Y:S02]  /*44e20*/  IADD3.X R17, R17, UR48, RZ, P5, !PT ;  /* 0x0000003011117c10 */ /* 0x000fe4000affe4ff */
[----:B------:R-:W-:Y:S02]  /*44e30*/  IADD3.X R19, R19, UR48, RZ, P1, !PT ;  /* 0x0000003013137c10 */ /* 0x000fe40008ffe4ff */
[----:B------:R-:W-:Y:S02]  /*44e40*/  IADD3.X R18, R18, UR48, RZ, P6, !PT ;  /* 0x0000003012127c10 */ /* 0x000fe4000b7fe4ff */
[----:B--2---:R-:W-:-:S05]  /*44e50*/  IADD3 R0, P2, R0, UR5, RZ ;  /* 0x0000000500007c10 */ /* 0x004fca000ff5e0ff */
[----:B------:R0:W-:Y:S01]  /*44e60*/  STL [R1+0x1dc4], R0 ;  /* 0x001dc40001007387 */ /* 0x0001e20000100800 */
[----:B------:R-:W-:Y:S02]  /*44e70*/  IADD3.X R8, R8, UR48, RZ, P2, !PT ;  /* 0x0000003008087c10 */ /* 0x000fe400097fe4ff */
[----:B------:R-:W-:Y:S01]  /*44e80*/  IADD3 R9, P2, R9, UR5, RZ ;  /* 0x0000000509097c10 */ /* 0x000fe2000ff5e0ff */
[----:B0-----:R1:W5:Y:S04]  /*44e90*/  LDL.LU R0, [R1+0x2428] ;  /* 0x0024280001007983 */ /* 0x0013680000300800 */
[----:B------:R1:W-:Y:S04]  /*44ea0*/  STL [R1+0x1d60], R12 ;  /* 0x001d600c01007387 */ /* 0x0003e80000100800 */
        /* <DEDUP_REMOVED lines=16> */
[----:B------:R1:W-:Y:S01]  /*44fb0*/  STL [R1+0x1df0], R23 ;  /* 0x001df01701007387 */ /* 0x0003e20000100800 */
[----:B------:R-:W-:-:S03]  /*44fc0*/  IADD3.X R28, R28, UR48, RZ, P2, !PT ;  /* 0x000000301c1c7c10 */ /* 0x000fc600097fe4ff */
        /* <DEDUP_REMOVED lines=10> */
[----:B------:R-:W-:Y:S05]  /*45070*/  @P0 BRA `(.L_x_2) ;  /* 0xfffffce400480947 */ /* 0x000fea000383ffff */
.L_x_1:
[----:B--2--5:R-:W2:Y:S01]  /*45080*/  LDL.LU R0, [R1+0x18c] ;  /* 0x00018c0001007983 */ /* 0x024ea20000300800 */
[----:B------:R-:W-:Y:S01]  /*45090*/  ULDC.64 UR36, c[0x0][0x228] ;  /* 0x00008a0000247ab9 */ /* 0x000fe20000000a00 */
[----:B------:R-:W-:Y:S01]  /*450a0*/  ULDC UR5, c[0x0][0x248] ;  /* 0x0000920000057ab9 */ /* 0x000fe20000000800 */
        /* <DEDUP_REMOVED lines=50> */
[----:B--2---:R2:W-:Y:S04]  /*453d0*/  STL [R1+0x2f54], R0 ;  /* 0x002f540001007387 */ /* 0x0045e80000100800 */
[----:B--2---:R-:W2:Y:S04]  /*453e0*/  LDL.LU R0, [R1+0x108] ;  /* 0x0001080001007983 */ /* 0x004ea80000300800 */
[----:B--2---:R2:W-:Y:S04]  /*453f0*/  STL [R1+0x2f58], R0 ;  /* 0x002f580001007387 */ /* 0x0045e80000100800 */
[----:B--2---:R-:W2:Y:S04]  /*45400*/  LDL.LU R0, [R1+0x104] ;  /* 0x0001040001007983 */ /* 0x004ea80000300800 */
[----:B-1----:R-:W3:Y:S04]  /*45410*/  LDL.LU R13, [R1+0x1a0] ;  /* 0x0001a000010d7983 */ /* 0x002ee80000300800 */
[----:B---3--:R1:W-:Y:S04]  /*45420*/  STL [R1+0x2f5c], R13 ;  /* 0x002f5c0d01007387 */ /* 0x0083e80000100800 */
[----:B-1----:R-:W2:Y:S04]  /*45430*/  LDL.LU R13, [R1+0x100] ;  /* 0x00010000010d7983 */ /* 0x002ea80000300800 */
        /* <DEDUP_REMOVED lines=11> */
[----:B------:R1:W-:Y:S04]  /*454f0*/  STL [R1+0x24a4], R14 ;  /* 0x0024a40e01007387 */ /* 0x0003e80000100800 */
[----:B-1----:R-:W4:Y:S04]  /*45500*/  LDL.LU R14, [R1+0x188] ;  /* 0x00018800010e7983 */ /* 0x002f280000300800 */
[----:B------:R1:W-:Y:S04]  /*45510*/  STL [R1+0x24a0], R29 ;  /* 0x0024a01d01007387 */ /* 0x0003e80000100800 */
[----:B-1----:R-:W4:Y:S04]  /*45520*/  LDL.LU R29, [R1+0x184] ;  /* 0x00018400011d7983 */ /* 0x002f280000300800 */
        /* <DEDUP_REMOVED lines=16> */
[----:B------:R0:W-:Y:S04]  /*45630*/  STL.64 [R1+0x2478], R20 ;  /* 0x0024781401007387 */ /* 0x0001e80000100a00 */
[----:B0-----:R-:W4:Y:S04]  /*45640*/  LDL.LU R20, [R1+0x12c] ;  /* 0x00012c0001147983 */ /* 0x001f280000300800 */
[----:B------:R-:W4:Y:S04]  /*45650*/  LDL.LU R21, [R1+0x140] ;  /* 0x0001400001157983 */ /* 0x000f280000300800 */
[----:B------:R0:W-:Y:S04]  /*45660*/  STL.64 [R1+0x2470], R18 ;  /* 0x0024701201007387 */ /* 0x0001e80000100a00 */
[----:B0-----:R-:W4:Y:S04]  /*45670*/  LDL.LU R18, [R1+0x124] ;  /* 0x0001240001127983 */ /* 0x001f280000300800 */
[----:B------:R-:W4:Y:S04]  /*45680*/  LDL.LU R19, [R1+0x128] ;  /* 0x0001280001137983 */ /* 0x000f280000300800 */
[----:B------:R0:W-:Y:S04]  /*45690*/  STL [R1+0x246c], R16 ;  /* 0x00246c1001007387 */ /* 0x0001e80000100800 */
[----:B0-----:R-:W4:Y:S04]  /*456a0*/  LDL.LU R16, [R1+0x120] ;  /* 0x0001200001107983 */ /* 0x001f280000300800 */
[----:B------:R0:W-:Y:S04]  /*456b0*/  STL [R1+0x2460], R15 ;  /* 0x0024600f01007387 */ /* 0x0001e80000100800 */
[----:B0-----:R-:W3:Y:S01]  /*456c0*/  LDL.LU R15, [R1+0x10c] ;  /* 0x00010c00010f7983 */ /* 0x001ee20000300800 */
[----:B--2---:R-:W-:-:S03]  /*456d0*/  F2FP.SATFINITE.E4M3.F32.PACK_AB_MERGE_C R0, R0, R13, RZ ;  /* 0x0000000d0000723e */ /* 0x004fc600048070ff */
[----:B------:R-:W2:Y:S04]  /*456e0*/  LDL.LU R13, [R1+0x2f5c] ;  /* 0x002f5c00010d7983 */ /* 0x000ea80000300800 */
[----:B------:R0:W-:Y:S04]  /*456f0*/  STL [R1+0x1164], R0 ;  /* 0x0011640001007387 */ /* 0x0001e80000100800 */
[----:B0-----:R-:W3:Y:S02]  /*45700*/  LDL.LU R0, [R1+0x2f58] ;  /* 0x002f580001007983 */ /* 0x001ee40000300800 */
[----:B---3--:R-:W-:-:S02]  /*45710*/  F2FP.SATFINITE.E4M3.F32.PACK_AB_MERGE_C R15, R15, R0, RZ ;  /* 0x000000000f0f723e */ /* 0x008fc400048070ff */
[----:B------:R-:W3:Y:S01]  /*45720*/  LDL.LU R0, [R1+0x2f54] ;  /* 0x002f540001007983 */ /* 0x000ee20000300800 */
[----:B--2---:R-:W-:Y:S02]  /*45730*/  F2FP.SATFINITE.E4M3.F32.PACK_AB_MERGE_C R12, R12, R13, RZ ;  /* 0x0000000d0c0c723e */ /* 0x004fe400048070ff */
[----:B----4-:R-:W-:Y:S01]  /*45740*/  F2FP.SATFINITE.E4M3.F32.PACK_AB_MERGE_C R10, R10, R11, RZ ;  /* 0x0000000b0a0a723e */ /* 0x010fe200048070ff */
[----:B------:R0:W-:Y:S01]  /*45750*/  STL [R1+0x1160], R15 ;  /* 0x0011600f01007387 */ /* 0x0001e20000100800 */
[----:B------:R-:W-:Y:S02]  /*45760*/  F2FP.SATFINITE.E4M3.F32.PACK_AB_MERGE_C R6, R6, R7, RZ ;  /* 0x000000070606723e */ /* 0x000fe400048070ff */
[----:B------:R-:W-:Y:S02]  /*45770*/  F2FP.SATFINITE.E4M3.F32.PACK_AB_MERGE_C R4, R4, R5, RZ ;  /* 0x000000050404723e */ /* 0x000fe400048070ff */
[----:B0-----:R-:W-:Y:S02]  /*45780*/  F2FP.SATFINITE.E4M3.F32.PACK_AB_MERGE_C R15, R18, R16, RZ ;  /* 0x00000010120f723e */ /* 0x001fe400048070ff */
[----:B------:R-:W-:-:S02]  /*45790*/  F2FP.SATFINITE.E4M3.F32.PACK_AB_MERGE_C R18, R20, R19, RZ ;  /* 0x000000131412723e */ /* 0x000fc400048070ff */
[----:B------:R-:W-:Y:S01]  /*457a0*/  F2FP.SATFINITE.E4M3.F32.PACK_AB_MERGE_C R16, R17, R21, RZ ;  /* 0x000000151110723e */ /* 0x000fe200048070ff */
[----:B------:R0:W-:Y:S01]  /*457b0*/  STL [R1+0x1158], R15 ;  /* 0x0011580f01007387 */ /* 0x0001e20000100800 */
[----:B------:R-:W-:-:S03]  /*457c0*/  F2FP.SATFINITE.E4M3.F32.PACK_AB_MERGE_C R17, R25, R24, RZ ;  /* 0x000000181911723e */ /* 0x000fc600048070ff */
[----:B------:R-:W-:Y:S04]  /*457d0*/  STL [R1+0x115c], R18 ;  /* 0x00115c1201007387 */ /* 0x000fe80000100800 */
[----:B------:R1:W-:Y:S01]  /*457e0*/  STL [R1+0x1150], R16 ;  /* 0x0011501001007387 */ /* 0x0003e20000100800 */
[----:B0-----:R-:W-:-:S05]  /*457f0*/  F2FP.SATFINITE.E4M3.F32.PACK_AB_MERGE_C R15, R23, R22, RZ ;  /* 0x00000016170f723e */ /* 0x001fca00048070ff */
[----:B------:R0:W-:Y:S01]  /*45800*/  STL [R1+0x114c], R15 ;  /* 0x00114c0f01007387 */ /* 0x0001e20000100800 */
[----:B-1----:R-:W-:-:S03]  /*45810*/  F2FP.SATFINITE.E4M3.F32.PACK_AB_MERGE_C R16, R27, R26, RZ ;  /* 0x0000001a1b10723e */ /* 0x002fc600048070ff */
[----:B------:R-:W-:Y:S04]  /*45820*/  STL [R1+0x1148], R17 ;  /* 0x0011481101007387 */ /* 0x000fe80000100800 */
[----:B------:R-:W-:Y:S01]  /*45830*/  STL [R1+0x1144], R16 ;  /* 0x0011441001007387 */ /* 0x000fe20000100800 */
[----:B0-----:R-:W-:-:S05]  /*45840*/  F2FP.SATFINITE.E4M3.F32.PACK_AB_MERGE_C R15, R29, R28, RZ ;  /* 0x0000001c1d0f723e */ /* 0x001fca00048070ff */
[----:B------:R-:W-:Y:S01]  /*45850*/  STL [R1+0x1140], R15 ;  /* 0x0011400f01007387 */ /* 0x000fe20000100800 */
[----:B---3--:R-:W-:-:S05]  /*45860*/  F2FP.SATFINITE.E4M3.F32.PACK_AB_MERGE_C R0, R0, R14, RZ ;  /* 0x0000000e0000723e */ /* 0x008fca00048070ff */
[----:B------:R0:W-:Y:S04]  /*45870*/  STL [R1+0x113c], R0 ;  /* 0x00113c0001007387 */ /* 0x0001e80000100800 */
[----:B------:R-:W-:Y:S04]  /*45880*/  STL [R1+0x1138], R12 ;  /* 0x0011380c01007387 */ /* 0x000fe80000100800 */
[----:B------:R-:W-:Y:S01]  /*45890*/  STL [R1+0x1134], R10 ;  /* 0x0011340a01007387 */ /* 0x000fe20000100800 */
[----:B0-----:R-:W-:-:S05]  /*458a0*/  F2FP.SATFINITE.E4M3.F32.PACK_AB_MERGE_C R0, R8, R9, RZ ;  /* 0x000000090800723e */ /* 0x001fca00048070ff */
[----:B------:R0:W-:Y:S04]  /*458b0*/  STL [R1+0x1130], R0 ;  /* 0x0011300001007387 */ /* 0x0001e80000100800 */
[----:B------:R-:W-:Y:S04]  /*458c0*/  STL [R1+0x112c], R6 ;  /* 0x00112c0601007387 */ /* 0x000fe80000100800 */
[----:B------:R-:W2:Y:S01]  /*458d0*/  LDL.LU R15, [R1+0x10b4] ;  /* 0x0010b400010f7983 */ /* 0x000ea20000300800 */
[----:B0-----:R-:W-:-:S03]  /*458e0*/  F2FP.SATFINITE.E4M3.F32.PACK_AB_MERGE_C R0, R2, R3, RZ ;  /* 0x000000030200723e */ /* 0x001fc600048070ff */
        /* <DEDUP_REMOVED lines=34> */
[----:B------:R-:W3:Y:S04]  /*45b10*/  LDL.LU R16, [R1+0x10b8] ;  /* 0x0010b80001107983 */ /* 0x000ee80000300800 */
[----:B---3--:R0:W-:Y:S04]  /*45b20*/  STL [R1+0x2ed0], R16 ;  /* 0x002ed01001007387 */ /* 0x0081e80000100800 */
[----:B0-----:R-:W3:Y:S04]  /*45b30*/  LDL.LU R16, [R1+0x10b0] ;  /* 0x0010b00001107983 */ /* 0x001ee80000300800 */
        /* <DEDUP_REMOVED lines=45> */
[----:B------:R-:W3:Y:S04]  /*45e10*/  LDL.LU R14, [R1+0x1070] ;  /* 0x00107000010e7983 */ /* 0x000ee80000300800 */
        /* <DEDUP_REMOVED lines=13> */
[----:B--2---:R-:W-:-:S03]  /*45ef0*/  F2FP.SATFINITE.E4M3.F32.PACK_AB_MERGE_C R15, R15, R16, RZ ;  /* 0x000000100f0f723e */ /* 0x004fc600048070ff */
[----:B------:R-:W2:Y:S04]  /*45f00*/  LDL.LU R16, [R1+0x2f50] ;  /* 0x002f500001107983 */ /* 0x000ea80000300800 */
[----:B------:R0:W-:Y:S04]  /*45f10*/  STL [R1+0x1120], R15 ;  /* 0x0011200f01007387 */ /* 0x0001e80000100800 */
[----:B0-----:R-:W2:Y:S02]  /*45f20*/  LDL.LU R15, [R1+0x2f4c] ;  /* 0x002f4c00010f7983 */ /* 0x001ea40000300800 */
[----:B--2---:R-:W-:-:S02]  /*45f30*/  F2FP.SATFINITE.E4M3.F32.PACK_AB_MERGE_C R15, R15, R16, RZ ;  /* 0x000000100f0f723e */ /* 0x004fc400048070ff */
        /* <DEDUP_REMOVED lines=61> */
[----:B------:R2:W-:Y:S01]  /*46310*/  STL [R1+0x10b4], R15 ;  /* 0x0010b40f01007387 */ /* 0x0005e20000100800 */
[----:B---3--:R-:W-:Y:S02]  /*46320*/  F2FP.SATFINITE.E4M3.F32.PACK_AB_MERGE_C R0, R0, R14, RZ ;  /* 0x0000000e0000723e */ /* 0x008fe400048070ff */
[----:B----4-:R-:W-:Y:S02]  /*46330*/  F2FP.SATFINITE.E4M3.F32.PACK_AB_MERGE_C R12, R12, R13, RZ ;  /* 0x0000000d0c0c723e */ /* 0x010fe400048070ff */
[----:B------:R-:W-:Y:S02]  /*46340*/  F2FP.SATFINITE.E4M3.F32.PACK_AB_MERGE_C R10, R10, R11, RZ ;  /* 0x0000000b0a0a723e */ /* 0x000fe400048070ff */
[----:B------:R-:W-:-:S02]  /*46350*/  F2FP.SATFINITE.E4M3.F32.PACK_AB_MERGE_C R6, R6, R7, RZ ;  /* 0x000000070606723e */ /* 0x000fc400048070ff */
[----:B--2---:R-:W-:Y:S02]  /*46360*/  F2FP.SATFINITE.E4M3.F32.PACK_AB_MERGE_C R15, R18, R16, RZ ;  /* 0x00000010120f723e */ /* 0x004fe400048070ff */
[----:B------:R-:W-:Y:S02]  /*46370*/  F2FP.SATFINITE.E4M3.F32.PACK_AB_MERGE_C R18, R20, R19, RZ ;  /* 0x000000131412723e */ /* 0x000fe400048070ff */
[----:B------:R-:W-:Y:S01]  /*46380*/  F2FP.SATFINITE.E4M3.F32.PACK_AB_MERGE_C R16, R17, R21, RZ ;  /* 0x000000151110723e */ /* 0x000fe200048070ff */
[----:B------:R0:W-:Y:S01]  /*46390*/  STL [R1+0x10b0], R15 ;  /* 0x0010b00f01007387 */ /* 0x0001e20000100800 */
[----:B------:R-:W-:-:S03]  /*463a0*/  F2FP.SATFINITE.E4M3.F32.PACK_AB_MERGE_C R17, R25, R24, RZ ;  /* 0x000000181911723e */ /* 0x000fc600048070ff */
[----:B------:R-:W-:Y:S01]  /*463b0*/  STL [R1+0x10a0], R18 ;  /* 0x0010a01201007387 */ /* 0x000fe20000100800 */
[----:B0-----:R-:W-:-:S03]  /*463c0*/  F2FP.SATFINITE.E4M3.F32.PACK_AB_MERGE_C R15, R23, R22, RZ ;  /* 0x00000016170f723e */ /* 0x001fc600048070ff */
[----:B------:R0:W-:Y:S04]  /*463d0*/  STL [R1+0x10a4], R16 ;  /* 0x0010a41001007387 */ /* 0x0001e80000100800 */
[----:B------:R1:W-:Y:S01]  /*463e0*/  STL [R1+0x1090], R15 ;  /* 0x0010900f01007387 */ /* 0x0003e20000100800 */
[----:B0-----:R-:W-:-:S03]  /*463f0*/  F2FP.SATFINITE.E4M3.F32.PACK_AB_MERGE_C R16, R27, R26, RZ ;  /* 0x0000001a1b10723e */ /* 0x001fc600048070ff */
[----:B------:R-:W-:Y:S01]  /*46400*/  STL [R1+0x1094], R17 ;  /* 0x0010941101007387 */ /* 0x000fe20000100800 */
[----:B-1----:R-:W-:-:S03]  /*46410*/  F2FP.SATFINITE.E4M3.F32.PACK_AB_MERGE_C R15, R29, R28, RZ ;  /* 0x0000001c1d0f723e */ /* 0x002fc600048070ff */
[----:B------:R-:W-:Y:S04]  /*46420*/  STL [R1+0x1084], R16 ;  /* 0x0010841001007387 */ /* 0x000fe80000100800 */
[----:B------:R-:W-:Y:S04]  /*46430*/  STL [R1+0x1080], R15 ;  /* 0x0010800f01007387 */ /* 0x000fe80000100800 */
[----:B------:R0:W-:Y:S04]  /*46440*/  STL [R1+0x1070], R0 ;  /* 0x0010700001007387 */ /* 0x0001e80000100800 */
[----:B------:R-:W-:Y:S01]  /*46450*/  STL [R1+0x1074], R12 ;  /* 0x0010740c01007387 */ /* 0x000fe20000100800 */
[----:B0-----:R-:W-:-:S03]  /*46460*/  F2FP.SATFINITE.E4M3.F32.PACK_AB_MERGE_C R0, R8, R9, RZ ;  /* 0x000000090800723e */ /* 0x001fc600048070ff */
[----:B------:R-:W-:Y:S04]  /*46470*/  STL [R1+0x1060], R10 ;  /* 0x0010600a01007387 */ /* 0x000fe80000100800 */
[----:B------:R0:W-:Y:S04]  /*46480*/  STL [R1+0x1064], R0 ;  /* 0x0010640001007387 */ /* 0x0001e80000100800 */
[----:B------:R-:W-:Y:S04]  /*46490*/  STL [R1+0x1050], R6 ;  /* 0x0010500601007387 */ /* 0x000fe80000100800 */
[----:B------:R-:W2:Y:S01]  /*464a0*/  LDL.LU R15, [R1+0x38c] ;  /* 0x00038c00010f7983 */ /* 0x000ea20000300800 */
[----:B------:R-:W-:-:S02]  /*464b0*/  F2FP.SATFINITE.E4M3.F32.PACK_AB_MERGE_C R4, R4, R5, RZ ;  /* 0x000000050404723e */ /* 0x000fc400048070ff */
        /* <DEDUP_REMOVED lines=437> */
[----:B---3--:R0:W-:Y:S04]  /*48010*/  STL [R1+0x2d60], R16 ;  /* 0x002d601001007387 */ /* 0x0081e80000100800 */
[----:B0-----:R-:W3:Y:S01]  /*48020*/  LDL.LU R16, [R1+0xe00] ;  /* 0x000e000001107983 */ /* 0x001ee20000300800 */
[----:B--2---:R-:W-:-:S03]  /*48030*/  F2FP.SATFINITE.E4M3.F32.PACK_AB_MERGE_C R17, R17, R15, RZ ;  /* 0x0000000f1111723e */ /* 0x004fc600048070ff */
[----:B---3--:R0:W-:Y:S04]  /*48040*/  STL [R1+0x2d68], R16 ;  /* 0x002d681001007387 */ /* 0x0081e80000100800 */
[----:B0-----:R-:W2:Y:S04]  /*48050*/  LDL.LU R16, [R1+0xe18] ;  /* 0x000e180001107983 */ /* 0x001ea80000300800 */
        /* <DEDUP_REMOVED lines=72> */
[----:B0-----:R-:W3:Y:S01]  /*484e0*/  LDL.LU R17, [R1+0xe0c] ;  /* 0x000e0c0001117983 */ /* 0x001ee20000300800 */
[----:B--2---:R-:W-:-:S03]  /*484f0*/  F2FP.SATFINITE.E4M3.F32.PACK_AB_MERGE_C R15, R15, R16, RZ ;  /* 0x000000100f0f723e */ /* 0x004fc600048070ff */
[----:B------:R-:W2:Y:S04]  /*48500*/  LDL.LU R16, [R1+0x2d68] ;  /* 0x002d680001107983 */ /* 0x000ea80000300800 */
[----:B------:R0:W-:Y:S04]  /*48510*/  STL [R1+0xe10], R15 ;  /* 0x000e100f01007387 */ /* 0x0001e80000100800 */
[----:B0-----:R-:W2:Y:S02]  /*48520*/  LDL.LU R15, [R1+0x2d64] ;  /* 0x002d6400010f7983 */ /* 0x001ea40000300800 */
[----:B--2---:R-:W-:-:S02]  /*48530*/  F2FP.SATFINITE.E4M3.F32.PACK_AB_MERGE_C R15, R15, R16, RZ ;  /* 0x000000100f0f723e */ /* 0x004fc400048070ff */
[----:B------:R-:W2:Y:S04]  /*48540*/  LDL.LU R16, [R1+0x2d60] ;  /* 0x002d600001107983 */ /* 0x000ea80000300800 */
[----:B------:R0:W-:Y:S04]  /*48550*/  STL [R1+0xe04], R15 ;  /* 0x000e040f01007387 */ /* 0x0001e80000100800 */
[----:B0-----:R-:W3:Y:S02]  /*48560*/  LDL.LU R15, [R1+0x2d5c] ;  /* 0x002d5c00010f7983 */ /* 0x001ee40000300800 */
[----:B---3--:R-:W-:-:S02]  /*48570*/  F2FP.SATFINITE.E4M3.F32.PACK_AB_MERGE_C R17, R17, R15, RZ ;  /* 0x0000000f1111723e */ /* 0x008fc400048070ff */
[----:B------:R-:W2:Y:S04]  /*48580*/  LDL.LU R15, [R1+0x2d58] ;  /* 0x002d5800010f7983 */ /* 0x000ea80000300800 */
[----:B------:R0:W-:Y:S01]  /*48590*/  STL [R1+0xe00], R17 ;  /* 0x000e001101007387 */ /* 0x0001e20000100800 */
[----:B------:R-:W-:Y:S02]  /*485a0*/  F2FP.SATFINITE.E4M3.F32.PACK_AB_MERGE_C R14, R0, R14, RZ ;  /* 0x0000000e000e723e */ /* 0x000fe400048070ff */
[----:B0-----:R-:W-:Y:S02]  /*485b0*/  F2FP.SATFINITE.E4M3.F32.PACK_AB_MERGE_C R17, R19, R18, RZ ;  /* 0x000000121311723e */ /* 0x001fe400048070ff */
[----:B----4-:R-:W-:Y:S02]  /*485c0*/  F2FP.SATFINITE.E4M3.F32.PACK_AB_MERGE_C R0, R12, R13, RZ ;  /* 0x0000000d0c00723e */ /* 0x010fe400048070ff */
[----:B------:R-:W-:-:S02]  /*485d0*/  F2FP.SATFINITE.E4M3.F32.PACK_AB_MERGE_C R10, R10, R11, RZ ;  /* 0x0000000b0a0a723e */ /* 0x000fc400048070ff */
[----:B------:R-:W-:Y:S02]  /*485e0*/  F2FP.SATFINITE.E4M3.F32.PACK_AB_MERGE_C R8, R8, R9, RZ ;  /* 0x000000090808723e */ /* 0x000fe400048070ff */
[----:B--2---:R-:W-:Y:S02]  /*485f0*/  F2FP.SATFINITE.E4M3.F32.PACK_AB_MERGE_C R15, R16, R15, RZ ;  /* 0x0000000f100f723e */ /* 0x004fe400048070ff */
[----:B------:R-:W-:-:S03]  /*48600*/  F2FP.SATFINITE.E4M3.F32.PACK_AB_MERGE_C R16, R21, R20, RZ ;  /* 0x000000141510723e */ /* 0x000fc600048070ff */
[----:B------:R0:W-:Y:S04]  /*48610*/  STL [R1+0xdf4], R15 ;  /* 0x000df40f01007387 */ /* 0x0001e80000100800 */
[----:B------:R1:W-:Y:S01]  /*48620*/  STL [R1+0xdfc], R17 ;  /* 0x000dfc1101007387 */ /* 0x0003e20000100800 */
[----:B0-----:R-:W-:-:S03]  /*48630*/  F2FP.SATFINITE.E4M3.F32.PACK_AB_MERGE_C R15, R23, R22, RZ ;  /* 0x00000016170f723e */ /* 0x001fc600048070ff */
[----:B------:R0:W-:Y:S01]  /*48640*/  STL [R1+0xdf0], R16 ;  /* 0x000df01001007387 */ /* 0x0001e20000100800 */
[----:B-1----:R-:W-:-:S03]  /*48650*/  F2FP.SATFINITE.E4M3.F32.PACK_AB_MERGE_C R17, R25, R24, RZ ;  /* 0x000000181911723e */ /* 0x002fc600048070ff */
[----:B------:R1:W-:Y:S01]  /*48660*/  STL [R1+0xdf8], R15 ;  /* 0x000df80f01007387 */ /* 0x0003e20000100800 */
[----:B0-----:R-:W-:-:S03]  /*48670*/  F2FP.SATFINITE.E4M3.F32.PACK_AB_MERGE_C R16, R27, R26, RZ ;  /* 0x0000001a1b10723e */ /* 0x001fc600048070ff */
[----:B------:R-:W-:Y:S01]  /*48680*/  STL [R1+0xde4], R17 ;  /* 0x000de41101007387 */ /* 0x000fe20000100800 */
[----:B-1----:R-:W-:-:S03]  /*48690*/  F2FP.SATFINITE.E4M3.F32.PACK_AB_MERGE_C R15, R29, R28, RZ ;  /* 0x0000001c1d0f723e */ /* 0x002fc600048070ff */
[----:B------:R-:W-:Y:S01]  /*486a0*/  STL [R1+0xde0], R16 ;  /* 0x000de01001007387 */ /* 0x000fe20000100800 */
[----:B------:R-:W-:-:S03]  /*486b0*/  F2FP.SATFINITE.E4M3.F32.PACK_AB_MERGE_C R29, R4, R5, RZ ;  /* 0x00000005041d723e */ /* 0x000fc600048070ff */
[----:B------:R-:W-:Y:S04]  /*486c0*/  STL [R1+0xdd4], R15 ;  /* 0x000dd40f01007387 */ /* 0x000fe80000100800 */
[----:B------:R-:W-:Y:S04]  /*486d0*/  STL [R1+0xdd8], R14 ;  /* 0x000dd80e01007387 */ /* 0x000fe80000100800 */
[----:B------:R0:W-:Y:S04]  /*486e0*/  STL [R1+0xdd0], R0 ;  /* 0x000dd00001007387 */ /* 0x0001e80000100800 */
[----:B------:R-:W-:Y:S01]  /*486f0*/  STL [R1+0xdc4], R10 ;  /* 0x000dc40a01007387 */ /* 0x000fe20000100800 */
[----:B0-----:R-:W-:-:S03]  /*48700*/  F2FP.SATFINITE.E4M3.F32.PACK_AB_MERGE_C R0, R6, R7, RZ ;  /* 0x000000070600723e */ /* 0x001fc600048070ff */
[----:B------:R-:W-:Y:S04]  /*48710*/  STL [R1+0xdc0], R8 ;  /* 0x000dc00801007387 */ /* 0x000fe80000100800 */
[----:B------:R-:W-:Y:S04]  /*48720*/  STL [R1+0x2760], R29 ;  /* 0x0027601d01007387 */ /* 0x000fe80000100800 */
[----:B------:R0:W-:Y:S04]  /*48730*/  STL [R1+0xdb4], R0 ;  /* 0x000db40001007387 */ /* 0x0001e80000100800 */
[----:B------:R-:W2:Y:S01]  /*48740*/  LDL.LU R28, [R1+0xd7c] ;  /* 0x000d7c00011c7983 */ /* 0x000ea20000300800 */
[----:B0-----:R-:W-:-:S03]  /*48750*/  F2FP.SATFINITE.E4M3.F32.PACK_AB_MERGE_C R0, R2, R3, RZ ;  /* 0x000000030200723e */ /* 0x001fc600048070ff */
        /* <DEDUP_REMOVED lines=104> */
[----:B0-----:R-:W4:Y:S01]  /*48de0*/  LDL.LU R28, [R1+0xd20] ;  /* 0x000d2000011c7983 */ /* 0x001f220000300800 */
        /* <DEDUP_REMOVED lines=29> */
[----:B------:R-:W2:Y:S01]  /*48fc0*/  LDL.LU R29, [R1+0x2cf0] ;  /* 0x002cf000011d7983 */ /* 0x000ea20000300800 */
[----:B---3--:R-:W-:-:S03]  /*48fd0*/  F2FP.SATFINITE.E4M3.F32.PACK_AB_MERGE_C R15, R15, R17, RZ ;  /* 0x000000110f0f723e */ /* 0x008fc600048070ff */
[----:B------:R2:W-:Y:S01]  /*48fe0*/  STL [R1+0x27b8], R24 ;  /* 0x0027b81801007387 */ /* 0x0005e20000100800 */
[----:B----4-:R-:W-:Y:S02]  /*48ff0*/  F2FP.SATFINITE.E4M3.F32.PACK_AB_MERGE_C R16, R18, R16, RZ ;  /* 0x000000101210723e */ /* 0x010fe400048070ff */
[----:B------:R-:W-:Y:S02]  /*49000*/  F2FP.SATFINITE.E4M3.F32.PACK_AB_MERGE_C R17, R20, R19, RZ ;  /* 0x000000131411723e */ /* 0x000fe400048070ff */
[----:B------:R-:W-:Y:S02]  /*49010*/  F2FP.SATFINITE.E4M3.F32.PACK_AB_MERGE_C R0, R0, R14, RZ ;  /* 0x0000000e0000723e */ /* 0x000fe400048070ff */
[----:B------:R-:W-:Y:S02]  /*49020*/  F2FP.SATFINITE.E4M3.F32.PACK_AB_MERGE_C R12, R12, R13, RZ ;  /* 0x0000000d0c0c723e */ /* 0x000fe400048070ff */
[----:B------:R-:W-:Y:S02]  /*49030*/  F2FP.SATFINITE.E4M3.F32.PACK_AB_MERGE_C R10, R10, R11, RZ ;  /* 0x0000000b0a0a723e */ /* 0x000fe400048070ff */
[----:B------:R-:W-:-:S02]  /*49040*/  F2FP.SATFINITE.E4M3.F32.PACK_AB_MERGE_C R6, R6, R7, RZ ;  /* 0x000000070606723e */ /* 0x000fc400048070ff */
[----:B------:R-:W-:Y:S02]  /*49050*/  F2FP.SATFINITE.E4M3.F32.PACK_AB_MERGE_C R4, R4, R5, RZ ;  /* 0x000000050404723e */ /* 0x000fe400048070ff */
[----:B--2---:R-:W-:-:S05]  /*49060*/  F2FP.SATFINITE.E4M3.F32.PACK_AB_MERGE_C R24, R29, R28, RZ ;  /* 0x0000001c1d18723e */ /* 0x004fca00048070ff */
[----:B------:R-:W-:Y:S04]  /*49070*/  STL [R1+0xd30], R24 ;  /* 0x000d301801007387 */ /* 0x000fe80000100800 */
[----:B------:R0:W-:Y:S04]  /*49080*/  STL [R1+0xd24], R15 ;  /* 0x000d240f01007387 */ /* 0x0001e80000100800 */
[----:B------:R1:W-:Y:S01]  /*49090*/  STL [R1+0xd20], R16 ;  /* 0x000d201001007387 */ /* 0x0003e20000100800 */
[----:B0-----:R-:W-:Y:S02]  /*490a0*/  F2FP.SATFINITE.E4M3.F32.PACK_AB_MERGE_C R15, R22, R21, RZ ;  /* 0x00000015160f723e */ /* 0x001fe400048070ff */
[----:B-1----:R-:W-:Y:S01]  /*490b0*/  F2FP.SATFINITE.E4M3.F32.PACK_AB_MERGE_C R16, R25, R23, RZ ;  /* 0x000000171910723e */ /* 0x002fe200048070ff */
[----:B------:R-:W-:Y:S04]  /*490c0*/  STL [R1+0xd14], R17 ;  /* 0x000d141101007387 */ /* 0x000fe80000100800 */
[----:B------:R-:W-:Y:S04]  /*490d0*/  STL [R1+0x27ec], R16 ;  /* 0x0027ec1001007387 */ /* 0x000fe80000100800 */
[----:B------:R0:W-:Y:S02]  /*490e0*/  STL [R1+0xd10], R15 ;  /* 0x000d100f01007387 */ /* 0x0001e40000100800 */
[----:B0-----:R-:W-:-:S05]  /*490f0*/  F2FP.SATFINITE.E4M3.F32.PACK_AB_MERGE_C R15, R27, R26, RZ ;  /* 0x0000001a1b0f723e */ /* 0x001fca00048070ff */
[----:B------:R-:W-:Y:S04]  /*49100*/  STL [R1+0xd00], R15 ;  /* 0x000d000f01007387 */ /* 0x000fe80000100800 */
[----:B------:R0:W-:Y:S04]  /*49110*/  STL [R1+0xd04], R0 ;  /* 0x000d040001007387 */ /* 0x0001e80000100800 */
[----:B------:R-:W-:Y:S01]  /*49120*/  STL [R1+0xcf4], R12 ;  /* 0x000cf40c01007387 */ /* 0x000fe20000100800 */
[----:B0-----:R-:W-:-:S03]  /*49130*/  F2FP.SATFINITE.E4M3.F32.PACK_AB_MERGE_C R0, R8, R9, RZ ;  /* 0x000000090800723e */ /* 0x001fc600048070ff */
[----:B------:R-:W-:Y:S04]  /*49140*/  STL [R1+0xcf0], R10 ;  /* 0x000cf00a01007387 */ /* 0x000fe80000100800 */
[----:B------:R0:W-:Y:S04]  /*49150*/  STL [R1+0xce0], R0 ;  /* 0x000ce00001007387 */ /* 0x0001e80000100800 */
[----:B------:R-:W-:Y:S04]  /*49160*/  STL [R1+0xce4], R6 ;  /* 0x000ce40601007387 */ /* 0x000fe80000100800 */
[----:B------:R-:W2:Y:S04]  /*49170*/  LDL.LU R15, [R1+0xcc4] ;  /* 0x000cc400010f7983 */ /* 0x000ea80000300800 */
[----:B------:R-:W-:Y:S04]  /*49180*/  STL [R1+0xcd0], R4 ;  /* 0x000cd00401007387 */ /* 0x000fe80000100800 */
[----:B------:R-:W3:Y:S01]  /*49190*/  LDL.LU R14, [R1+0xc94] ;  /* 0x000c9400010e7983 */ /* 0x000ee20000300800 */
[----:B0-----:R-:W-:-:S05]  /*491a0*/  F2FP.SATFINITE.E4M3.F32.PACK_AB_MERGE_C R0, R2, R3, RZ ;  /* 0x000000030200723e */ /* 0x001fca00048070ff */
[----:B------:R-:W-:Y:S04]  /*491b0*/  STL [R1+0xcd4], R0 ;  /* 0x000cd40001007387 */ /* 0x000fe80000100800 */
        /* <DEDUP_REMOVED lines=41> */
[----:B------:R-:W4:Y:S04]  /*49450*/  LDL.LU R24, [R1+0xc40] ;  /* 0x000c400001187983 */ /* 0x000f280000300800 */
[----:B----4-:R0:W-:Y:S04]  /*49460*/  STL [R1+0x2c8c], R24 ;  /* 0x002c8c1801007387 */ /* 0x0101e80000100800 */
[----:B0-----:R-:W4:Y:S04]  /*49470*/  LDL.LU R24, [R1+0xc68] ;  /* 0x000c680001187983 */ /* 0x001f280000300800 */
        /* <DEDUP_REMOVED lines=9> */
[----:B0-----:R-:W4:Y:S01]  /*49510*/  LDL.LU R24, [R1+0xc80] ;  /* 0x000c800001187983 */ /* 0x001f220000300800 */
[----:B--2---:R-:W-:-:S03]  /*49520*/  F2FP.SATFINITE.E4M3.F32.PACK_AB_MERGE_C R15, R15, R14, RZ ;  /* 0x0000000e0f0f723e */ /* 0x004fc600048070ff */
[----:B----4-:R0:W-:Y:S04]  /*49530*/  STL [R1+0x2cbc], R24 ;  /* 0x002cbc1801007387 */ /* 0x0101e80000100800 */
        /* <DEDUP_REMOVED lines=27> */
[----:B------:R0:W-:Y:S04]  /*496f0*/  STL [R1+0x2754], R15 ;  /* 0x0027540f01007387 */ /* 0x0001e80000100800 */
[----:B0-----:R-:W4:Y:S01]  /*49700*/  LDL.LU R15, [R1+0xc58] ;  /* 0x000c5800010f7983 */ /* 0x001f220000300800 */
[----:B---3--:R-:W-:-:S03]  /*49710*/  F2FP.SATFINITE.E4M3.F32.PACK_AB_MERGE_C R14, R14, R16, RZ ;  /* 0x000000100e0e723e */ /* 0x008fc600048070ff */
[----:B------:R-:W3:Y:S04]  /*49720*/  LDL.LU R16, [R1+0x2ce8] ;  /* 0x002ce80001107983 */ /* 0x000ee80000300800 */
[----:B------:R0:W-:Y:S04]  /*49730*/  STL [R1+0xcc0], R14 ;  /* 0x000cc00e01007387 */ /* 0x0001e80000100800 */
[----:B0-----:R-:W3:Y:S02]  /*49740*/  LDL.LU R14, [R1+0x2ce4] ;  /* 0x002ce400010e7983 */ /* 0x001ee40000300800 */
[----:B---3--:R-:W-:-:S02]  /*49750*/  F2FP.SATFINITE.E4M3.F32.PACK_AB_MERGE_C R14, R14, R16, RZ ;  /* 0x000000100e0e723e */ /* 0x008fc400048070ff */
        /* <DEDUP_REMOVED lines=48> */
[----:B------:R-:W3:Y:S04]  /*49a60*/  LDL.LU R16, [R1+0x2c84] ;  /* 0x002c840001107983 */ /* 0x000ee80000300800 */
[----:B------:R3:W-:Y:S01]  /*49a70*/  STL [R1+0xc50], R14 ;  /* 0x000c500e01007387 */ /* 0x0007e20000100800 */
[----:B----4-:R-:W-:Y:S02]  /*49a80*/  F2FP.SATFINITE.E4M3.F32.PACK_AB_MERGE_C R22, R22, R20, RZ ;  /* 0x000000141616723e */ /* 0x010fe400048070ff */
[----:B------:R-:W-:Y:S02]  /*49a90*/  F2FP.SATFINITE.E4M3.F32.PACK_AB_MERGE_C R20, R23, R21, RZ ;  /* 0x000000151714723e */ /* 0x000fe400048070ff */
[----:B------:R-:W-:Y:S02]  /*49aa0*/  F2FP.SATFINITE.E4M3.F32.PACK_AB_MERGE_C R0, R0, R27, RZ ;  /* 0x0000001b0000723e */ /* 0x000fe400048070ff */
[----:B------:R-:W-:-:S02]  /*49ab0*/  F2FP.SATFINITE.E4M3.F32.PACK_AB_MERGE_C R12, R12, R13, RZ ;  /* 0x0000000d0c0c723e */ /* 0x000fc400048070ff */
[----:B------:R-:W-:Y:S02]  /*49ac0*/  F2FP.SATFINITE.E4M3.F32.PACK_AB_MERGE_C R10, R10, R11, RZ ;  /* 0x0000000b0a0a723e */ /* 0x000fe400048070ff */
[----:B------:R-:W-:Y:S02]  /*49ad0*/  F2FP.SATFINITE.E4M3.F32.PACK_AB_MERGE_C R6, R6, R7, RZ ;  /* 0x000000070606723e */ /* 0x000fe400048070ff */
[----:B---3--:R-:W-:Y:S02]  /*49ae0*/  F2FP.SATFINITE.E4M3.F32.PACK_AB_MERGE_C R14, R16, R15, RZ ;  /* 0x0000000f100e723e */ /* 0x008fe400048070ff */
[----:B--2---:R-:W-:Y:S02]  /*49af0*/  F2FP.SATFINITE.E4M3.F32.PACK_AB_MERGE_C R16, R28, R24, RZ ;  /* 0x000000181c10723e */ /* 0x004fe400048070ff */
[----:B------:R-:W-:Y:S01]  /*49b00*/  F2FP.SATFINITE.E4M3.F32.PACK_AB_MERGE_C R15, R17, R29, RZ ;  /* 0x0000001d110f723e */ /* 0x000fe200048070ff */
[----:B------:R0:W-:Y:S04]  /*49b10*/  STL [R1+0xc54], R14 ;  /* 0x000c540e01007387 */ /* 0x0001e80000100800 */
[----:B------:R-:W-:Y:S01]  /*49b20*/  STL [R1+0xc40], R16 ;  /* 0x000c401001007387 */ /* 0x000fe20000100800 */
[----:B0-----:R-:W-:-:S03]  /*49b30*/  F2FP.SATFINITE.E4M3.F32.PACK_AB_MERGE_C R14, R19, R18, RZ ;  /* 0x00000012130e723e */ /* 0x001fc600048070ff */
[----:B------:R-:W-:Y:S04]  /*49b40*/  STL [R1+0xc44], R15 ;  /* 0x000c440f01007387 */ /* 0x000fe80000100800 */
[----:B------:R-:W-:Y:S04]  /*49b50*/  STL [R1+0x27c4], R22 ;  /* 0x0027c41601007387 */ /* 0x000fe80000100800 */
[----:B------:R0:W-:Y:S04]  /*49b60*/  STL [R1+0xc34], R14 ;  /* 0x000c340e01007387 */ /* 0x0001e80000100800 */
[----:B------:R-:W-:Y:S01]  /*49b70*/  STL [R1+0x27d8], R20 ;  /* 0x0027d81401007387 */ /* 0x000fe20000100800 */
        /* <DEDUP_REMOVED lines=173> */
[----:B----4-:R-:W-:-:S03]  /*4a650*/  F2FP.SATFINITE.E4M3.F32.PACK_AB_MERGE_C R16, R16, R15, RZ ;  /* 0x0000000f1010723e */ /* 0x010fc600048070ff */
[----:B------:R-:W-:Y:S01]  /*4a660*/  STL [R1+0xb70], R20 ;  /* 0x000b701401007387 */ /* 0x000fe20000100800 */
[----:B---3--:R-:W-:Y:S02]  /*4a670*/  F2FP.SATFINITE.E4M3.F32.PACK_AB_MERGE_C R15, R28, R24, RZ ;  /* 0x000000181c0f723e */ /* 0x008fe400048070ff */
[----:B------:R-:W-:Y:S02]  /*4a680*/  F2FP.SATFINITE.E4M3.F32.PACK_AB_MERGE_C R0, R0, R27, RZ ;  /* 0x0000001b0000723e */ /* 0x000fe400048070ff */
[----:B------:R-:W-:Y:S02]  /*4a690*/  F2FP.SATFINITE.E4M3.F32.PACK_AB_MERGE_C R12, R12, R13, RZ ;  /* 0x0000000d0c0c723e */ /* 0x000fe400048070ff */
[----:B------:R-:W-:Y:S02]  /*4a6a0*/  F2FP.SATFINITE.E4M3.F32.PACK_AB_MERGE_C R10, R10, R11, RZ ;  /* 0x0000000b0a0a723e */ /* 0x000fe400048070ff */
[----:B------:R-:W-:Y:S02]  /*4a6b0*/  F2FP.SATFINITE.E4M3.F32.PACK_AB_MERGE_C R6, R6, R7, RZ ;  /* 0x000000070606723e */ /* 0x000fe400048070ff */
[----:B--2---:R-:W-:-:S05]  /*4a6c0*/  F2FP.SATFINITE.E4M3.F32.PACK_AB_MERGE_C R14, R14, R22, RZ ;  /* 0x000000160e0e723e */ /* 0x004fca00048070ff */
[----:B------:R0:W-:Y:S04]  /*4a6d0*/  STL [R1+0xb64], R14 ;  /* 0x000b640e01007387 */ /* 0x0001e80000100800 */
[----:B------:R1:W-:Y:S04]  /*4a6e0*/  STL [R1+0xb60], R16 ;  /* 0x000b601001007387 */ /* 0x0003e80000100800 */
[----:B------:R2:W-:Y:S01]  /*4a6f0*/  STL [R1+0xb54], R15 ;  /* 0x000b540f01007387 */ /* 0x0005e20000100800 */
[----:B0-----:R-:W-:Y:S02]  /*4a700*/  F2FP.SATFINITE.E4M3.F32.PACK_AB_MERGE_C R14, R17, R29, RZ ;  /* 0x0000001d110e723e */ /* 0x001fe400048070ff */
[----:B-1----:R-:W-:-:S02]  /*4a710*/  F2FP.SATFINITE.E4M3.F32.PACK_AB_MERGE_C R16, R19, R18, RZ ;  /* 0x000000121310723e */ /* 0x002fc400048070ff */
[----:B--2---:R-:W-:Y:S01]  /*4a720*/  F2FP.SATFINITE.E4M3.F32.PACK_AB_MERGE_C R15, R23, R21, RZ ;  /* 0x00000015170f723e */ /* 0x004fe200048070ff */
[----:B------:R0:W-:Y:S04]  /*4a730*/  STL [R1+0xb50], R14 ;  /* 0x000b500e01007387 */ /* 0x0001e80000100800 */
[----:B------:R-:W-:Y:S04]  /*4a740*/  STL [R1+0xb44], R16 ;  /* 0x000b441001007387 */ /* 0x000fe80000100800 */
[----:B------:R-:W-:Y:S01]  /*4a750*/  STL [R1+0xb40], R15 ;  /* 0x000b400f01007387 */ /* 0x000fe20000100800 */
[----:B0-----:R-:W-:-:S05]  /*4a760*/  F2FP.SATFINITE.E4M3.F32.PACK_AB_MERGE_C R14, R26, R25, RZ ;  /* 0x000000191a0e723e */ /* 0x001fca00048070ff */
[----:B------:R-:W-:Y:S04]  /*4a770*/  STL [R1+0xb34], R14 ;  /* 0x000b340e01007387 */ /* 0x000fe80000100800 */
[----:B------:R0:W-:Y:S04]  /*4a780*/  STL [R1+0xb30], R0 ;  /* 0x000b300001007387 */ /* 0x0001e80000100800 */
[----:B------:R-:W-:Y:S04]  /*4a790*/  STL [R1+0xb24], R12 ;  /* 0x000b240c01007387 */ /* 0x000fe80000100800 */
[----:B------:R-:W-:Y:S01]  /*4a7a0*/  STL [R1+0xb20], R10 ;  /* 0x000b200a01007387 */ /* 0x000fe20000100800 */
[----:B0-----:R-:W-:-:S05]  /*4a7b0*/  F2FP.SATFINITE.E4M3.F32.PACK_AB_MERGE_C R0, R8, R9, RZ ;  /* 0x000000090800723e */ /* 0x001fca00048070ff */
[----:B------:R0:W-:Y:S04]  /*4a7c0*/  STL [R1+0xb2c], R0 ;  /* 0x000b2c0001007387 */ /* 0x0001e80000100800 */
[----:B------:R-:W-:Y:S04]  /*4a7d0*/  STL [R1+0xb28], R6 ;  /* 0x000b280601007387 */ /* 0x000fe80000100800 */
[----:B------:R-:W2:Y:S01]  /*4a7e0*/  LDL.LU R20, [R1+0xa84] ;  /* 0x000a840001147983 */ /* 0x000ea20000300800 */
[----:B------:R-:W-:Y:S02]  /*4a7f0*/  F2FP.SATFINITE.E4M3.F32.PACK_AB_MERGE_C R4, R4, R5, RZ ;  /* 0x000000050404723e */ /* 0x000fe400048070ff */
        /* <DEDUP_REMOVED lines=552> */
[----:B------:R-:W-:-:S02]  /*4ca80*/  F2FP.SATFINITE.E4M3.F32.PACK_AB_MERGE_C R21, R6, R7, RZ ;  /* 0x000000070615723e */ /* 0x000fc400048070ff */
[----:B0-----:R-:W-:-:S05]  /*4ca90*/  F2FP.SATFINITE.E4M3.F32.PACK_AB_MERGE_C R14, R26, R25, RZ ;  /* 0x000000191a0e723e */ /* 0x001fca00048070ff */
[----:B------:R-:W-:Y:S04]  /*4caa0*/  STL [R1+0x268], R14 ;  /* 0x0002680e01007387 */ /* 0x000fe80000100800 */
[----:B------:R0:W-:Y:S04]  /*4cab0*/  STL [R1+0x264], R0 ;  /* 0x0002640001007387 */ /* 0x0001e80000100800 */
[----:B------:R-:W-:Y:S04]  /*4cac0*/  STL [R1+0x208], R12 ;  /* 0x0002080c01007387 */ /* 0x000fe80000100800 */
[----:B------:R-:W-:Y:S04]  /*4cad0*/  STL [R1+0x200], R10 ;  /* 0x0002000a01007387 */ /* 0x000fe80000100800 */
[----:B------:R1:W-:Y:S01]  /*4cae0*/  STL [R1+0x27dc], R21 ;  /* 0x0027dc1501007387 */ /* 0x0003e20000100800 */
[----:B0-----:R-:W-:-:S05]  /*4caf0*/  F2FP.SATFINITE.E4M3.F32.PACK_AB_MERGE_C R0, R8, R9, RZ ;  /* 0x000000090800723e */ /* 0x001fca00048070ff */
[----:B------:R0:W-:Y:S04]  /*4cb00*/  STL [R1+0x1c0], R0 ;  /* 0x0001c00001007387 */ /* 0x0001e80000100800 */
[----:B------:R-:W2:Y:S04]  /*4cb10*/  LDL.LU R8, [R1+0x304] ;  /* 0x0003040001087983 */ /* 0x000ea80000300800 */
[----:B------:R-:W-:Y:S04]  /*4cb20*/  STL [R1+0x164], R4 ;  /* 0x0001640401007387 */ /* 0x000fe80000100800 */
[----:B-1----:R-:W3:Y:S01]  /*4cb30*/  LDL.LU R21, [R1+0x7f0] ;  /* 0x0007f00001157983 */ /* 0x002ee20000300800 */
        /* <DEDUP_REMOVED lines=121> */
[----:B----4-:R-:W-:Y:S02]  /*4d2d0*/  F2FP.SATFINITE.E4M3.F32.PACK_AB_MERGE_C R6, R6, R7, RZ ;  /* 0x000000070606723e */ /* 0x010fe400048070ff */
[----:B--2---:R-:W-:Y:S02]  /*4d2e0*/  F2FP.SATFINITE.E4M3.F32.PACK_AB_MERGE_C R8, R20, R21, RZ ;  /* 0x000000151408723e */ /* 0x004fe400048070ff */
[----:B------:R-:W-:-:S02]  /*4d2f0*/  F2FP.SATFINITE.E4M3.F32.PACK_AB_MERGE_C R20, R14, R22, RZ ;  /* 0x000000160e14723e */ /* 0x000fc400048070ff */
[----:B------:R-:W-:Y:S01]  /*4d300*/  F2FP.SATFINITE.E4M3.F32.PACK_AB_MERGE_C R14, R16, R15, RZ ;  /* 0x0000000f100e723e */ /* 0x000fe200048070ff */
[----:B------:R0:W-:Y:S04]  /*4d310*/  STL [R1+0x304], R8 ;  /* 0x0003040801007387 */ /* 0x0001e80000100800 */
[----:B------:R-:W-:Y:S04]  /*4d320*/  STL [R1+0x300], R20 ;  /* 0x0003001401007387 */ /* 0x000fe80000100800 */
[----:B------:R-:W-:Y:S01]  /*4d330*/  STL [R1+0x288], R14 ;  /* 0x0002880e01007387 */ /* 0x000fe20000100800 */
[----:B0-----:R-:W-:-:S02]  /*4d340*/  F2FP.SATFINITE.E4M3.F32.PACK_AB_MERGE_C R8, R28, R24, RZ ;  /* 0x000000181c08723e */ /* 0x001fc400048070ff */
[----:B------:R-:W-:-:S05]  /*4d350*/  F2FP.SATFINITE.E4M3.F32.PACK_AB_MERGE_C R28, R17, R29, RZ ;  /* 0x0000001d111c723e */ /* 0x000fca00048070ff */
[----:B------:R0:W-:Y:S04]  /*4d360*/  STL [R1+0x2788], R28 ;  /* 0x0027881c01007387 */ /* 0x0001e80000100800 */
[----:B------:R1:W-:Y:S01]  /*4d370*/  STL [R1+0x284], R8 ;  /* 0x0002840801007387 */ /* 0x0003e20000100800 */
[----:B0-----:R-:W-:Y:S02]  /*4d380*/  F2FP.SATFINITE.E4M3.F32.PACK_AB_MERGE_C R28, R25, R23, RZ ;  /* 0x00000017191c723e */ /* 0x001fe400048070ff */
[----:B-1----:R-:W-:Y:S02]  /*4d390*/  F2FP.SATFINITE.E4M3.F32.PACK_AB_MERGE_C R8, R19, R18, RZ ;  /* 0x000000121308723e */ /* 0x002fe400048070ff */
[----:B------:R-:W-:Y:S01]  /*4d3a0*/  F2FP.SATFINITE.E4M3.F32.PACK_AB_MERGE_C R25, R13, R0, RZ ;  /* 0x000000000d19723e */ /* 0x000fe200048070ff */
[----:B------:R0:W-:Y:S04]  /*4d3b0*/  STL [R1+0x2794], R28 ;  /* 0x0027941c01007387 */ /* 0x0001e80000100800 */
[----:B------:R-:W-:Y:S04]  /*4d3c0*/  STL [R1+0x260], R8 ;  /* 0x0002600801007387 */ /* 0x000fe80000100800 */
[----:B------:R-:W-:Y:S04]  /*4d3d0*/  STL [R1+0x2798], R26 ;  /* 0x0027981a01007387 */ /* 0x000fe80000100800 */
[----:B------:R-:W-:Y:S01]  /*4d3e0*/  STL [R1+0x27a8], R25 ;  /* 0x0027a81901007387 */ /* 0x000fe20000100800 */
[----:B0-----:R-:W-:-:S05]  /*4d3f0*/  F2FP.SATFINITE.E4M3.F32.PACK_AB_MERGE_C R28, R11, R12, RZ ;  /* 0x0000000c0b1c723e */ /* 0x001fca00048070ff */
[----:B------:R0:W-:Y:S02]  /*4d400*/  STL [R1+0x27a0], R28 ;  /* 0x0027a01c01007387 */ /* 0x0001e40000100800 */
[----:B0-----:R-:W-:-:S05]  /*4d410*/  F2FP.SATFINITE.E4M3.F32.PACK_AB_MERGE_C R28, R9, R10, RZ ;  /* 0x0000000a091c723e */ /* 0x001fca00048070ff */
[----:B------:R-:W-:Y:S04]  /*4d420*/  STL [R1+0x27b0], R28 ;  /* 0x0027b01c01007387 */ /* 0x000fe80000100800 */
[----:B------:R-:W-:Y:S04]  /*4d430*/  STL [R1+0x188], R6 ;  /* 0x0001880601007387 */ /* 0x000fe80000100800 */
[----:B------:R-:W2:Y:S01]  /*4d440*/  LDL.LU R21, [R1+0x77c] ;  /* 0x00077c0001157983 */ /* 0x000ea20000300800 */
[----:B------:R-:W-:Y:S02]  /*4d450*/  F2FP.SATFINITE.E4M3.F32.PACK_AB_MERGE_C R4, R4, R5, RZ ;  /* 0x000000050404723e */ /* 0x000fe400048070ff */
[----:B------:R-:W-:-:S03]  /*4d460*/  F2FP.SATFINITE.E4M3.F32.PACK_AB_MERGE_C R0, R2, R3, RZ ;  /* 0x000000030200723e */ /* 0x000fc600048070ff */
        /* <DEDUP_REMOVED lines=39> */
[----:B------:R-:W2:Y:S04]  /*4d6e0*/  LDL.LU R18, [R1+0x73c] ;  /* 0x00073c0001127983 */ /* 0x000ea80000300800 */
[----:B--2---:R0:W-:Y:S04]  /*4d6f0*/  STL [R1+0x29dc], R18 ;  /* 0x0029dc1201007387 */ /* 0x0041e80000100800 */
[----:B0-----:R-:W2:Y:S04]  /*4d700*/  LDL.LU R18, [R1+0x740] ;  /* 0x0007400001127983 */ /* 0x001ea80000300800 */
[----:B--2---:R0:W-:Y:S04]  /*4d710*/  STL [R1+0x29e4], R18 ;  /* 0x0029e41201007387 */ /* 0x0041e80000100800 */
[----:B0-----:R-:W2:Y:S01]  /*4d720*/  LDL.LU R18, [R1+0x758] ;  /* 0x0007580001127983 */ /* 0x001ea20000300800 */
[----:B------:R-:W-:-:S03]  /*4d730*/  F2FP.SATFINITE.E4M3.F32.PACK_AB_MERGE_C R21, R21, R7, RZ ;  /* 0x000000071515723e */ /* 0x000fc600048070ff */
[----:B--2---:R0:W-:Y:S04]  /*4d740*/  STL [R1+0x29ec], R18 ;  /* 0x0029ec1201007387 */ /* 0x0041e80000100800 */
[----:B0-----:R-:W2:Y:S04]  /*4d750*/  LDL.LU R18, [R1+0x750] ;  /* 0x0007500001127983 */ /* 0x001ea80000300800 */
        /* <DEDUP_REMOVED lines=38> */
[----:B0-----:R-:W2:Y:S01]  /*4d9c0*/  LDL.LU R21, [R1+0x734] ;  /* 0x0007340001157983 */ /* 0x001ea20000300800 */
        /* <DEDUP_REMOVED lines=9> */
[----:B------:R-:W4:Y:S04]  /*4da60*/  LDL.LU R6, [R1+0x29f4] ;  /* 0x0029f40001067983 */ /* 0x000f280000300800 */
[----:B------:R0:W-:Y:S04]  /*4da70*/  STL [R1+0x280c], R7 ;  /* 0x00280c0701007387 */ /* 0x0001e80000100800 */
[----:B0-----:R-:W3:Y:S01]  /*4da80*/  LDL.LU R7, [R1+0x730] ;  /* 0x0007300001077983 */ /* 0x001ee20000300800 */
[----:B----4-:R-:W-:-:S03]  /*4da90*/  F2FP.SATFINITE.E4M3.F32.PACK_AB_MERGE_C R6, R6, R28, RZ ;  /* 0x0000001c0606723e */ /* 0x010fc600048070ff */
        /* <DEDUP_REMOVED lines=14> */
[----:B0-----:R-:W4:Y:S02]  /*4db80*/  LDL.LU R28, [R1+0x29d8] ;  /* 0x0029d800011c7983 */ /* 0x001f240000300800 */
[----:B----4-:R-:W-:-:S02]  /*4db90*/  F2FP.SATFINITE.E4M3.F32.PACK_AB_MERGE_C R6, R6, R28, RZ ;  /* 0x0000001c0606723e */ /* 0x010fc400048070ff */
[----:B------:R-:W2:Y:S04]  /*4dba0*/  LDL.LU R28, [R1+0x29d4] ;  /* 0x0029d400011c7983 */ /* 0x000ea80000300800 */
[----:B------:R3:W-:Y:S01]  /*4dbb0*/  STL [R1+0x2f0], R6 ;  /* 0x0002f00601007387 */ /* 0x0007e20000100800 */
[----:B------:R-:W-:Y:S02]  /*4dbc0*/  F2FP.SATFINITE.E4M3.F32.PACK_AB_MERGE_C R8, R20, R8, RZ ;  /* 0x000000081408723e */ /* 0x000fe400048070ff */
[----:B---3--:R-:W-:Y:S02]  /*4dbd0*/  F2FP.SATFINITE.E4M3.F32.PACK_AB_MERGE_C R6, R21, R7, RZ ;  /* 0x000000071506723e */ /* 0x008fe400048070ff */
[----:B------:R-:W-:Y:S02]  /*4dbe0*/  F2FP.SATFINITE.E4M3.F32.PACK_AB_MERGE_C R7, R14, R22, RZ ;  /* 0x000000160e07723e */ /* 0x000fe400048070ff */
[----:B------:R-:W-:-:S02]  /*4dbf0*/  F2FP.SATFINITE.E4M3.F32.PACK_AB_MERGE_C R14, R13, R0, RZ ;  /* 0x000000000d0e723e */ /* 0x000fc400048070ff */
[----:B------:R-:W-:Y:S02]  /*4dc00*/  F2FP.SATFINITE.E4M3.F32.PACK_AB_MERGE_C R0, R11, R12, RZ ;  /* 0x0000000c0b00723e */ /* 0x000fe400048070ff */
[----:B------:R-:W-:Y:S02]  /*4dc10*/  F2FP.SATFINITE.E4M3.F32.PACK_AB_MERGE_C R4, R4, R5, RZ ;  /* 0x000000050404723e */ /* 0x000fe400048070ff */
[----:B--2---:R-:W-:-:S05]  /*4dc20*/  F2FP.SATFINITE.E4M3.F32.PACK_AB_MERGE_C R18, R18, R28, RZ ;  /* 0x0000001c1212723e */ /* 0x004fca00048070ff */
[----:B------:R-:W-:Y:S04]  /*4dc30*/  STL [R1+0x2758], R18 ;  /* 0x0027581201007387 */ /* 0x000fe80000100800 */
[----:B------:R0:W-:Y:S02]  /*4dc40*/  STL [R1+0x2ac], R6 ;  /* 0x0002ac0601007387 */ /* 0x0001e40000100800 */
[----:B0-----:R-:W-:-:S05]  /*4dc50*/  F2FP.SATFINITE.E4M3.F32.PACK_AB_MERGE_C R6, R26, R25, RZ ;  /* 0x000000191a06723e */ /* 0x001fca00048070ff */
        /* <DEDUP_REMOVED lines=8> */
[----:B------:R-:W-:Y:S04]  /*4dce0*/  STL [R1+0x1cc], R7 ;  /* 0x0001cc0701007387 */ /* 0x000fe80000100800 */
[----:B------:R-:W-:Y:S01]  /*4dcf0*/  STL [R1+0x2778], R14 ;  /* 0x0027780e01007387 */ /* 0x000fe20000100800 */
[----:B0-----:R-:W-:-:S05]  /*4dd00*/  F2FP.SATFINITE.E4M3.F32.PACK_AB_MERGE_C R6, R27, R23, RZ ;  /* 0x000000171b06723e */ /* 0x001fca00048070ff */
[----:B------:R0:W-:Y:S04]  /*4dd10*/  STL [R1+0x1a4], R6 ;  /* 0x0001a40601007387 */ /* 0x0001e80000100800 */
[----:B------:R1:W-:Y:S01]  /*4dd20*/  STL [R1+0x144], R0 ;  /* 0x0001440001007387 */ /* 0x0003e20000100800 */
[----:B0-----:R-:W-:-:S05]  /*4dd30*/  F2FP.SATFINITE.E4M3.F32.PACK_AB_MERGE_C R6, R9, R10, RZ ;  /* 0x0000000a0906723e */ /* 0x001fca00048070ff */
[----:B------:R-:W-:Y:S04]  /*4dd40*/  STL [R1+0x2f8], R6 ;  /* 0x0002f80601007387 */ /* 0x000fe80000100800 */
[----:B------:R-:W2:Y:S04]  /*4dd50*/  LDL.LU R26, [R1+0x6c4] ;  /* 0x0006c400011a7983 */ /* 0x000ea80000300800 */
[----:B------:R-:W-:Y:S04]  /*4dd60*/  STL [R1+0xd8], R4 ;  /* 0x0000d80401007387 */ /* 0x000fe80000100800 */
[----:B------:R-:W3:Y:S01]  /*4dd70*/  LDL.LU R23, [R1+0x6ac] ;  /* 0x0006ac0001177983 */ /* 0x000ee20000300800 */
[----:B-1----:R-:W-:-:S05]  /*4dd80*/  F2FP.SATFINITE.E4M3.F32.PACK_AB_MERGE_C R0, R2, R3, RZ ;  /* 0x000000030200723e */ /* 0x002fca00048070ff */
        /* <DEDUP_REMOVED lines=25> */
[----:B------:R-:W2:Y:S04]  /*4df20*/  LDL.LU R20, [R1+0x68c] ;  /* 0x00068c0001147983 */ /* 0x000ea80000300800 */
[----:B--2---:R0:W-:Y:S04]  /*4df30*/  STL [R1+0x299c], R20 ;  /* 0x00299c1401007387 */ /* 0x0041e80000100800 */
[----:B0-----:R-:W2:Y:S04]  /*4df40*/  LDL.LU R20, [R1+0x684] ;  /* 0x0006840001147983 */ /* 0x001ea80000300800 */
[----:B--2---:R0:W-:Y:S04]  /*4df50*/  STL [R1+0x29a4], R20 ;  /* 0x0029a41401007387 */ /* 0x0041e80000100800 */
[----:B0-----:R-:W2:Y:S04]  /*4df60*/  LDL.LU R20, [R1+0x698] ;  /* 0x0006980001147983 */ /* 0x001ea80000300800 */
[----:B------:R-:W3:Y:S04]  /*4df70*/  LDL.LU R21, [R1+0x674] ;  /* 0x0006740001157983 */ /* 0x000ee80000300800 */
[----:B---3--:R0:W-:Y:S04]  /*4df80*/  STL [R1+0x2998], R21 ;  /* 0x0029981501007387 */ /* 0x0081e80000100800 */
[----:B0-----:R-:W3:Y:S01]  /*4df90*/  LDL.LU R21, [R1+0x688] ;  /* 0x0006880001157983 */ /* 0x001ee20000300800 */
[----:B------:R-:W-:-:S03]  /*4dfa0*/  F2FP.SATFINITE.E4M3.F32.PACK_AB_MERGE_C R26, R26, R23, RZ ;  /* 0x000000171a1a723e */ /* 0x000fc600048070ff */
[----:B---3--:R0:W-:Y:S04]  /*4dfb0*/  STL [R1+0x29a0], R21 ;  /* 0x0029a01501007387 */ /* 0x0081e80000100800 */
        /* <DEDUP_REMOVED lines=24> */
[----:B------:R-:W4:Y:S04]  /*4e140*/  LDL.LU R23, [R1+0x29d0] ;  /* 0x0029d00001177983 */ /* 0x000f280000300800 */
[----:B------:R0:W-:Y:S04]  /*4e150*/  STL [R1+0x27a4], R26 ;  /* 0x0027a41a01007387 */ /* 0x0001e80000100800 */
[----:B0-----:R-:W3:Y:S01]  /*4e160*/  LDL.LU R26, [R1+0x2e0] ;  /* 0x0002e000011a7983 */ /* 0x001ee20000300800 */
[----:B----4-:R-:W-:-:S03]  /*4e170*/  F2FP.SATFINITE.E4M3.F32.PACK_AB_MERGE_C R23, R23, R22, RZ ;  /* 0x000000161717723e */ /* 0x010fc600048070ff */
[----:B------:R-:W4:Y:S04]  /*4e180*/  LDL.LU R22, [R1+0x29cc] ;  /* 0x0029cc0001167983 */ /* 0x000f280000300800 */
[----:B------:R0:W-:Y:S04]  /*4e190*/  STL [R1+0x31c], R23 ;  /* 0x00031c1701007387 */ /* 0x0001e80000100800 */
[----:B0-----:R-:W4:Y:S02]  /*4e1a0*/  LDL.LU R23, [R1+0x29c8] ;  /* 0x0029c80001177983 */ /* 0x001f240000300800 */
[----:B----4-:R-:W-:-:S02]  /*4e1b0*/  F2FP.SATFINITE.E4M3.F32.PACK_AB_MERGE_C R23, R23, R22, RZ ;  /* 0x000000161717723e */ /* 0x010fc400048070ff */
        /* <DEDUP_REMOVED lines=28> */
[----:B------:R-:W2:Y:S01]  /*4e380*/  LDL.LU R21, [R1+0x2998] ;  /* 0x0029980001157983 */ /* 0x000ea20000300800 */
[----:B------:R-:W-:-:S03]  /*4e390*/  F2FP.SATFINITE.E4M3.F32.PACK_AB_MERGE_C R5, R5, R26, RZ ;  /* 0x0000001a0505723e */ /* 0x000fc600048070ff */
[----:B------:R-:W-:Y:S01]  /*4e3a0*/  STL [R1+0x27e0], R20 ;  /* 0x0027e01401007387 */ /* 0x000fe20000100800 */
[----:B------:R-:W-:Y:S02]  /*4e3b0*/  F2FP.SATFINITE.E4M3.F32.PACK_AB_MERGE_C R7, R7, R6, RZ ;  /* 0x000000060707723e */ /* 0x000fe400048070ff */
[----:B------:R-:W-:Y:S02]  /*4e3c0*/  F2FP.SATFINITE.E4M3.F32.PACK_AB_MERGE_C R6, R25, R28, RZ ;  /* 0x0000001c1906723e */ /* 0x000fe400048070ff */
[----:B--2---:R-:W-:Y:S02]  /*4e3d0*/  F2FP.SATFINITE.E4M3.F32.PACK_AB_MERGE_C R21, R21, R17, RZ ;  /* 0x000000111515723e */ /* 0x004fe400048070ff */
[----:B----4-:R-:W-:-:S03]  /*4e3e0*/  F2FP.SATFINITE.E4M3.F32.PACK_AB_MERGE_C R17, R23, R22, RZ ;  /* 0x000000161711723e */ /* 0x010fc600048070ff */
[----:B------:R-:W-:Y:S04]  /*4e3f0*/  STL [R1+0x27f8], R21 ;  /* 0x0027f81501007387 */ /* 0x000fe80000100800 */
[----:B------:R-:W-:Y:S04]  /*4e400*/  STL [R1+0x27fc], R17 ;  /* 0x0027fc1101007387 */ /* 0x000fe80000100800 */
[----:B------:R0:W-:Y:S02]  /*4e410*/  STL [R1+0x2814], R5 ;  /* 0x0028140501007387 */ /* 0x0001e40000100800 */
[----:B0-----:R-:W-:-:S05]  /*4e420*/  F2FP.SATFINITE.E4M3.F32.PACK_AB_MERGE_C R5, R18, R14, RZ ;  /* 0x0000000e1205723e */ /* 0x001fca00048070ff */
[----:B------:R0:W-:Y:S04]  /*4e430*/  STL [R1+0x38], R5 ;  /* 0x0000380501007387 */ /* 0x0001e80000100800 */
[----:B------:R1:W-:Y:S04]  /*4e440*/  STL [R1+0x248], R7 ;  /* 0x0002480701007387 */ /* 0x0003e80000100800 */
[----:B------:R2:W-:Y:S01]  /*4e450*/  STL [R1+0x240], R6 ;  /* 0x0002400601007387 */ /* 0x0005e20000100800 */
[----:B------:R-:W-:Y:S02]  /*4e460*/  F2FP.SATFINITE.E4M3.F32.PACK_AB_MERGE_C R18, R10, R11, RZ ;  /* 0x0000000b0a12723e */ /* 0x000fe400048070ff */
[----:B0-----:R-:W-:-:S02]  /*4e470*/  F2FP.SATFINITE.E4M3.F32.PACK_AB_MERGE_C R5, R15, R8, RZ ;  /* 0x000000080f05723e */ /* 0x001fc400048070ff */
[----:B-1----:R-:W-:Y:S02]  /*4e480*/  F2FP.SATFINITE.E4M3.F32.PACK_AB_MERGE_C R7, R24, R16, RZ ;  /* 0x000000101807723e */ /* 0x002fe400048070ff */
[----:B--2---:R-:W-:Y:S01]  /*4e490*/  F2FP.SATFINITE.E4M3.F32.PACK_AB_MERGE_C R6, R19, R29, RZ ;  /* 0x0000001d1306723e */ /* 0x004fe200048070ff */
[----:B------:R0:W-:Y:S04]  /*4e4a0*/  STL [R1+0x1e4], R5 ;  /* 0x0001e40501007387 */ /* 0x0001e80000100800 */
[----:B------:R-:W-:Y:S04]  /*4e4b0*/  STL [R1+0x20c], R7 ;  /* 0x00020c0701007387 */ /* 0x000fe80000100800 */
[----:B------:R-:W-:Y:S01]  /*4e4c0*/  STL [R1+0x1c8], R6 ;  /* 0x0001c80601007387 */ /* 0x000fe20000100800 */
[----:B0-----:R-:W-:-:S02]  /*4e4d0*/  F2FP.SATFINITE.E4M3.F32.PACK_AB_MERGE_C R5, R0, R27, RZ ;  /* 0x0000001b0005723e */ /* 0x001fc400048070ff */
[----:B------:R-:W-:-:S03]  /*4e4e0*/  F2FP.SATFINITE.E4M3.F32.PACK_AB_MERGE_C R0, R12, R13, RZ ;  /* 0x0000000d0c00723e */ /* 0x000fc600048070ff */
[----:B------:R-:W-:Y:S04]  /*4e4f0*/  STL [R1+0x1c4], R5 ;  /* 0x0001c40501007387 */ /* 0x000fe80000100800 */
[----:B------:R-:W-:Y:S04]  /*4e500*/  STL [R1+0x275c], R18 ;  /* 0x00275c1201007387 */ /* 0x000fe80000100800 */
[----:B------:R0:W-:Y:S04]  /*4e510*/  STL [R1+0x180], R0 ;  /* 0x0001800001007387 */ /* 0x0001e80000100800 */
[----:B------:R-:W2:Y:S01]  /*4e520*/  LDL.LU R14, [R1+0x60c] ;  /* 0x00060c00010e7983 */ /* 0x000ea20000300800 */
[----:B------:R-:W-:-:S05]  /*4e530*/  F2FP.SATFINITE.E4M3.F32.PACK_AB_MERGE_C R4, R4, R9, RZ ;  /* 0x000000090404723e */ /* 0x000fca00048070ff */
[----:B------:R-:W-:Y:S01]  /*4e540*/  STL [R1+0x108], R4 ;  /* 0x0001080401007387 */ /* 0x000fe20000100800 */
        /* <DEDUP_REMOVED lines=71> */
[----:B0-----:R-:W4:Y:S01]  /*4e9c0*/  LDL.LU R14, [R1+0x5d0] ;  /* 0x0005d000010e7983 */ /* 0x001f220000300800 */
[----:B---3--:R-:W-:-:S03]  /*4e9d0*/  F2FP.SATFINITE.E4M3.F32.PACK_AB_MERGE_C R27, R27, R26, RZ ;  /* 0x0000001a1b1b723e */ /* 0x008fc600048070ff */
        /* <DEDUP_REMOVED lines=8> */
[----:B------:R-:W4:Y:S04]  /*4ea60*/  LDL.LU R18, [R1+0x296c] ;  /* 0x00296c0001127983 */ /* 0x000f280000300800 */
[----:B------:R0:W-:Y:S04]  /*4ea70*/  STL [R1+0x7c], R26 ;  /* 0x00007c1a01007387 */ /* 0x0001e80000100800 */
[----:B0-----:R-:W3:Y:S02]  /*4ea80*/  LDL.LU R26, [R1+0x2968] ;  /* 0x00296800011a7983 */ /* 0x001ee40000300800 */
[----:B---3--:R-:W-:-:S02]  /*4ea90*/  F2FP.SATFINITE.E4M3.F32.PACK_AB_MERGE_C R27, R27, R26, RZ ;  /* 0x0000001a1b1b723e */ /* 0x008fc400048070ff */
[----:B------:R-:W2:Y:S01]  /*4eaa0*/  LDL.LU R26, [R1+0x2964] ;  /* 0x00296400011a7983 */ /* 0x000ea20000300800 */
[----:B----4-:R-:W-:Y:S02]  /*4eab0*/  F2FP.SATFINITE.E4M3.F32.PACK_AB_MERGE_C R18, R5, R18, RZ ;  /* 0x000000120512723e */ /* 0x010fe400048070ff */
[----:B------:R-:W-:Y:S02]  /*4eac0*/  F2FP.SATFINITE.E4M3.F32.PACK_AB_MERGE_C R23, R6, R23, RZ ;  /* 0x000000170617723e */ /* 0x000fe400048070ff */
[----:B------:R-:W-:Y:S02]  /*4ead0*/  F2FP.SATFINITE.E4M3.F32.PACK_AB_MERGE_C R5, R22, R20, RZ ;  /* 0x000000141605723e */ /* 0x000fe400048070ff */
[----:B------:R-:W-:Y:S02]  /*4eae0*/  F2FP.SATFINITE.E4M3.F32.PACK_AB_MERGE_C R24, R24, R7, RZ ;  /* 0x000000071818723e */ /* 0x000fe400048070ff */
[----:B------:R-:W-:Y:S02]  /*4eaf0*/  F2FP.SATFINITE.E4M3.F32.PACK_AB_MERGE_C R20, R10, R11, RZ ;  /* 0x0000000b0a14723e */ /* 0x000fe400048070ff */
[----:B------:R-:W-:-:S02]  /*4eb00*/  F2FP.SATFINITE.E4M3.F32.PACK_AB_MERGE_C R4, R4, R9, RZ ;  /* 0x000000090404723e */ /* 0x000fc400048070ff */
[----:B--2---:R-:W-:Y:S02]  /*4eb10*/  F2FP.SATFINITE.E4M3.F32.PACK_AB_MERGE_C R26, R26, R14, RZ ;  /* 0x0000000e1a1a723e */ /* 0x004fe400048070ff */
[----:B------:R-:W-:-:S03]  /*4eb20*/  F2FP.SATFINITE.E4M3.F32.PACK_AB_MERGE_C R14, R21, R17, RZ ;  /* 0x00000011150e723e */ /* 0x000fc600048070ff */
[----:B------:R-:W-:Y:S04]  /*4eb30*/  STL [R1+0x27ac], R26 ;  /* 0x0027ac1a01007387 */ /* 0x000fe80000100800 */
[----:B------:R-:W-:Y:S04]  /*4eb40*/  STL [R1+0x74], R27 ;  /* 0x0000741b01007387 */ /* 0x000fe80000100800 */
[----:B------:R-:W-:Y:S04]  /*4eb50*/  STL [R1+0x6c], R18 ;  /* 0x00006c1201007387 */ /* 0x000fe80000100800 */
[----:B------:R-:W-:Y:S04]  /*4eb60*/  STL [R1+0x50], R14 ;  /* 0x0000500e01007387 */ /* 0x000fe80000100800 */
[----:B------:R-:W-:Y:S04]  /*4eb70*/  STL [R1+0x27c8], R23 ;  /* 0x0027c81701007387 */ /* 0x000fe80000100800 */
[----:B------:R0:W-:Y:S04]  /*4eb80*/  STL [R1+0x4c], R5 ;  /* 0x00004c0501007387 */ /* 0x0001e80000100800 */
[----:B------:R1:W-:Y:S01]  /*4eb90*/  STL [R1+0x27d4], R24 ;  /* 0x0027d41801007387 */ /* 0x0003e20000100800 */
[----:B0-----:R-:W-:-:S02]  /*4eba0*/  F2FP.SATFINITE.E4M3.F32.PACK_AB_MERGE_C R5, R25, R28, RZ ;  /* 0x0000001c1905723e */ /* 0x001fc400048070ff */
[----:B-1----:R-:W-:Y:S02]  /*4ebb0*/  F2FP.SATFINITE.E4M3.F32.PACK_AB_MERGE_C R24, R15, R8, RZ ;  /* 0x000000080f18723e */ /* 0x002fe400048070ff */
[----:B------:R-:W-:-:S03]  /*4ebc0*/  F2FP.SATFINITE.E4M3.F32.PACK_AB_MERGE_C R14, R0, R19, RZ ;  /* 0x00000013000e723e */ /* 0x000fc600048070ff */
[----:B------:R-:W-:Y:S04]  /*4ebd0*/  STL [R1+0x27e4], R24 ;  /* 0x0027e41801007387 */ /* 0x000fe80000100800 */
[----:B------:R0:W-:Y:S01]  /*4ebe0*/  STL [R1+0x2c], R5 ;  /* 0x00002c0501007387 */ /* 0x0001e20000100800 */
[----:B------:R-:W-:-:S03]  /*4ebf0*/  F2FP.SATFINITE.E4M3.F32.PACK_AB_MERGE_C R0, R12, R13, RZ ;  /* 0x0000000d0c00723e */ /* 0x000fc600048070ff */
[----:B------:R-:W-:Y:S01]  /*4ec00*/  STL [R1+0x27f4], R14 ;  /* 0x0027f40e01007387 */ /* 0x000fe20000100800 */
[----:B0-----:R-:W-:-:S05]  /*4ec10*/  F2FP.SATFINITE.E4M3.F32.PACK_AB_MERGE_C R5, R29, R16, RZ ;  /* 0x000000101d05723e */ /* 0x001fca00048070ff */
[----:B------:R-:W-:Y:S04]  /*4ec20*/  STL [R1+0x20], R5 ;  /* 0x0000200501007387 */ /* 0x000fe80000100800 */
[----:B------:R-:W-:Y:S04]  /*4ec30*/  STL [R1+0x2800], R20 ;  /* 0x0028001401007387 */ /* 0x000fe80000100800 */
[----:B------:R-:W-:Y:S04]  /*4ec40*/  STL [R1+0x8], R0 ;  /* 0x0000080001007387 */ /* 0x000fe80000100800 */
[----:B------:R0:W-:Y:S04]  /*4ec50*/  STL [R1+0x2818], R4 ;  /* 0x0028180401007387 */ /* 0x0001e80000100800 */
        /* <DEDUP_REMOVED lines=22> */
[----:B------:R-:W-:-:S03]  /*4edc0*/  F2FP.SATFINITE.E4M3.F32.PACK_AB_MERGE_C R3, R2, R3, RZ ;  /* 0x000000030203723e */ /* 0x000fc600048070ff */
[----:B---3--:R0:W-:Y:S04]  /*4edd0*/  STL [R1+0x2960], R15 ;  /* 0x0029600f01007387 */ /* 0x0081e80000100800 */
[----:B0-----:R-:W2:Y:S04]  /*4ede0*/  LDL.LU R15, [R1+0x570] ;  /* 0x00057000010f7983 */ /* 0x001ea80000300800 */
[----:B------:R-:W3:Y:S04]  /*4edf0*/  LDL.LU R20, [R1+0x548] ;  /* 0x0005480001147983 */ /* 0x000ee80000300800 */
        /* <DEDUP_REMOVED lines=48> */
[----:B------:R-:W2:Y:S01]  /*4f100*/  LDL.LU R4, [R1+0x2938] ;  /* 0x0029380001047983 */ /* 0x000ea20000300800 */
[----:B------:R-:W-:Y:S02]  /*4f110*/  F2FP.SATFINITE.E4M3.F32.PACK_AB_MERGE_C R29, R29, R24, RZ ;  /* 0x000000181d1d723e */ /* 0x000fe400048070ff */
[----:B---3--:R-:W-:Y:S02]  /*4f120*/  F2FP.SATFINITE.E4M3.F32.PACK_AB_MERGE_C R18, R18, R23, RZ ;  /* 0x000000171212723e */ /* 0x008fe400048070ff */
[----:B--2---:R-:W-:-:S05]  /*4f130*/  F2FP.SATFINITE.E4M3.F32.PACK_AB_MERGE_C R15, R15, R4, RZ ;  /* 0x000000040f0f723e */ /* 0x004fca00048070ff */
[----:B------:R-:W-:Y:S04]  /*4f140*/  STL [R1+0x2764], R15 ;  /* 0x0027640f01007387 */ /* 0x000fe80000100800 */
[----:B------:R0:W-:Y:S04]  /*4f150*/  STL [R1+0xbc], R3 ;  /* 0x0000bc0301007387 */ /* 0x0001e80000100800 */
[----:B------:R1:W-:Y:S01]  /*4f160*/  STL [R1+0x2768], R29 ;  /* 0x0027681d01007387 */ /* 0x0003e20000100800 */
[----:B0-----:R-:W-:Y:S02]  /*4f170*/  F2FP.SATFINITE.E4M3.F32.PACK_AB_MERGE_C R3, R14, R20, RZ ;  /* 0x000000140e03723e */ /* 0x001fe400048070ff */
[----:B-1----:R-:W-:-:S03]  /*4f180*/  F2FP.SATFINITE.E4M3.F32.PACK_AB_MERGE_C R29, R27, R26, RZ ;  /* 0x0000001a1b1d723e */ /* 0x002fc600048070ff */
[----:B------:R-:W-:Y:S04]  /*4f190*/  STL [R1+0x168], R3 ;  /* 0x0001680301007387 */ /* 0x000fe80000100800 */
[----:B------:R0:W-:Y:S04]  /*4f1a0*/  STL [R1+0x276c], R18 ;  /* 0x00276c1201007387 */ /* 0x0001e80000100800 */
[----:B------:R1:W-:Y:S01]  /*4f1b0*/  STL [R1+0x2774], R29 ;  /* 0x0027741d01007387 */ /* 0x0003e20000100800 */
[----:B------:R-:W-:Y:S02]  /*4f1c0*/  F2FP.SATFINITE.E4M3.F32.PACK_AB_MERGE_C R15, R7, R6, RZ ;  /* 0x00000006070f723e */ /* 0x000fe400048070ff */
[----:B0-----:R-:W-:-:S02]  /*4f1d0*/  F2FP.SATFINITE.E4M3.F32.PACK_AB_MERGE_C R18, R17, R5, RZ ;  /* 0x000000051112723e */ /* 0x001fc400048070ff */
[----:B-1----:R-:W-:Y:S02]  /*4f1e0*/  F2FP.SATFINITE.E4M3.F32.PACK_AB_MERGE_C R29, R22, R21, RZ ;  /* 0x00000015161d723e */ /* 0x002fe400048070ff */
[----:B------:R-:W-:Y:S01]  /*4f1f0*/  F2FP.SATFINITE.E4M3.F32.PACK_AB_MERGE_C R3, R16, R8, RZ ;  /* 0x000000081003723e */ /* 0x000fe200048070ff */
[----:B------:R0:W-:Y:S04]  /*4f200*/  STL [R1+0x2780], R18 ;  /* 0x0027801201007387 */ /* 0x0001e80000100800 */
[----:B------:R1:W-:Y:S04]  /*4f210*/  STL [R1+0x2790], R29 ;  /* 0x0027901d01007387 */ /* 0x0003e80000100800 */
[----:B------:R2:W-:Y:S01]  /*4f220*/  STL [R1+0x279c], R15 ;  /* 0x00279c0f01007387 */ /* 0x0005e20000100800 */
[----:B0-----:R-:W-:-:S02]  /*4f230*/  F2FP.SATFINITE.E4M3.F32.PACK_AB_MERGE_C R18, R25, R28, RZ ;  /* 0x0000001c1912723e */ /* 0x001fc400048070ff */
[----:B-1----:R-:W-:Y:S02]  /*4f240*/  F2FP.SATFINITE.E4M3.F32.PACK_AB_MERGE_C R29, R0, R19, RZ ;  /* 0x00000013001d723e */ /* 0x002fe400048070ff */
[----:B--2---:R-:W-:Y:S02]  /*4f250*/  F2FP.SATFINITE.E4M3.F32.PACK_AB_MERGE_C R15, R10, R11, RZ ;  /* 0x0000000b0a0f723e */ /* 0x004fe400048070ff */
[----:B------:R-:W-:Y:S01]  /*4f260*/  F2FP.SATFINITE.E4M3.F32.PACK_AB_MERGE_C R0, R12, R13, RZ ;  /* 0x0000000d0c00723e */ /* 0x000fe200048070ff */
[----:B------:R0:W-:Y:S04]  /*4f270*/  STL [R1+0x27b4], R18 ;  /* 0x0027b41201007387 */ /* 0x0001e80000100800 */
[----:B------:R-:W-:Y:S04]  /*4f280*/  STL [R1+0x27e8], R29 ;  /* 0x0027e81d01007387 */ /* 0x000fe80000100800 */
[----:B------:R-:W-:Y:S04]  /*4f290*/  STL [R1+0x10c], R3 ;  /* 0x00010c0301007387 */ /* 0x000fe80000100800 */
[----:B------:R-:W-:Y:S04]  /*4f2a0*/  STL [R1+0x2804], R15 ;  /* 0x0028040f01007387 */ /* 0x000fe80000100800 */
[----:B------:R1:W-:Y:S04]  /*4f2b0*/  STL [R1+0x140], R0 ;  /* 0x0001400001007387 */ /* 0x0003e80000100800 */
[----:B------:R-:W2:Y:S04]  /*4f2c0*/  LDL.LU R26, [R1+0x4d4] ;  /* 0x0004d400011a7983 */ /* 0x000ea80000300800 */
[----:B0-----:R-:W3:Y:S01]  /*4f2d0*/  LDL.LU R18, [R1+0x4c4] ;  /* 0x0004c40001127983 */ /* 0x001ee20000300800 */
[----:B-1----:R-:W-:-:S05]  /*4f2e0*/  F2FP.SATFINITE.E4M3.F32.PACK_AB_MERGE_C R0, R2, R9, RZ ;  /* 0x000000090200723e */ /* 0x002fca00048070ff */
[----:B------:R-:W-:Y:S04]  /*4f2f0*/  STL [R1+0x12c], R0 ;  /* 0x00012c0001007387 */ /* 0x000fe80000100800 */
        /* <DEDUP_REMOVED lines=15> */
[----:B------:R-:W3:Y:S04]  /*4f3f0*/  LDL.LU R13, [R1+0x4a4] ;  /* 0x0004a400010d7983 */ /* 0x000ee80000300800 */
[----:B---3--:R0:W-:Y:S04]  /*4f400*/  STL [R1+0x291c], R13 ;  /* 0x00291c0d01007387 */ /* 0x0081e80000100800 */
[----:B0-----:R-:W3:Y:S04]  /*4f410*/  LDL.LU R13, [R1+0x4b8] ;  /* 0x0004b800010d7983 */ /* 0x001ee80000300800 */
[----:B------:R-:W4:Y:S04]  /*4f420*/  LDL.LU R12, [R1+0x4ac] ;  /* 0x0004ac00010c7983 */ /* 0x000f280000300800 */
[----:B----4-:R0:W-:Y:S04]  /*4f430*/  STL [R1+0x2918], R12 ;  /* 0x0029180c01007387 */ /* 0x0101e80000100800 */
[----:B0-----:R-:W4:Y:S04]  /*4f440*/  LDL.LU R12, [R1+0x4a0] ;  /* 0x0004a000010c7983 */ /* 0x001f280000300800 */
[----:B------:R-:W2:Y:S01]  /*4f450*/  LDL.LU R11, [R1+0x494] ;  /* 0x00049400010b7983 */ /* 0x000ea20000300800 */
        /* <DEDUP_REMOVED lines=52> */
[----:B------:R-:W4:Y:S01]  /*4f7a0*/  LDL.LU R11, [R1+0x2914] ;  /* 0x00291400010b7983 */ /* 0x000f220000300800 */
[----:B---3--:R-:W-:Y:S02]  /*4f7b0*/  F2FP.SATFINITE.E4M3.F32.PACK_AB_MERGE_C R10, R10, R23, RZ ;  /* 0x000000170a0a723e */ /* 0x008fe400048070ff */
[----:B------:R-:W-:Y:S02]  /*4f7c0*/  F2FP.SATFINITE.E4M3.F32.PACK_AB_MERGE_C R2, R2, R27, RZ ;  /* 0x0000001b0202723e */ /* 0x000fe400048070ff */
[----:B------:R-:W-:Y:S01]  /*4f7d0*/  F2FP.SATFINITE.E4M3.F32.PACK_AB_MERGE_C R9, R9, R28, RZ ;  /* 0x0000001c0909723e */ /* 0x000fe200048070ff */
[----:B------:R-:W-:Y:S01]  /*4f7e0*/  STL [R1+0x2838], R12 ;  /* 0x0028380c01007387 */ /* 0x000fe20000100800 */
[----:B----4-:R-:W-:-:S05]  /*4f7f0*/  F2FP.SATFINITE.E4M3.F32.PACK_AB_MERGE_C R11, R11, R13, RZ ;  /* 0x0000000d0b0b723e */ /* 0x010fca00048070ff */
[----:B------:R-:W-:Y:S04]  /*4f800*/  STL [R1+0x283c], R11 ;  /* 0x00283c0b01007387 */ /* 0x000fe80000100800 */
[----:B------:R0:W-:Y:S04]  /*4f810*/  STL [R1+0x2840], R10 ;  /* 0x0028400a01007387 */ /* 0x0001e80000100800 */
[----:B------:R1:W-:Y:S04]  /*4f820*/  STL [R1+0x2844], R2 ;  /* 0x0028440201007387 */ /* 0x0003e80000100800 */
[----:B------:R2:W-:Y:S01]  /*4f830*/  STL [R1+0x2848], R9 ;  /* 0x0028480901007387 */ /* 0x0005e20000100800 */
[----:B0-----:R-:W-:-:S02]  /*4f840*/  F2FP.SATFINITE.E4M3.F32.PACK_AB_MERGE_C R10, R26, R18, RZ ;  /* 0x000000121a0a723e */ /* 0x001fc400048070ff */
[----:B-1----:R-:W-:Y:S02]  /*4f850*/  F2FP.SATFINITE.E4M3.F32.PACK_AB_MERGE_C R2, R4, R3, RZ ;  /* 0x000000030402723e */ /* 0x002fe400048070ff */
[----:B--2---:R-:W-:Y:S02]  /*4f860*/  F2FP.SATFINITE.E4M3.F32.PACK_AB_MERGE_C R9, R29, R15, RZ ;  /* 0x0000000f1d09723e */ /* 0x004fe400048070ff */
[----:B------:R-:W-:Y:S02]  /*4f870*/  F2FP.SATFINITE.E4M3.F32.PACK_AB_MERGE_C R4, R14, R20, RZ ;  /* 0x000000140e04723e */ /* 0x000fe400048070ff */
[----:B------:R-:W-:Y:S01]  /*4f880*/  F2FP.SATFINITE.E4M3.F32.PACK_AB_MERGE_C R3, R5, R24, RZ ;  /* 0x000000180503723e */ /* 0x000fe200048070ff */
[----:B------:R-:W-:Y:S04]  /*4f890*/  STL [R1+0x7c4], R10 ;  /* 0x0007c40a01007387 */ /* 0x000fe80000100800 */
[----:B------:R-:W-:Y:S04]  /*4f8a0*/  STL [R1+0x7c0], R9 ;  /* 0x0007c00901007387 */ /* 0x000fe80000100800 */
[----:B------:R0:W-:Y:S04]  /*4f8b0*/  STL [R1+0x7e4], R2 ;  /* 0x0007e40201007387 */ /* 0x0001e80000100800 */
[----:B------:R1:W-:Y:S04]  /*4f8c0*/  STL [R1+0x7e0], R4 ;  /* 0x0007e00401007387 */ /* 0x0003e80000100800 */
[----:B------:R2:W-:Y:S01]  /*4f8d0*/  STL [R1+0x800], R3 ;  /* 0x0008000301007387 */ /* 0x0005e20000100800 */
[----:B0-----:R-:W-:-:S02]  /*4f8e0*/  F2FP.SATFINITE.E4M3.F32.PACK_AB_MERGE_C R2, R21, R17, RZ ;  /* 0x000000111502723e */ /* 0x001fc400048070ff */
[----:B-1----:R-:W-:Y:S02]  /*4f8f0*/  F2FP.SATFINITE.E4M3.F32.PACK_AB_MERGE_C R4, R6, R22, RZ ;  /* 0x000000160604723e */ /* 0x002fe400048070ff */
[----:B--2---:R-:W-:Y:S01]  /*4f900*/  F2FP.SATFINITE.E4M3.F32.PACK_AB_MERGE_C R3, R25, R7, RZ ;  /* 0x000000071903723e */ /* 0x004fe200048070ff */
[----:B------:R0:W-:Y:S04]  /*4f910*/  STL [R1+0x7fc], R2 ;  /* 0x0007fc0201007387 */ /* 0x0001e80000100800 */
[----:B------:R-:W-:Y:S04]  /*4f920*/  STL [R1+0x81c], R4 ;  /* 0x00081c0401007387 */ /* 0x000fe80000100800 */
[----:B------:R-:W-:Y:S04]  /*4f930*/  STL [R1+0x818], R3 ;  /* 0x0008180301007387 */ /* 0x000fe80000100800 */
[----:B------:R-:W2:Y:S01]  /*4f940*/  LDL.LU R9, [R1+0x10d4] ;  /* 0x0010d40001097983 */ /* 0x000ea20000300800 */
[----:B------:R-:W-:-:S02]  /*4f950*/  F2FP.SATFINITE.E4M3.F32.PACK_AB_MERGE_C R0, R0, R19, RZ ;  /* 0x000000130000723e */ /* 0x000fc400048070ff */
[----:B0-----:R-:W-:-:S05]  /*4f960*/  F2FP.SATFINITE.E4M3.F32.PACK_AB_MERGE_C R2, R16, R8, RZ ;  /* 0x000000081002723e */ /* 0x001fca00048070ff */
        /* <DEDUP_REMOVED lines=162> */
[----:B------:R3:W-:Y:S02]  /*50390*/  STL [R1+0x958], R9 ;  /* 0x0009580901007387 */ /* 0x0007e40000100800 */
[----:B---3--:R-:W-:Y:S02]  /*503a0*/  F2FP.SATFINITE.E4M3.F32.PACK_AB_MERGE_C R9, R23, R13, RZ ;  /* 0x0000000d1709723e */ /* 0x008fe400048070ff */
[----:B----4-:R-:W-:Y:S02]  /*503b0*/  F2FP.SATFINITE.E4M3.F32.PACK_AB_MERGE_C R0, R0, R19, RZ ;  /* 0x000000130000723e */ /* 0x010fe400048070ff */
[----:B--2---:R-:W-:-:S02]  /*503c0*/  F2FP.SATFINITE.E4M3.F32.PACK_AB_MERGE_C R2, R10, R2, RZ ;  /* 0x000000020a02723e */ /* 0x004fc400048070ff */
[----:B------:R-:W-:-:S03]  /*503d0*/  F2FP.SATFINITE.E4M3.F32.PACK_AB_MERGE_C R10, R12, R11, RZ ;  /* 0x0000000b0c0a723e */ /* 0x000fc600048070ff */
        /* <DEDUP_REMOVED lines=9> */
[----:B0-----:R-:W-:-:S02]  /*50470*/  F2FP.SATFINITE.E4M3.F32.PACK_AB_MERGE_C R2, R4, R3, RZ ;  /* 0x000000030402723e */ /* 0x001fc400048070ff */
[----:B------:R-:W-:Y:S02]  /*50480*/  F2FP.SATFINITE.E4M3.F32.PACK_AB_MERGE_C R4, R14, R20, RZ ;  /* 0x000000140e04723e */ /* 0x000fe400048070ff */
[----:B------:R-:W-:Y:S01]  /*50490*/  F2FP.SATFINITE.E4M3.F32.PACK_AB_MERGE_C R3, R5, R24, RZ ;  /* 0x000000180503723e */ /* 0x000fe200048070ff */
        /* <DEDUP_REMOVED lines=10> */
[----:B0-----:R-:W-:-:S05]  /*50540*/  F2FP.SATFINITE.E4M3.F32.PACK_AB_MERGE_C R2, R16, R8, RZ ;  /* 0x000000081002723e */ /* 0x001fca00048070ff */
[----:B------:R-:W-:Y:S04]  /*50550*/  STL [R1+0x7ec], R2 ;  /* 0x0007ec0201007387 */ /* 0x000fe80000100800 */
[----:B------:R-:W2:Y:S04]  /*50560*/  LDL.LU R21, [R1+0x23c] ;  /* 0x00023c0001157983 */ /* 0x000ea80000300800 */
[----:B------:R-:W-:Y:S04]  /*50570*/  STL [R1+0x80c], R0 ;  /* 0x00080c0001007387 */ /* 0x000fe80000100800 */
[----:B------:R-:W3:Y:S04]  /*50580*/  LDL.LU R22, [R1+0x210] ;  /* 0x0002100001167983 */ /* 0x000ee80000300800 */
[----:B------:R-:W3:Y:S04]  /*50590*/  LDL.LU R16, [R1+0x214] ;  /* 0x0002140001107983 */ /* 0x000ee80000300800 */
[----:B------:R-:W4:Y:S04]  /*505a0*/  LDL.LU R25, [R1+0x1fc] ;  /* 0x0001fc0001197983 */ /* 0x000f280000300800 */
        /* <DEDUP_REMOVED lines=8> */
[----:B0-----:R-:W2:Y:S04]  /*50630*/  LDL.LU R19, [R1+0x1f0] ;  /* 0x0001f00001137983 */ /* 0x001ea80000300800 */
[----:B--2---:R0:W-:Y:S04]  /*50640*/  STL [R1+0x288c], R19 ;  /* 0x00288c1301007387 */ /* 0x0041e80000100800 */
[----:B0-----:R-:W4:Y:S04]  /*50650*/  LDL.LU R19, [R1+0x218] ;  /* 0x0002180001137983 */ /* 0x001f280000300800 */
[----:B------:R-:W2:Y:S04]  /*50660*/  LDL.LU R9, [R1+0x174] ;  /* 0x0001740001097983 */ /* 0x000ea80000300800 */
        /* <DEDUP_REMOVED lines=23> */
[----:B------:R-:W-:-:S02]  /*507e0*/  F2FP.SATFINITE.E4M3.F32.PACK_AB_MERGE_C R14, R21, R17, RZ ;  /* 0x00000011150e723e */ /* 0x000fc400048070ff */
[----:B------:R-:W-:Y:S02]  /*507f0*/  F2FP.SATFINITE.E4M3.F32.PACK_AB_MERGE_C R21, R16, R22, RZ ;  /* 0x000000161015723e */ /* 0x000fe400048070ff */
[----:B----4-:R-:W-:Y:S01]  /*50800*/  F2FP.SATFINITE.E4M3.F32.PACK_AB_MERGE_C R25, R25, R19, RZ ;  /* 0x000000131919723e */ /* 0x010fe200048070ff */
[----:B---3--:R0:W-:Y:S04]  /*50810*/  STL [R1+0x2874], R2 ;  /* 0x0028740201007387 */ /* 0x0081e80000100800 */
[----:B0-----:R-:W3:Y:S04]  /*50820*/  LDL.LU R2, [R1+0x1d8] ;  /* 0x0001d80001027983 */ /* 0x001ee80000300800 */
        /* <DEDUP_REMOVED lines=20> */
[----:B0-----:R-:W4:Y:S04]  /*50970*/  LDL.LU R14, [R1+0xe8] ;  /* 0x0000e800010e7983 */ /* 0x001f280000300800 */
[----:B------:R-:W4:Y:S04]  /*50980*/  LDL.LU R24, [R1+0xec] ;  /* 0x0000ec0001187983 */ /* 0x000f280000300800 */
[----:B------:R-:W4:Y:S04]  /*50990*/  LDL.LU R16, [R1+0x10e0] ;  /* 0x0010e00001107983 */ /* 0x000f280000300800 */
[----:B------:R-:W4:Y:S04]  /*509a0*/  LDL.LU R17, [R1+0xee0] ;  /* 0x000ee00001117983 */ /* 0x000f280000300800 */
[----:B------:R0:W-:Y:S04]  /*509b0*/  STL [R1+0x830], R21 ;  /* 0x0008301501007387 */ /* 0x0001e80000100800 */
[----:B0-----:R-:W4:Y:S04]  /*509c0*/  LDL.LU R21, [R1+0xd00] ;  /* 0x000d000001157983 */ /* 0x001f280000300800 */
        /* <DEDUP_REMOVED lines=13> */
[----:B------:R-:W3:Y:S04]  /*50aa0*/  LDL.LU R9, [R1+0x2878] ;  /* 0x0028780001097983 */ /* 0x000ee80000300800 */
[----:B------:R0:W-:Y:S04]  /*50ab0*/  STL [R1+0x86c], R19 ;  /* 0x00086c1301007387 */ /* 0x0001e80000100800 */
[----:B0-----:R-:W2:Y:S01]  /*50ac0*/  LDL R19, [R1+0x111c] ;  /* 0x00111c0001137983 */ /* 0x001ea20000100800 */
        /* <DEDUP_REMOVED lines=22> */
[----:B------:R0:W-:Y:S01]  /*50c30*/  STL [R1+0x8d0], R9 ;  /* 0x0008d00901007387 */ /* 0x0001e20000100800 */
[----:B----4-:R-:W-:Y:S02]  /*50c40*/  F2FP.SATFINITE.E4M3.F32.PACK_AB_MERGE_C R12, R12, R11, RZ ;  /* 0x0000000b0c0c723e */ /* 0x010fe400048070ff */
[----:B------:R-:W-:Y:S02]  /*50c50*/  F2FP.SATFINITE.E4M3.F32.PACK_AB_MERGE_C R23, R23, R13, RZ ;  /* 0x0000000d1717723e */ /* 0x000fe400048070ff */
[----:B------:R-:W-:Y:S01]  /*50c60*/  F2FP.SATFINITE.E4M3.F32.PACK_AB_MERGE_C R28, R28, R27, RZ ;  /* 0x0000001b1c1c723e */ /* 0x000fe200048070ff */
[----:B0-----:R-:W4:Y:S01]  /*50c70*/  LDL.LU R9, [R1+0x2848] ;  /* 0x0028480001097983 */ /* 0x001f220000300800 */
[----:B------:R-:W-:-:S02]  /*50c80*/  F2FP.SATFINITE.E4M3.F32.PACK_AB_MERGE_C R26, R26, R18, RZ ;  /* 0x000000121a1a723e */ /* 0x000fc400048070ff */
[----:B------:R-:W-:Y:S02]  /*50c90*/  F2FP.SATFINITE.E4M3.F32.PACK_AB_MERGE_C R4, R4, R3, RZ ;  /* 0x000000030404723e */ /* 0x000fe400048070ff */
[----:B------:R-:W-:Y:S02]  /*50ca0*/  F2FP.SATFINITE.E4M3.F32.PACK_AB_MERGE_C R6, R6, R5, RZ ;  /* 0x000000050606723e */ /* 0x000fe400048070ff */
[----:B------:R-:W-:Y:S02]  /*50cb0*/  F2FP.SATFINITE.E4M3.F32.PACK_AB_MERGE_C R8, R8, R7, RZ ;  /* 0x000000070808723e */ /* 0x000fe400048070ff */
[----:B---3--:R-:W-:Y:S02]  /*50cc0*/  F2FP.SATFINITE.E4M3.F32.PACK_AB_MERGE_C R10, R10, R2, RZ ;  /* 0x000000020a0a723e */ /* 0x008fe400048070ff */
[----:B------:R-:W3:Y:S04]  /*50cd0*/  LDL.LU R2, [R1+0x2844] ;  /* 0x0028440001027983 */ /* 0x000ee80000300800 */
[----:B------:R0:W-:Y:S04]  /*50ce0*/  STL [R1+0x8cc], R10 ;  /* 0x0008cc0a01007387 */ /* 0x0001e80000100800 */
[----:B0-----:R-:W4:Y:S04]  /*50cf0*/  LDL.LU R10, [R1+0x2840] ;  /* 0x00284000010a7983 */ /* 0x001f280000300800 */
[----:B------:R-:W4:Y:S04]  /*50d00*/  LDL.LU R11, [R1+0x283c] ;  /* 0x00283c00010b7983 */ /* 0x000f280000300800 */
        /* <DEDUP_REMOVED lines=19> */
[----:B0-----:R-:W4:Y:S01]  /*50e40*/  LDL.LU R8, [R1+0x2808] ;  /* 0x0028080001087983 */ /* 0x001f220000300800 */
[----:B------:R-:W-:-:S03]  /*50e50*/  F2FP.SATFINITE.E4M3.F32.PACK_AB_MERGE_C R15, R0, R15, RZ ;  /* 0x0000000f000f723e */ /* 0x000fc600048070ff */
[----:B--2---:R-:W-:Y:S04]  /*50e60*/  STL [R1+0x24e8], R19 ;  /* 0x0024e81301007387 */ /* 0x004fe80000100800 */
[----:B------:R0:W-:Y:S01]  /*50e70*/  STL [R1+0x940], R15 ;  /* 0x0009400f01007387 */ /* 0x0001e20000100800 */
[----:B------:R-:W-:Y:S01]  /*50e80*/  F2FP.SATFINITE.E4M3.F32.PACK_AB_MERGE_C R14, R24, R14, RZ ;  /* 0x0000000e180e723e */ /* 0x000fe200048070ff */
[----:B------:R-:W-:Y:S01]  /*50e90*/  VIADD R0, R19, 0x55 ;  /* 0x0000005513007836 */ /* 0x000fe20000000000 */
[----:B------:R-:W-:Y:S02]  /*50ea0*/  LOP3.LUT R16, R16, 0xffff, RZ, 0xc0, !PT ;  /* 0x0000ffff10107812 */ /* 0x000fe400078ec0ff */
[----:B0-----:R-:W-:Y:S02]  /*50eb0*/  F2FP.SATFINITE.E4M3.F32.PACK_AB_MERGE_C R15, R20, R29, RZ ;  /* 0x0000001d140f723e */ /* 0x001fe400048070ff */
[----:B------:R-:W-:-:S02]  /*50ec0*/  LOP3.LUT R19, R17, 0xffff, RZ, 0xc0, !PT ;  /* 0x0000ffff11137812 */ /* 0x000fc400078ec0ff */
[----:B------:R-:W-:Y:S01]  /*50ed0*/  LOP3.LUT R29, R22, 0xffff, RZ, 0xc0, !PT ;  /* 0x0000ffff161d7812 */ /* 0x000fe200078ec0ff */
[----:B------:R0:W-:Y:S04]  /*50ee0*/  STL [R1+0x968], R15 ;  /* 0x0009680f01007387 */ /* 0x0001e80000100800 */
[----:B------:R1:W-:Y:S04]  /*50ef0*/  STL [R1+0x964], R14 ;  /* 0x0009640e01007387 */ /* 0x0003e80000100800 */
[----:B------:R-:W-:Y:S04]  /*50f00*/  STL [R1+0x154], R16 ;  /* 0x0001541001007387 */ /* 0x000fe80000100800 */
[----:B------:R-:W-:Y:S01]  /*50f10*/  STL [R1+0x174], R19 ;  /* 0x0001741301007387 */ /* 0x000fe20000100800 */
[----:B------:R-:W-:-:S02]  /*50f20*/  LOP3.LUT R25, R25, 0xffff, RZ, 0xc0, !PT ;  /* 0x0000ffff19197812 */ /* 0x000fc400078ec0ff */
[----:B0-----:R-:W-:Y:S02]  /*50f30*/  LOP3.LUT R15, R21, 0xffff, RZ, 0xc0, !PT ;  /* 0x0000ffff150f7812 */ /* 0x001fe400078ec0ff */
[----:B------:R-:W-:Y:S01]  /*50f40*/  ISETP.GE.AND P0, PT, R0, UR37, PT ;  /* 0x0000002500007c0c */ /* 0x000fe2000bf06270 */
[----:B------:R-:W-:Y:S02]  /*50f50*/  ULDC UR37, c[0x0][0x228] ;  /* 0x00008a0000257ab9 */ /* 0x000fe40000000800 */
[----:B------:R-:W-:Y:S04]  /*50f60*/  STL [R1+0x1d0], R15 ;  /* 0x0001d00f01007387 */ /* 0x000fe80000100800 */
[----:B------:R-:W-:Y:S04]  /*50f70*/  STL [R1+0xf4], R29 ;  /* 0x0000f41d01007387 */ /* 0x000fe80000100800 */
[----:B-1----:R-:W2:Y:S04]  /*50f80*/  LDL.LU R14, [R1+0x10e4] ;  /* 0x0010e400010e7983 */ /* 0x002ea80000300800 */
[----:B------:R-:W2:Y:S04]  /*50f90*/  LDL.LU R24, [R1+0xfd0] ;  /* 0x000fd00001187983 */ /* 0x000ea80000300800 */
[----:B------:R-:W2:Y:S04]  /*50fa0*/  LDL.LU R17, [R1+0xee4] ;  /* 0x000ee40001117983 */ /* 0x000ea80000300800 */
[----:B------:R-:W-:Y:S04]  /*50fb0*/  STL [R1+0xf0], R25 ;  /* 0x0000f01901007387 */ /* 0x000fe80000100800 */
[----:B------:R-:W2:Y:S01]  /*50fc0*/  LDL.LU R21, [R1+0xdf0] ;  /* 0x000df00001157983 */ /* 0x000ea20000300800 */
[----:B---3--:R-:W-:-:S02]  /*50fd0*/  LOP3.LUT R3, R3, 0xffff, RZ, 0xc0, !PT ;  /* 0x0000ffff03037812 */ /* 0x008fc400078ec0ff */
[----:B----4-:R-:W-:Y:S02]  /*50fe0*/  LOP3.LUT R0, R4, 0xffff, RZ, 0xc0, !PT ;  /* 0x0000ffff04007812 */ /* 0x010fe400078ec0ff */
[----:B------:R-:W-:Y:S02]  /*50ff0*/  LOP3.LUT R20, R5, 0xffff, RZ, 0xc0, !PT ;  /* 0x0000ffff05147812 */ /* 0x000fe400078ec0ff */
[----:B------:R-:W-:Y:S02]  /*51000*/  LOP3.LUT R4, R2, 0xffff, RZ, 0xc0, !PT ;  /* 0x0000ffff02047812 */ /* 0x000fe400078ec0ff */
[----:B------:R-:W-:Y:S02]  /*51010*/  PRMT R2, R3, 0x3340, R1 ;  /* 0x0000334003027816 */ /* 0x000fe40000000001 */
[----:B------:R-:W-:Y:S02]  /*51020*/  LOP3.LUT R7, R7, 0xffff, RZ, 0xc0, !PT ;  /* 0x0000ffff07077812 */ /* 0x000fe400078ec0ff */
[----:B------:R-:W-:-:S02]  /*51030*/  LOP3.LUT R6, R6, 0xffff, RZ, 0xc0, !PT ;  /* 0x0000ffff06067812 */ /* 0x000fc400078ec0ff */
[----:B------:R-:W-:Y:S02]  /*51040*/  LOP3.LUT R8, R8, 0xffff, RZ, 0xc0, !PT ;  /* 0x0000ffff08087812 */ /* 0x000fe400078ec0ff */
[----:B------:R-:W-:-:S03]  /*51050*/  PRMT R5, R29, 0x3340, R7 ;  /* 0x000033401d057816 */ /* 0x000fc60000000007 */
[----:B------:R-:W-:Y:S04]  /*51060*/  STL [R1+0xec], R8 ;  /* 0x0000ec0801007387 */ /* 0x000fe80000100800 */
[----:B------:R-:W-:Y:S04]  /*51070*/  STL [R1+0xfc], R7 ;  /* 0x0000fc0701007387 */ /* 0x000fe80000100800 */
[----:B------:R0:W-:Y:S04]  /*51080*/  STL [R1+0xe4], R0 ;  /* 0x0000e40001007387 */ /* 0x0001e80000100800 */
[----:B------:R-:W-:Y:S04]  /*51090*/  STL [R1+0xf8], R6 ;  /* 0x0000f80601007387 */ /* 0x000fe80000100800 */
[----:B------:R1:W-:Y:S04]  /*510a0*/  STL [R1+0x130], R3 ;  /* 0x0001300301007387 */ /* 0x0003e80000100800 */
[----:B------:R-:W3:Y:S04]  /*510b0*/  LDL.LU R22, [R1+0xd04] ;  /* 0x000d040001167983 */ /* 0x000ee80000300800 */
[----:B------:R4:W-:Y:S04]  /*510c0*/  STL [R1+0x118], R4 ;  /* 0x0001180401007387 */ /* 0x0009e80000100800 */
[----:B------:R4:W-:Y:S01]  /*510d0*/  STL [R1+0xe8], R20 ;  /* 0x0000e81401007387 */ /* 0x0009e20000100800 */
[----:B0-----:R-:W-:-:S02]  /*510e0*/  PRMT R0, R0, 0x3340, R1 ;  /* 0x0000334000007816 */ /* 0x001fc40000000001 */
[----:B------:R-:W-:Y:S02]  /*510f0*/  PRMT R7, R8, 0x3340, R20 ;  /* 0x0000334008077816 */ /* 0x000fe40000000014 */
[----:B------:R-:W-:Y:S02]  /*51100*/  PRMT R8, R16, 0x3340, R19 ;  /* 0x0000334010087816 */ /* 0x000fe40000000013 */
[--C-:B-1----:R-:W-:Y:S02]  /*51110*/  PRMT R3, R4, 0x3340, R1.reuse ;  /* 0x0000334004037816 */ /* 0x102fe40000000001 */
[----:B------:R-:W-:Y:S02]  /*51120*/  PRMT R16, R5, 0x5410, R0 ;  /* 0x0000541005107816 */ /* 0x000fe40000000000 */
[----:B----4-:R-:W-:Y:S02]  /*51130*/  PRMT R4, R15, 0x3340, R1 ;  /* 0x000033400f047816 */ /* 0x010fe40000000001 */
[----:B------:R-:W-:Y:S01]  /*51140*/  PRMT R6, R25, 0x3340, R6 ;  /* 0x0000334019067816 */ /* 0x000fe20000000006 */
[----:B------:R-:W4:Y:S04]  /*51150*/  LDL.LU R15, [R1+0x2804] ;  /* 0x00280400010f7983 */ /* 0x000f280000300800 */
[----:B------:R-:W4:Y:S04]  /*51160*/  LDL.LU R5, [R1+0x24c] ;  /* 0x00024c0001057983 */ /* 0x000f280000300800 */
[----:B------:R-:W4:Y:S04]  /*51170*/  LDL.LU R0, [R1+0x124] ;  /* 0x0001240001007983 */ /* 0x000f280000300800 */
[----:B------:R-:W-:Y:S04]  /*51180*/  STL [R1+0xb58], R16 ;  /* 0x000b581001007387 */ /* 0x000fe80000100800 */
[----:B------:R-:W4:Y:S01]  /*51190*/  LDL.LU R19, [R1+0x90] ;  /* 0x0000900001137983 */ /* 0x000f220000300800 */
[----:B------:R-:W-:-:S03]  /*511a0*/  PRMT R2, R6, 0x5410, R2 ;  /* 0x0000541006027816 */ /* 0x000fc60000000002 */
[----:B------:R-:W4:Y:S01]  /*511b0*/  LDL.LU R20, [R1+0x38] ;  /* 0x0000380001147983 */ /* 0x000f220000300800 */
[----:B------:R-:W-:-:S03]  /*511c0*/  PRMT R6, R7, 0x5410, R3 ;  /* 0x0000541007067816 */ /* 0x000fc60000000003 */
[----:B------:R-:W4:Y:S04]  /*511d0*/  LDL.LU R3, [R1+0xc10] ;  /* 0x000c100001037983 */ /* 0x000f280000300800 */
[----:B------:R0:W-:Y:S04]  /*511e0*/  STL [R1+0xb4c], R2 ;  /* 0x000b4c0201007387 */ /* 0x0001e80000100800 */
[----:B------:R2:W-:Y:S01]  /*511f0*/  STL [R1+0xb48], R6 ;  /* 0x000b480601007387 */ /* 0x0005e20000100800 */
[----:B0-----:R-:W-:-:S03]  /*51200*/  PRMT R2, R8, 0x5410, R4 ;  /* 0x0000541008027816 */ /* 0x001fc60000000004 */
[----:B------:R-:W4:Y:S01]  /*51210*/  LDL.LU R4, [R1+0x8] ;  /* 0x0000080001047983 */ /* 0x000f220000300800 */
[----:B--2---:R-:W-:-:S03]  /*51220*/  LOP3.LUT R6, R14, 0xffff, RZ, 0xc0, !PT ;  /* 0x0000ffff0e067812 */ /* 0x004fc600078ec0ff */
[----:B------:R-:W2:Y:S01]  /*51230*/  LDL.LU R25, [R1+0x10e8] ;  /* 0x0010e80001197983 */ /* 0x000ea20000300800 */
[----:B------:R-:W-:-:S03]  /*51240*/  LOP3.LUT R17, R17, 0xffff, RZ, 0xc0, !PT ;  /* 0x0000ffff11117812 */ /* 0x000fc600078ec0ff */
[----:B------:R-:W-:Y:S01]  /*51250*/  STL [R1+0xb3c], R2 ;  /* 0x000b3c0201007387 */ /* 0x000fe20000100800 */
[----:B------:R-:W-:-:S03]  /*51260*/  LOP3.LUT R7, R24, 0xffff, RZ, 0xc0, !PT ;  /* 0x0000ffff18077812 */ /* 0x000fc600078ec0ff */
[----:B------:R-:W2:Y:S01]  /*51270*/  LDL.LU R16, [R1+0xef0] ;  /* 0x000ef00001107983 */ /* 0x000ea20000300800 */
[----:B------:R-:W-:-:S03]  /*51280*/  LOP3.LUT R21, R21, 0xffff, RZ, 0xc0, !PT ;  /* 0x0000ffff15157812 */ /* 0x000fc600078ec0ff */
[----:B------:R0:W-:Y:S04]  /*51290*/  STL [R1+0x110], R6 ;  /* 0x0001100601007387 */ /* 0x0001e80000100800 */
[----:B------:R-:W2:Y:S04]  /*512a0*/  LDL.LU R29, [R1+0x26c] ;  /* 0x00026c00011d7983 */ /* 0x000ea80000300800 */
[----:B------:R-:W-:Y:S04]  /*512b0*/  STL [R1+0x11c], R17 ;  /* 0x00011c1101007387 */ /* 0x000fe80000100800 */
[----:B------:R1:W-:Y:S04]  /*512c0*/  STL [R1+0x114], R7 ;  /* 0x0001140701007387 */ /* 0x0003e80000100800 */
[----:B------:R-:W2:Y:S04]  /*512d0*/  LDL.LU R14, [R1+0x164] ;  /* 0x00016400010e7983 */ /* 0x000ea80000300800 */
[----:B------:R-:W-:Y:S04]  /*512e0*/  STL [R1+0x138], R21 ;  /* 0x0001381501007387 */ /* 0x000fe80000100800 */
[----:B------:R-:W2:Y:S01]  /*512f0*/  LDL.LU R24, [R1+0x14c] ;  /* 0x00014c0001187983 */ /* 0x000ea20000300800 */
[----:B0-----:R-:W-:-:S02]  /*51300*/  PRMT R6, R6, 0x3340, R17 ;  /* 0x0000334006067816 */ /* 0x001fc40000000011 */
[----:B-1----:R-:W-:Y:S02]  /*51310*/  PRMT R7, R7, 0x3340, R21 ;  /* 0x0000334007077816 */ /* 0x002fe40000000015 */
[----:B---3--:R-:W-:Y:S02]  /*51320*/  LOP3.LUT R2, R22, 0xffff, RZ, 0xc0, !PT ;  /* 0x0000ffff16027812 */ /* 0x008fe400078ec0ff */
[----:B------:R-:W3:Y:S04]  /*51330*/  LDL.LU R22, [R1+0xa0] ;  /* 0x0000a00001167983 */ /* 0x000ee80000300800 */
[----:B------:R-:W-:Y:S01]  /*51340*/  STL [R1+0x194], R2 ;  /* 0x0001940201007387 */ /* 0x000fe20000100800 */
[----:B----4-:R-:W-:Y:S02]  /*51350*/  LOP3.LUT R8, R5, 0xffff, RZ, 0xc0, !PT ;  /* 0x0000ffff05087812 */ /* 0x010fe400078ec0ff */
[----:B------:R-:W-:-:S02]  /*51360*/  LOP3.LUT R5, R0, 0xffff, RZ, 0xc0, !PT ;  /* 0x0000ffff00057812 */ /* 0x000fc400078ec0ff */
[----:B------:R-:W-:Y:S02]  /*51370*/  LOP3.LUT R0, R9, 0xffff, RZ, 0xc0, !PT ;  /* 0x0000ffff09007812 */ /* 0x000fe400078ec0ff */
[----:B------:R-:W-:Y:S02]  /*51380*/  LOP3.LUT R19, R19, 0xffff, RZ, 0xc0, !PT ;  /* 0x0000ffff13137812 */ /* 0x000fe400078ec0ff */
[----:B------:R-:W-:Y:S02]  /*51390*/  LOP3.LUT R3, R3, 0xffff, RZ, 0xc0, !PT ;  /* 0x0000ffff03037812 */ /* 0x000fe400078ec0ff */
[----:B------:R-:W-:-:S03]  /*513a0*/  LOP3.LUT R20, R20, 0xffff, RZ, 0xc0, !PT ;  /* 0x0000ffff14147812 */ /* 0x000fc600078ec0ff */
[----:B------:R-:W-:Y:S04]  /*513b0*/  STL [R1+0x134], R3 ;  /* 0x0001340301007387 */ /* 0x000fe80000100800 */
[----:B------:R-:W4:Y:S04]  /*513c0*/  LDL.LU R9, [R1+0xd10] ;  /* 0x000d100001097983 */ /* 0x000f280000300800 */
[----:B------:R-:W-:Y:S04]  /*513d0*/  STL [R1+0x190], R8 ;  /* 0x0001900801007387 */ /* 0x000fe80000100800 */
[----:B------:R-:W-:Y:S04]  /*513e0*/  STL [R1+0xa30], R0 ;  /* 0x000a300001007387 */ /* 0x000fe80000100800 */
[----:B------:R0:W-:Y:S04]  /*513f0*/  STL [R1+0xe0], R5 ;  /* 0x0000e00501007387 */ /* 0x0001e80000100800 */
[----:B------:R-:W-:Y:S01]  /*51400*/  STL [R1+0x17c], R19 ;  /* 0x00017c1301007387 */ /* 0x000fe20000100800 */
[----:B------:R-:W-:-:S03]  /*51410*/  LOP3.LUT R4, R4, 0xffff, RZ, 0xc0, !PT ;  /* 0x0000ffff04047812 */ /* 0x000fc600078ec0ff */
[----:B------:R1:W-:Y:S04]  /*51420*/  STL [R1+0x90], R20 ;  /* 0x0000901401007387 */ /* 0x0003e80000100800 */
[----:B------:R2:W-:Y:S01]  /*51430*/  STL [R1+0x178], R4 ;  /* 0x0001780401007387 */ /* 0x0005e20000100800 */
[----:B0-----:R-:W-:-:S03]  /*51440*/  PRMT R5, R5, 0x3340, R20 ;  /* 0x0000334005057816 */ /* 0x001fc60000000014 */
[----:B-1----:R-:W4:Y:S04]  /*51450*/  LDL.LU R20, [R1+0x2800] ;  /* 0x0028000001147983 */ /* 0x002f280000300800 */
[----:B------:R-:W4:Y:S04]  /*51460*/  LDL.LU R17, [R1+0x27fc] ;  /* 0x0027fc0001117983 */ /* 0x000f280000300800 */
[----:B------:R-:W4:Y:S01]  /*51470*/  LDL.LU R21, [R1+0x27f8] ;  /* 0x0027f80001157983 */ /* 0x000f220000300800 */
[--C-:B------:R-:W-:Y:S02]  /*51480*/  PRMT R0, R0, 0x3340, R1.reuse ;  /* 0x0000334000007816 */ /* 0x100fe40000000001 */
[----:B------:R-:W-:-:S02]  /*51490*/  PRMT R2, R2, 0x3340, R1 ;  /* 0x0000334002027816 */ /* 0x000fc40000000001 */
[--C-:B------:R-:W-:Y:S02]  /*514a0*/  PRMT R3, R3, 0x3340, R1.reuse ;  /* 0x0000334003037816 */ /* 0x100fe40000000001 */
[----:B------:R-:W-:Y:S02]  /*514b0*/  PRMT R0, R5, 0x5410, R0 ;  /* 0x0000541005007816 */ /* 0x000fe40000000000 */
[----:B--2---:R-:W-:Y:S02]  /*514c0*/  PRMT R4, R4, 0x3340, R1 ;  /* 0x0000334004047816 */ /* 0x004fe40000000001 */
[----:B------:R-:W-:Y:S02]  /*514d0*/  PRMT R8, R8, 0x3340, R19 ;  /* 0x0000334008087816 */ /* 0x000fe40000000013 */
[----:B------:R-:W-:Y:S02]  /*514e0*/  PRMT R5, R6, 0x5410, R2 ;  /* 0x0000541006057816 */ /* 0x000fe40000000002 */
[----:B------:R-:W-:Y:S01]  /*514f0*/  PRMT R2, R7, 0x5410, R3 ;  /* 0x0000541007027816 */ /* 0x000fe20000000003 */
[----:B------:R0:W-:Y:S04]  /*51500*/  STL [R1+0xb38], R0 ;  /* 0x000b380001007387 */ /* 0x0001e80000100800 */
[----:B------:R1:W-:Y:S01]  /*51510*/  STL [R1+0xb1c], R5 ;  /* 0x000b1c0501007387 */ /* 0x0003e20000100800 */
[----:B------:R-:W-:-:S03]  /*51520*/  LOP3.LUT R16, R16, 0xffff, RZ, 0xc0, !PT ;  /* 0x0000ffff10107812 */ /* 0x000fc600078ec0ff */
[----:B------:R2:W-:Y:S01]  /*51530*/  STL [R1+0xb18], R2 ;  /* 0x000b180201007387 */ /* 0x0005e20000100800 */
[----:B0-----:R-:W-:Y:S02]  /*51540*/  PRMT R0, R8, 0x5410, R4 ;  /* 0x0000541008007816 */ /* 0x001fe40000000004 */
[----:B------:R-:W-:Y:S02]  /*51550*/  LOP3.LUT R8, R25, 0xffff, RZ, 0xc0, !PT ;  /* 0x0000ffff19087812 */ /* 0x000fe400078ec0ff */
[----:B-1----:R-:W-:Y:S02]  /*51560*/  LOP3.LUT R5, R29, 0xffff, RZ, 0xc0, !PT ;  /* 0x0000ffff1d057812 */ /* 0x002fe400078ec0ff */
[----:B------:R-:W-:Y:S01]  /*51570*/  LOP3.LUT R6, R14, 0xffff, RZ, 0xc0, !PT ;  /* 0x0000ffff0e067812 */ /* 0x000fe200078ec0ff */
[----:B------:R-:W-:Y:S04]  /*51580*/  STL [R1+0xb0c], R0 ;  /* 0x000b0c0001007387 */ /* 0x000fe80000100800 */
[----:B------:R-:W4:Y:S04]  /*51590*/  LDL.LU R19, [R1+0x10ec] ;  /* 0x0010ec0001137983 */ /* 0x000f280000300800 */
[----:B------:R-:W4:Y:S04]  /*515a0*/  LDL.LU R25, [R1+0xfd4] ;  /* 0x000fd40001197983 */ /* 0x000f280000300800 */
[----:B------:R0:W-:Y:S04]  /*515b0*/  STL [R1+0x1b8], R8 ;  /* 0x0001b80801007387 */ /* 0x0001e80000100800 */
[----:B------:R-:W-:Y:S01]  /*515c0*/  STL [R1+0x1dc], R16 ;  /* 0x0001dc1001007387 */ /* 0x000fe20000100800 */
[----:B------:R-:W-:-:S02]  /*515d0*/  LOP3.LUT R7, R24, 0xffff, RZ, 0xc0, !PT ;  /* 0x0000ffff18077812 */ /* 0x000fc400078ec0ff */
[----:B--2---:R-:W-:Y:S02]  /*515e0*/  LOP3.LUT R2, R11, 0xffff, RZ, 0xc0, !PT ;  /* 0x0000ffff0b027812 */ /* 0x004fe400078ec0ff */
[----:B------:R-:W-:Y:S02]  /*515f0*/  LOP3.LUT R3, R10, 0xffff, RZ, 0xc0, !PT ;  /* 0x0000ffff0a037812 */ /* 0x000fe400078ec0ff */
[----:B0-----:R-:W-:Y:S02]  /*51600*/  PRMT R8, R8, 0x3340, R16 ;  /* 0x0000334008087816 */ /* 0x001fe40000000010 */
[----:B---3--:R-:W-:Y:S02]  /*51610*/  LOP3.LUT R14, R22, 0xffff, RZ, 0xc0, !PT ;  /* 0x0000ffff160e7812 */ /* 0x008fe400078ec0ff */
[----:B----4-:R-:W-:-:S05]  /*51620*/  LOP3.LUT R4, R9, 0xffff, RZ, 0xc0, !PT ;  /* 0x0000ffff09047812 */ /* 0x010fca00078ec0ff */
[----:B------:R-:W-:Y:S04]  /*51630*/  STL [R1+0x1f8], R4 ;  /* 0x0001f80401007387 */ /* 0x000fe80000100800 */
[----:B------:R0:W-:Y:S04]  /*51640*/  STL [R1+0x170], R5 ;  /* 0x0001700501007387 */ /* 0x0001e80000100800 */
[----:B------:R1:W-:Y:S04]  /*51650*/  STL [R1+0x15c], R6 ;  /* 0x00015c0601007387 */ /* 0x0003e80000100800 */
[----:B------:R2:W-:Y:S04]  /*51660*/  STL [R1+0x150], R14 ;  /* 0x0001500e01007387 */ /* 0x0005e80000100800 */
[----:B------:R-:W3:Y:S04]  /*51670*/  LDL.LU R29, [R1+0xee8] ;  /* 0x000ee800011d7983 */ /* 0x000ee80000300800 */
[----:B------:R-:W-:Y:S01]  /*51680*/  STL [R1+0x1bc], R7 ;  /* 0x0001bc0701007387 */ /* 0x000fe20000100800 */
[----:B------:R-:W-:-:S02]  /*51690*/  LOP3.LUT R21, R21, 0xffff, RZ, 0xc0, !PT ;  /* 0x0000ffff15157812 */ /* 0x000fc400078ec0ff */
[----:B------:R-:W-:Y:S02]  /*516a0*/  LOP3.LUT R0, R20, 0xffff, RZ, 0xc0, !PT ;  /* 0x0000ffff14007812 */ /* 0x000fe400078ec0ff */
[----:B------:R-:W-:Y:S01]  /*516b0*/  LOP3.LUT R11, R17, 0xffff, RZ, 0xc0, !PT ;  /* 0x0000ffff110b7812 */ /* 0x000fe200078ec0ff */
[----:B------:R-:W-:Y:S04]  /*516c0*/  STL [R1+0x14c], R21 ;  /* 0x00014c1501007387 */ /* 0x000fe80000100800 */
[----:B------:R-:W4:Y:S04]  /*516d0*/  LDL.LU R24, [R1+0xdf4] ;  /* 0x000df40001187983 */ /* 0x000f280000300800 */
[----:B------:R-:W4:Y:S04]  /*516e0*/  LDL.LU R22, [R1+0xc14] ;  /* 0x000c140001167983 */ /* 0x000f280000300800 */
[----:B------:R2:W-:Y:S04]  /*516f0*/  STL [R1+0x158], R0 ;  /* 0x0001580001007387 */ /* 0x0005e80000100800 */
[----:B------:R2:W-:Y:S04]  /*51700*/  STL [R1+0x13c], R2 ;  /* 0x00013c0201007387 */ /* 0x0005e80000100800 */
[----:B------:R-:W4:Y:S04]  /*51710*/  LDL.LU R9, [R1+0x2a4] ;  /* 0x0002a40001097983 */ /* 0x000f280000300800 */
[----:B------:R2:W-:Y:S04]  /*51720*/  STL [R1+0xa08], R3 ;  /* 0x000a080301007387 */ /* 0x0005e80000100800 */
[----:B------:R-:W4:Y:S04]  /*51730*/  LDL.LU R20, [R1+0x2a0] ;  /* 0x0002a00001147983 */ /* 0x000f280000300800 */
[----:B------:R-:W-:Y:S04]  /*51740*/  STL [R1+0x19c], R11 ;  /* 0x00019c0b01007387 */ /* 0x000fe80000100800 */
[----:B------:R-:W4:Y:S01]  /*51750*/  LDL.LU R17, [R1+0xb8] ;  /* 0x0000b80001117983 */ /* 0x000f220000300800 */
[----:B0-----:R-:W-:-:S02]  /*51760*/  PRMT R5, R5, 0x3340, R14 ;  /* 0x0000334005057816 */ /* 0x001fc4000000000e */
[----:B-1----:R-:W-:Y:S01]  /*51770*/  PRMT R6, R6, 0x3340, R21 ;  /* 0x0000334006067816 */ /* 0x002fe20000000015 */
[----:B--2---:R-:W2:Y:S01]  /*51780*/  LDL.LU R14, [R1+0x27f4] ;  /* 0x0027f400010e7983 */ /* 0x004ea20000300800 */
[----:B------:R-:W-:-:S03]  /*51790*/  PRMT R0, R0, 0x3340, R1 ;  /* 0x0000334000007816 */ /* 0x000fc60000000001 */
[----:B------:R-:W2:Y:S04]  /*517a0*/  LDL.LU R21, [R1+0x27f0] ;  /* 0x0027f00001157983 */ /* 0x000ea80000300800 */
[----:B------:R-:W2:Y:S01]  /*517b0*/  LDL.LU R16, [R1+0x27ec] ;  /* 0x0027ec0001107983 */ /* 0x000ea20000300800 */
[----:B------:R-:W-:-:S03]  /*517c0*/  PRMT R10, R5, 0x5410, R0 ;  /* 0x00005410050a7816 */ /* 0x000fc60000000000 */
[----:B------:R-:W2:Y:S01]  /*517d0*/  LDL.LU R0, [R1+0x20] ;  /* 0x0000200001007983 */ /* 0x000ea20000300800 */
[--C-:B------:R-:W-:Y:S02]  /*517e0*/  PRMT R2, R2, 0x3340, R1.reuse ;  /* 0x0000334002027816 */ /* 0x100fe40000000001 */
[----:B------:R-:W-:Y:S02]  /*517f0*/  PRMT R3, R3, 0x3340, R1 ;  /* 0x0000334003037816 */ /* 0x000fe40000000001 */
[----:B------:R-:W-:Y:S02]  /*51800*/  PRMT R7, R7, 0x3340, R11 ;  /* 0x0000334007077816 */ /* 0x000fe4000000000b */
[----:B------:R-:W-:Y:S02]  /*51810*/  PRMT R4, R4, 0x3340, R1 ;  /* 0x0000334004047816 */ /* 0x000fe40000000001 */
[----:B------:R-:W-:Y:S02]  /*51820*/  PRMT R5, R6, 0x5410, R2 ;  /* 0x0000541006057816 */ /* 0x000fe40000000002 */
[----:B------:R-:W-:-:S02]  /*51830*/  PRMT R3, R7, 0x5410, R3 ;  /* 0x0000541007037816 */ /* 0x000fc40000000003 */
[----:B------:R-:W-:Y:S01]  /*51840*/  PRMT R2, R8, 0x5410, R4 ;  /* 0x0000541008027816 */ /* 0x000fe20000000004 */
[----:B------:R0:W-:Y:S04]  /*51850*/  STL [R1+0xafc], R10 ;  /* 0x000afc0a01007387 */ /* 0x0001e80000100800 */
[----:B------:R1:W-:Y:S04]  /*51860*/  STL [R1+0xaf8], R5 ;  /* 0x000af80501007387 */ /* 0x0003e80000100800 */
[----:B------:R-:W-:Y:S01]  /*51870*/  STL [R1+0xb08], R3 ;  /* 0x000b080301007387 */ /* 0x000fe20000100800 */
[----:B------:R-:W-:-:S03]  /*51880*/  LOP3.LUT R6, R25, 0xffff, RZ, 0xc0, !PT ;  /* 0x0000ffff19067812 */ /* 0x000fc600078ec0ff */
[----:B------:R4:W-:Y:S04]  /*51890*/  STL [R1+0xaec], R2 ;  /* 0x000aec0201007387 */ /* 0x0009e80000100800 */
[----:B0-----:R-:W2:Y:S01]  /*518a0*/  LDL.LU R10, [R1+0x10f4] ;  /* 0x0010f400010a7983 */ /* 0x001ea20000300800 */
[----:B-1----:R-:W-:-:S03]  /*518b0*/  LOP3.LUT R5, R19, 0xffff, RZ, 0xc0, !PT ;  /* 0x0000ffff13057812 */ /* 0x002fc600078ec0ff */
[----:B------:R-:W2:Y:S04]  /*518c0*/  LDL.LU R11, [R1+0x10f0] ;  /* 0x0010f000010b7983 */ /* 0x000ea80000300800 */
[----:B------:R0:W-:Y:S04]  /*518d0*/  STL [R1+0xa0], R5 ;  /* 0x0000a00501007387 */ /* 0x0001e80000100800 */
[----:B------:R-:W2:Y:S04]  /*518e0*/  LDL.LU R19, [R1+0xf00] ;  /* 0x000f000001137983 */ /* 0x000ea80000300800 */
[----:B------:R1:W-:Y:S04]  /*518f0*/  STL [R1+0x164], R6 ;  /* 0x0001640601007387 */ /* 0x0003e80000100800 */
[----:B------:R-:W2:Y:S01]  /*51900*/  LDL.LU R25, [R1+0xef4] ;  /* 0x000ef40001197983 */ /* 0x000ea20000300800 */
[----:B---3--:R-:W-:-:S05]  /*51910*/  LOP3.LUT R29, R29, 0xffff, RZ, 0xc0, !PT ;  /* 0x0000ffff1d1d7812 */ /* 0x008fca00078ec0ff */
[----:B------:R3:W-:Y:S01]  /*51920*/  STL [R1+0x124], R29 ;  /* 0x0001241d01007387 */ /* 0x0007e20000100800 */
[----:B----4-:R-:W-:Y:S02]  /*51930*/  LOP3.LUT R24, R24, 0xffff, RZ, 0xc0, !PT ;  /* 0x0000ffff18187812 */ /* 0x010fe400078ec0ff */
[----:B------:R-:W-:Y:S02]  /*51940*/  LOP3.LUT R2, R22, 0xffff, RZ, 0xc0, !PT ;  /* 0x0000ffff16027812 */ /* 0x000fe400078ec0ff */
[----:B------:R-:W4:Y:S01]  /*51950*/  LDL.LU R22, [R1+0xd20] ;  /* 0x000d200001167983 */ /* 0x000f220000300800 */
[----:B------:R-:W-:Y:S02]  /*51960*/  LOP3.LUT R7, R9, 0xffff, RZ, 0xc0, !PT ;  /* 0x0000ffff09077812 */ /* 0x000fe400078ec0ff */
[----:B------:R-:W-:Y:S01]  /*51970*/  LOP3.LUT R8, R20, 0xffff, RZ, 0xc0, !PT ;  /* 0x0000ffff14087812 */ /* 0x000fe200078ec0ff */
[----:B------:R3:W-:Y:S01]  /*51980*/  STL [R1+0x198], R24 ;  /* 0x0001981801007387 */ /* 0x0007e20000100800 */
[----:B------:R-:W-:-:S03]  /*51990*/  LOP3.LUT R20, R17, 0xffff, RZ, 0xc0, !PT ;  /* 0x0000ffff11147812 */ /* 0x000fc600078ec0ff */
[----:B------:R-:W-:Y:S04]  /*519a0*/  STL [R1+0x1b0], R2 ;  /* 0x0001b00201007387 */ /* 0x000fe80000100800 */
[----:B------:R3:W-:Y:S04]  /*519b0*/  STL [R1+0x224], R7 ;  /* 0x0002240701007387 */ /* 0x0007e80000100800 */
[----:B------:R-:W4:Y:S01]  /*519c0*/  LDL.LU R9, [R1+0xd14] ;  /* 0x000d140001097983 */ /* 0x000f220000300800 */
[----:B--2---:R-:W-:Y:S02]  /*519d0*/  LOP3.LUT R21, R21, 0xffff, RZ, 0xc0, !PT ;  /* 0x0000ffff15157812 */ /* 0x004fe400078ec0ff */
[----:B------:R-:W-:Y:S01]  /*519e0*/  LOP3.LUT R16, R16, 0xffff, RZ, 0xc0, !PT ;  /* 0x0000ffff10107812 */ /* 0x000fe200078ec0ff */
[----:B------:R-:W-:Y:S04]  /*519f0*/  STL [R1+0x21c], R20 ;  /* 0x00021c1401007387 */ /* 0x000fe80000100800 */
[----:B------:R2:W-:Y:S01]  /*51a00*/  STL [R1+0x220], R8 ;  /* 0x0002200801007387 */ /* 0x0005e20000100800 */
[----:B------:R-:W-:-:S02]  /*51a10*/  LOP3.LUT R4, R14, 0xffff, RZ, 0xc0, !PT ;  /* 0x0000ffff0e047812 */ /* 0x000fc400078ec0ff */
[----:B------:R-:W-:Y:S01]  /*51a20*/  LOP3.LUT R3, R0, 0xffff, RZ, 0xc0, !PT ;  /* 0x0000ffff00037812 */ /* 0x000fe200078ec0ff */
[----:B------:R-:W4:Y:S04]  /*51a30*/  LDL.LU R17, [R1+0x1c0] ;  /* 0x0001c00001117983 */ /* 0x000f280000300800 */
[----:B------:R2:W-:Y:S04]  /*51a40*/  STL [R1+0x218], R21 ;  /* 0x0002181501007387 */ /* 0x0005e80000100800 */
[----:B------:R-:W-:Y:S04]  /*51a50*/  STL [R1+0x2750], R16 ;  /* 0x0027501001007387 */ /* 0x000fe80000100800 */
[----:B------:R2:W-:Y:S04]  /*51a60*/  STL [R1+0x214], R3 ;  /* 0x0002140301007387 */ /* 0x0005e80000100800 */
[----:B------:R2:W-:Y:S04]  /*51a70*/  STL [R1+0x210], R4 ;  /* 0x0002100401007387 */ /* 0x0005e80000100800 */
[----:B------:R-:W4:Y:S01]  /*51a80*/  LDL.LU R14, [R1+0x64] ;  /* 0x00006400010e7983 */ /* 0x000f220000300800 */
[----:B0-----:R-:W-:-:S02]  /*51a90*/  PRMT R5, R5, 0x3340, R29 ;  /* 0x0000334005057816 */ /* 0x001fc4000000001d */
[----:B-1----:R-:W-:Y:S01]  /*51aa0*/  PRMT R6, R6, 0x3340, R24 ;  /* 0x0000334006067816 */ /* 0x002fe20000000018 */
[----:B---3--:R-:W3:Y:S04]  /*51ab0*/  LDL.LU R29, [R1+0x27e8] ;  /* 0x0027e800011d7983 */ /* 0x008ee80000300800 */
[----:B------:R-:W3:Y:S01]  /*51ac0*/  LDL.LU R24, [R1+0x27e4] ;  /* 0x0027e40001187983 */ /* 0x000ee20000300800 */
[----:B------:R-:W-:Y:S02]  /*51ad0*/  PRMT R7, R7, 0x3340, R20 ;  /* 0x0000334007077816 */ /* 0x000fe40000000014 */
[----:B--2---:R-:W-:Y:S01]  /*51ae0*/  PRMT R8, R8, 0x3340, R21 ;  /* 0x0000334008087816 */ /* 0x004fe20000000015 */
[----:B------:R-:W2:Y:S04]  /*51af0*/  LDL.LU R20, [R1+0x27e0] ;  /* 0x0027e00001147983 */ /* 0x000ea80000300800 */
[----:B------:R-:W3:Y:S01]  /*51b00*/  LDL.LU R21, [R1+0x27dc] ;  /* 0x0027dc0001157983 */ /* 0x000ee20000300800 */
[----:B------:R-:W-:-:S02]  /*51b10*/  PRMT R0, R16, 0x3340, R1 ;  /* 0x0000334010007816 */ /* 0x000fc40000000001 */
[--C-:B------:R-:W-:Y:S02]  /*51b20*/  PRMT R2, R2, 0x3340, R1.reuse ;  /* 0x0000334002027816 */ /* 0x100fe40000000001 */
[--C-:B------:R-:W-:Y:S02]  /*51b30*/  PRMT R3, R3, 0x3340, R1.reuse ;  /* 0x0000334003037816 */ /* 0x100fe40000000001 */
[----:B------:R-:W-:Y:S02]  /*51b40*/  PRMT R0, R5, 0x5410, R0 ;  /* 0x0000541005007816 */ /* 0x000fe40000000000 */
[----:B------:R-:W-:Y:S02]  /*51b50*/  PRMT R4, R4, 0x3340, R1 ;  /* 0x0000334004047816 */ /* 0x000fe40000000001 */
[----:B------:R-:W-:Y:S02]  /*51b60*/  PRMT R5, R6, 0x5410, R2 ;  /* 0x0000541006057816 */ /* 0x000fe40000000002 */
[----:B------:R-:W-:Y:S01]  /*51b70*/  PRMT R2, R7, 0x5410, R3 ;  /* 0x0000541007027816 */ /* 0x000fe20000000003 */
[----:B------:R0:W-:Y:S01]  /*51b80*/  STL [R1+0xae8], R0 ;  /* 0x000ae80001007387 */ /* 0x0001e20000100800 */
[----:B------:R-:W-:-:S03]  /*51b90*/  LOP3.LUT R7, R10, 0xffff, RZ, 0xc0, !PT ;  /* 0x0000ffff0a077812 */ /* 0x000fc600078ec0ff */
[----:B------:R-:W-:Y:S01]  /*51ba0*/  STL [R1+0xadc], R5 ;  /* 0x000adc0501007387 */ /* 0x000fe20000100800 */
[----:B------:R-:W-:-:S03]  /*51bb0*/  LOP3.LUT R19, R19, 0xffff, RZ, 0xc0, !PT ;  /* 0x0000ffff13137812 */ /* 0x000fc600078ec0ff */
[----:B------:R1:W-:Y:S01]  /*51bc0*/  STL [R1+0xad8], R2 ;  /* 0x000ad80201007387 */ /* 0x0003e20000100800 */
[----:B------:R-:W-:Y:S02]  /*51bd0*/  LOP3.LUT R16, R25, 0xffff, RZ, 0xc0, !PT ;  /* 0x0000ffff19107812 */ /* 0x000fe400078ec0ff */
[----:B0-----:R-:W-:Y:S02]  /*51be0*/  PRMT R0, R8, 0x5410, R4 ;  /* 0x0000541008007816 */ /* 0x001fe40000000004 */
[----:B------:R-:W-:-:S03]  /*51bf0*/  LOP3.LUT R8, R11, 0xffff, RZ, 0xc0, !PT ;  /* 0x0000ffff0b087812 */ /* 0x000fc600078ec0ff */
[----:B------:R-:W-:Y:S04]  /*51c00*/  STL [R1+0xacc], R0 ;  /* 0x000acc0001007387 */ /* 0x000fe80000100800 */
[----:B------:R0:W-:Y:S04]  /*51c10*/  STL [R1+0x1d4], R7 ;  /* 0x0001d40701007387 */ /* 0x0001e80000100800 */
[----:B------:R-:W2:Y:S04]  /*51c20*/  LDL.LU R25, [R1+0xfe4] ;  /* 0x000fe40001197983 */ /* 0x000ea80000300800 */
[----:B------:R-:W-:Y:S04]  /*51c30*/  STL [R1+0x1f0], R19 ;  /* 0x0001f01301007387 */ /* 0x000fe80000100800 */
[----:B------:R-:W-:Y:S04]  /*51c40*/  STL [R1+0x254], R8 ;  /* 0x0002540801007387 */ /* 0x000fe80000100800 */
[----:B------:R-:W-:Y:S04]  /*51c50*/  STL [R1+0x258], R16 ;  /* 0x0002581001007387 */ /* 0x000fe80000100800 */
[----:B------:R-:W2:Y:S01]  /*51c60*/  LDL.LU R10, [R1+0xfe0] ;  /* 0x000fe000010a7983 */ /* 0x000ea20000300800 */
[----:B-1----:R-:W-:-:S02]  /*51c70*/  LOP3.LUT R2, R13, 0xffff, RZ, 0xc0, !PT ;  /* 0x0000ffff0d027812 */ /* 0x002fc400078ec0ff */
[----:B0-----:R-:W-:Y:S02]  /*51c80*/  PRMT R7, R7, 0x3340, R19 ;  /* 0x0000334007077816 */ /* 0x001fe40000000013 */
[----:B----4-:R-:W-:Y:S02]  /*51c90*/  LOP3.LUT R3, R22, 0xffff, RZ, 0xc0, !PT ;  /* 0x0000ffff16037812 */ /* 0x010fe400078ec0ff */
[----:B------:R-:W4:Y:S04]  /*51ca0*/  LDL.LU R22, [R1+0xe04] ;  /* 0x000e040001167983 */ /* 0x000f280000300800 */
[----:B------:R-:W-:Y:S01]  /*51cb0*/  STL [R1+0x1fc], R3 ;  /* 0x0001fc0301007387 */ /* 0x000fe20000100800 */
[----:B------:R-:W-:Y:S02]  /*51cc0*/  LOP3.LUT R4, R9, 0xffff, RZ, 0xc0, !PT ;  /* 0x0000ffff09047812 */ /* 0x000fe400078ec0ff */
[----:B------:R-:W-:-:S02]  /*51cd0*/  LOP3.LUT R6, R17, 0xffff, RZ, 0xc0, !PT ;  /* 0x0000ffff11067812 */ /* 0x000fc400078ec0ff */
[----:B------:R-:W4:Y:S04]  /*51ce0*/  LDL.LU R17, [R1+0xe00] ;  /* 0x000e000001117983 */ /* 0x000f280000300800 */
[----:B------:R-:W-:Y:S04]  /*51cf0*/  STL [R1+0x2b0], R4 ;  /* 0x0002b00401007387 */ /* 0x000fe80000100800 */
[----:B------:R0:W-:Y:S01]  /*51d00*/  STL [R1+0x1f4], R6 ;  /* 0x0001f40601007387 */ /* 0x0001e20000100800 */
[----:B---3--:R-:W-:Y:S02]  /*51d10*/  LOP3.LUT R5, R21, 0xffff, RZ, 0xc0, !PT ;  /* 0x0000ffff15057812 */ /* 0x008fe400078ec0ff */
[----:B------:R-:W-:-:S02]  /*51d20*/  LOP3.LUT R21, R12, 0xffff, RZ, 0xc0, !PT ;  /* 0x0000ffff0c157812 */ /* 0x000fc400078ec0ff */
[----:B------:R-:W-:Y:S02]  /*51d30*/  LOP3.LUT R12, R14, 0xffff, RZ, 0xc0, !PT ;  /* 0x0000ffff0e0c7812 */ /* 0x000fe400078ec0ff */
[----:B--2---:R-:W-:Y:S01]  /*51d40*/  LOP3.LUT R13, R20, 0xffff, RZ, 0xc0, !PT ;  /* 0x0000ffff140d7812 */ /* 0x004fe200078ec0ff */
[----:B------:R1:W-:Y:S04]  /*51d50*/  STL [R1+0x250], R5 ;  /* 0x0002500501007387 */ /* 0x0003e80000100800 */
[----:B------:R-:W2:Y:S04]  /*51d60*/  LDL.LU R20, [R1+0x27d8] ;  /* 0x0027d80001147983 */ /* 0x000ea80000300800 */
[----:B------:R-:W3:Y:S04]  /*51d70*/  LDL.LU R11, [R1+0xc20] ;  /* 0x000c2000010b7983 */ /* 0x000ee80000300800 */
[----:B------:R1:W-:Y:S04]  /*51d80*/  STL [R1+0x1a8], R2 ;  /* 0x0001a80201007387 */ /* 0x0003e80000100800 */
[----:B------:R-:W-:Y:S01]  /*51d90*/  STL [R1+0xb8], R12 ;  /* 0x0000b80c01007387 */ /* 0x000fe20000100800 */
[----:B------:R-:W-:-:S03]  /*51da0*/  PRMT R0, R21, 0x3340, R1 ;  /* 0x0000334015007816 */ /* 0x000fc60000000001 */
[----:B------:R-:W-:Y:S04]  /*51db0*/  STL [R1+0x24c], R13 ;  /* 0x00024c0d01007387 */ /* 0x000fe80000100800 */
[----:B------:R1:W-:Y:S01]  /*51dc0*/  STL [R1+0x26f8], R21 ;  /* 0x0026f81501007387 */ /* 0x0003e20000100800 */
[----:B0-----:R-:W-:-:S03]  /*51dd0*/  PRMT R6, R6, 0x3340, R12 ;  /* 0x0000334006067816 */ /* 0x001fc6000000000c */
[----:B------:R-:W2:Y:S01]  /*51de0*/  LDL.LU R9, [R1+0x320] ;  /* 0x0003200001097983 */ /* 0x000ea20000300800 */
[----:B-1----:R-:W-:Y:S02]  /*51df0*/  PRMT R5, R5, 0x3340, R13 ;  /* 0x0000334005057816 */ /* 0x002fe4000000000d */
[----:B------:R-:W-:Y:S02]  /*51e00*/  PRMT R2, R2, 0x3340, R1 ;  /* 0x0000334002027816 */ /* 0x000fe40000000001 */
[----:B------:R-:W-:Y:S01]  /*51e10*/  PRMT R5, R5, 0x5410, R0 ;  /* 0x0000541005057816 */ /* 0x000fe20000000000 */
[----:B------:R-:W2:Y:S04]  /*51e20*/  LDL.LU R21, [R1+0xd4] ;  /* 0x0000d40001157983 */ /* 0x000ea80000300800 */
[----:B------:R-:W2:Y:S04]  /*51e30*/  LDL.LU R14, [R1+0xd0] ;  /* 0x0000d000010e7983 */ /* 0x000ea80000300800 */
[----:B------:R-:W2:Y:S01]  /*51e40*/  LDL.LU R19, [R1+0x2c] ;  /* 0x00002c0001137983 */ /* 0x000ea20000300800 */
[----:B------:R-:W-:-:S03]  /*51e50*/  PRMT R0, R6, 0x5410, R2 ;  /* 0x0000541006007816 */ /* 0x000fc60000000002 */
[----:B------:R-:W2:Y:S01]  /*51e60*/  LDL.LU R2, [R1+0x324] ;  /* 0x0003240001027983 */ /* 0x000ea20000300800 */
[--C-:B------:R-:W-:Y:S02]  /*51e70*/  PRMT R3, R3, 0x3340, R1.reuse ;  /* 0x0000334003037816 */ /* 0x100fe40000000001 */
[----:B------:R-:W-:Y:S02]  /*51e80*/  PRMT R4, R4, 0x3340, R1 ;  /* 0x0000334004047816 */ /* 0x000fe40000000001 */
[----:B------:R-:W-:Y:S01]  /*51e90*/  PRMT R8, R8, 0x3340, R16 ;  /* 0x0000334008087816 */ /* 0x000fe20000000010 */
[----:B------:R-:W-:Y:S01]  /*51ea0*/  STL [R1+0xac8], R5 ;  /* 0x000ac80501007387 */ /* 0x000fe20000100800 */
[----:B------:R-:W-:-:S03]  /*51eb0*/  PRMT R3, R7, 0x5410, R3 ;  /* 0x0000541007037816 */ /* 0x000fc60000000003 */
[----:B------:R0:W-:Y:S01]  /*51ec0*/  STL [R1+0xabc], R0 ;  /* 0x000abc0001007387 */ /* 0x0001e20000100800 */
[----:B------:R-:W-:-:S03]  /*51ed0*/  LOP3.LUT R6, R25, 0xffff, RZ, 0xc0, !PT ;  /* 0x0000ffff19067812 */ /* 0x000fc600078ec0ff */
[----:B------:R-:W-:Y:S04]  /*51ee0*/  STL [R1+0xab8], R3 ;  /* 0x000ab80301007387 */ /* 0x000fe80000100800 */
[----:B------:R-:W2:Y:S01]  /*51ef0*/  LDL.LU R25, [R1+0x10fc] ;  /* 0x0010fc0001197983 */ /* 0x000ea20000300800 */
[----:B0-----:R-:W-:Y:S02]  /*51f00*/  PRMT R0, R8, 0x5410, R4 ;  /* 0x0000541008007816 */ /* 0x001fe40000000004 */
[----:B------:R-:W-:-:S03]  /*51f10*/  LOP3.LUT R5, R10, 0xffff, RZ, 0xc0, !PT ;  /* 0x0000ffff0a057812 */ /* 0x000fc600078ec0ff */
[----:B------:R3:W-:Y:S04]  /*51f20*/  STL [R1+0xaac], R0 ;  /* 0x000aac0001007387 */ /* 0x0007e80000100800 */
[----:B------:R-:W-:Y:S04]  /*51f30*/  STL [R1+0xb4], R6 ;  /* 0x0000b40601007387 */ /* 0x000fe80000100800 */
[----:B------:R-:W2:Y:S04]  /*51f40*/  LDL.LU R13, [R1+0x10f8] ;  /* 0x0010f800010d7983 */ /* 0x000ea80000300800 */
[----:B------:R0:W-:Y:S01]  /*51f50*/  STL [R1+0x9cc], R5 ;  /* 0x0009cc0501007387 */ /* 0x0001e20000100800 */
[----:B------:R-:W-:-:S02]  /*51f60*/  LOP3.LUT R4, R24, 0xffff, RZ, 0xc0, !PT ;  /* 0x0000ffff18047812 */ /* 0x000fc400078ec0ff */
[----:B----4-:R-:W-:-:S05]  /*51f70*/  LOP3.LUT R22, R22, 0xffff, RZ, 0xc0, !PT ;  /* 0x0000ffff16167812 */ /* 0x010fca00078ec0ff */
[----:B------:R-:W-:Y:S04]  /*51f80*/  STL [R1+0x1d8], R22 ;  /* 0x0001d81601007387 */ /* 0x000fe80000100800 */
[----:B------:R-:W4:Y:S04]  /*51f90*/  LDL.LU R12, [R1+0xf10] ;  /* 0x000f1000010c7983 */ /* 0x000f280000300800 */
[----:B------:R-:W4:Y:S01]  /*51fa0*/  LDL.LU R16, [R1+0xf04] ;  /* 0x000f040001107983 */ /* 0x000f220000300800 */
[----:B------:R-:W-:-:S05]  /*51fb0*/  LOP3.LUT R17, R17, 0xffff, RZ, 0xc0, !PT ;  /* 0x0000ffff11117812 */ /* 0x000fca00078ec0ff */
[----:B------:R1:W-:Y:S04]  /*51fc0*/  STL [R1+0x9c8], R17 ;  /* 0x0009c81101007387 */ /* 0x0003e80000100800 */
[----:B------:R-:W4:Y:S01]  /*51fd0*/  LDL.LU R10, [R1+0xd30] ;  /* 0x000d3000010a7983 */ /* 0x000f220000300800 */
[----:B---3--:R-:W-:-:S03]  /*51fe0*/  LOP3.LUT R0, R11, 0xffff, RZ, 0xc0, !PT ;  /* 0x0000ffff0b007812 */ /* 0x008fc600078ec0ff */
[----:B------:R-:W3:Y:S04]  /*51ff0*/  LDL.LU R11, [R1+0xd24] ;  /* 0x000d2400010b7983 */ /* 0x000ee80000300800 */
[----:B------:R1:W-:Y:S01]  /*52000*/  STL [R1+0x9c0], R0 ;  /* 0x0009c00001007387 */ /* 0x0003e20000100800 */
[----:B--2---:R-:W-:-:S03]  /*52010*/  LOP3.LUT R8, R9, 0xffff, RZ, 0xc0, !PT ;  /* 0x0000ffff09087812 */ /* 0x004fc600078ec0ff */
[----:B------:R-:W2:Y:S01]  /*52020*/  LDL.LU R9, [R1+0x208] ;  /* 0x0002080001097983 */ /* 0x000ea20000300800 */
[----:B------:R-:W-:Y:S02]  /*52030*/  LOP3.LUT R21, R21, 0xffff, RZ, 0xc0, !PT ;  /* 0x0000ffff15157812 */ /* 0x000fe400078ec0ff */
[----:B------:R-:W-:Y:S02]  /*52040*/  LOP3.LUT R14, R14, 0xffff, RZ, 0xc0, !PT ;  /* 0x0000ffff0e0e7812 */ /* 0x000fe400078ec0ff */
[----:B------:R-:W-:Y:S02]  /*52050*/  LOP3.LUT R7, R2, 0xffff, RZ, 0xc0, !PT ;  /* 0x0000ffff02077812 */ /* 0x000fe400078ec0ff */
[----:B------:R-:W-:-:S03]  /*52060*/  LOP3.LUT R3, R19, 0xffff, RZ, 0xc0, !PT ;  /* 0x0000ffff13037812 */ /* 0x000fc600078ec0ff */
[----:B------:R1:W-:Y:S04]  /*52070*/  STL [R1+0x23c], R7 ;  /* 0x00023c0701007387 */ /* 0x0003e80000100800 */
[----:B------:R-:W-:Y:S04]  /*52080*/  STL [R1+0x298], R8 ;  /* 0x0002980801007387 */ /* 0x000fe80000100800 */
[----:B------:R-:W-:Y:S04]  /*52090*/  STL [R1+0x238], R21 ;  /* 0x0002381501007387 */ /* 0x000fe80000100800 */
[----:B------:R-:W2:Y:S04]  /*520a0*/  LDL.LU R19, [R1+0x200] ;  /* 0x0002000001137983 */ /* 0x000ea80000300800 */
[----:B------:R-:W-:Y:S04]  /*520b0*/  STL [R1+0x294], R14 ;  /* 0x0002940e01007387 */ /* 0x000fe80000100800 */
[----:B------:R-:W2:Y:S04]  /*520c0*/  LDL.LU R24, [R1+0x27d4] ;  /* 0x0027d40001187983 */ /* 0x000ea80000300800 */
[----:B------:R1:W-:Y:S04]  /*520d0*/  STL [R1+0x234], R3 ;  /* 0x0002340301007387 */ /* 0x0003e80000100800 */
[----:B------:R1:W-:Y:S01]  /*520e0*/  STL [R1+0x278], R4 ;  /* 0x0002780401007387 */ /* 0x0003e20000100800 */
[----:B0-----:R-:W-:-:S02]  /*520f0*/  PRMT R5, R5, 0x3340, R17 ;  /* 0x0000334005057816 */ /* 0x001fc40000000011 */
[----:B------:R-:W-:Y:S01]  /*52100*/  PRMT R6, R6, 0x3340, R22 ;  /* 0x0000334006067816 */ /* 0x000fe20000000016 */
[----:B-1----:R-:W2:Y:S04]  /*52110*/  LDL.LU R17, [R1+0x27d0] ;  /* 0x0027d00001117983 */ /* 0x002ea80000300800 */
[----:B------:R-:W2:Y:S01]  /*52120*/  LDL.LU R22, [R1+0x27cc] ;  /* 0x0027cc0001167983 */ /* 0x000ea20000300800 */
[----:B------:R-:W-:Y:S02]  /*52130*/  LOP3.LUT R20, R20, 0xffff, RZ, 0xc0, !PT ;  /* 0x0000ffff14147812 */ /* 0x000fe400078ec0ff */
[----:B------:R-:W-:Y:S02]  /*52140*/  PRMT R0, R0, 0x3340, R1 ;  /* 0x0000334000007816 */ /* 0x000fe40000000001 */
[----:B------:R-:W-:-:S02]  /*52150*/  PRMT R7, R7, 0x3340, R21 ;  /* 0x0000334007077816 */ /* 0x000fc40000000015 */
[--C-:B------:R-:W-:Y:S02]  /*52160*/  PRMT R2, R20, 0x3340, R1.reuse ;  /* 0x0000334014027816 */ /* 0x100fe40000000001 */
[--C-:B------:R-:W-:Y:S02]  /*52170*/  PRMT R3, R3, 0x3340, R1.reuse ;  /* 0x0000334003037816 */ /* 0x100fe40000000001 */
[----:B------:R-:W-:Y:S02]  /*52180*/  PRMT R0, R5, 0x5410, R0 ;  /* 0x0000541005007816 */ /* 0x000fe40000000000 */
[----:B------:R-:W-:Y:S02]  /*52190*/  PRMT R4, R4, 0x3340, R1 ;  /* 0x0000334004047816 */ /* 0x000fe40000000001 */
[----:B------:R-:W-:Y:S02]  /*521a0*/  PRMT R8, R8, 0x3340, R14 ;  /* 0x0000334008087816 */ /* 0x000fe4000000000e */
[----:B------:R-:W-:-:S02]  /*521b0*/  PRMT R5, R6, 0x5410, R2 ;  /* 0x0000541006057816 */ /* 0x000fc40000000002 */
[----:B------:R-:W-:Y:S01]  /*521c0*/  PRMT R2, R7, 0x5410, R3 ;  /* 0x0000541007027816 */ /* 0x000fe20000000003 */
[----:B------:R0:W-:Y:S04]  /*521d0*/  STL [R1+0xaa8], R0 ;  /* 0x000aa80001007387 */ /* 0x0001e80000100800 */
[----:B------:R-:W-:Y:S01]  /*521e0*/  STL [R1+0xa9c], R5 ;  /* 0x000a9c0501007387 */ /* 0x000fe20000100800 */
[----:B------:R-:W-:-:S03]  /*521f0*/  LOP3.LUT R7, R25, 0xffff, RZ, 0xc0, !PT ;  /* 0x0000ffff19077812 */ /* 0x000fc600078ec0ff */
[----:B------:R1:W-:Y:S04]  /*52200*/  STL [R1+0xa98], R2 ;  /* 0x000a980201007387 */ /* 0x0003e80000100800 */
[----:B------:R-:W2:Y:S01]  /*52210*/  LDL.LU R14, [R1+0xff4] ;  /* 0x000ff400010e7983 */ /* 0x000ea20000300800 */
[----:B0-----:R-:W-:Y:S02]  /*52220*/  PRMT R0, R8, 0x5410, R4 ;  /* 0x0000541008007816 */ /* 0x001fe40000000004 */
[----:B------:R-:W-:-:S03]  /*52230*/  LOP3.LUT R8, R13, 0xffff, RZ, 0xc0, !PT ;  /* 0x0000ffff0d087812 */ /* 0x000fc600078ec0ff */
[----:B------:R0:W-:Y:S04]  /*52240*/  STL [R1+0xa8c], R0 ;  /* 0x000a8c0001007387 */ /* 0x0001e80000100800 */
[----:B------:R-:W2:Y:S04]  /*52250*/  LDL.LU R25, [R1+0xff0] ;  /* 0x000ff00001197983 */ /* 0x000ea80000300800 */
[----:B------:R-:W-:Y:S04]  /*52260*/  STL [R1+0xd0], R7 ;  /* 0x0000d00701007387 */ /* 0x000fe80000100800 */
[----:B------:R-:W-:Y:S01]  /*52270*/  STL [R1+0x290], R8 ;  /* 0x0002900801007387 */ /* 0x000fe20000100800 */
[----:B-1----:R-:W-:-:S02]  /*52280*/  LOP3.LUT R2, R27, 0xffff, RZ, 0xc0, !PT ;  /* 0x0000ffff1b027812 */ /* 0x002fc400078ec0ff */
[----:B0-----:R-:W-:Y:S02]  /*52290*/  LOP3.LUT R0, R23, 0xffff, RZ, 0xc0, !PT ;  /* 0x0000ffff17007812 */ /* 0x001fe400078ec0ff */
[----:B----4-:R-:W-:Y:S02]  /*522a0*/  LOP3.LUT R21, R12, 0xffff, RZ, 0xc0, !PT ;  /* 0x0000ffff0c157812 */ /* 0x010fe400078ec0ff */
[----:B------:R-:W-:-:S03]  /*522b0*/  LOP3.LUT R13, R16, 0xffff, RZ, 0xc0, !PT ;  /* 0x0000ffff100d7812 */ /* 0x000fc600078ec0ff */
[----:B------:R-:W-:Y:S01]  /*522c0*/  STL [R1+0x230], R21 ;  /* 0x0002301501007387 */ /* 0x000fe20000100800 */
[----:B------:R-:W-:-:S05]  /*522d0*/  LOP3.LUT R3, R10, 0xffff, RZ, 0xc0, !PT ;  /* 0x0000ffff0a037812 */ /* 0x000fca00078ec0ff */
[----:B------:R-:W-:Y:S04]  /*522e0*/  STL [R1+0x29c], R3 ;  /* 0x00029c0301007387 */ /* 0x000fe80000100800 */
[----:B------:R-:W-:Y:S04]  /*522f0*/  STL [R1+0x2a0], R13 ;  /* 0x0002a00d01007387 */ /* 0x000fe80000100800 */
[----:B------:R-:W4:Y:S01]  /*52300*/  LDL.LU R12, [R1+0xe10] ;  /* 0x000e1000010c7983 */ /* 0x000f220000300800 */
[----:B---3--:R-:W-:Y:S02]  /*52310*/  LOP3.LUT R4, R11, 0xffff, RZ, 0xc0, !PT ;  /* 0x0000ffff0b047812 */ /* 0x008fe400078ec0ff */
[----:B--2---:R-:W-:-:S03]  /*52320*/  LOP3.LUT R6, R9, 0xffff, RZ, 0xc0, !PT ;  /* 0x0000ffff09067812 */ /* 0x004fc600078ec0ff */
[----:B------:R-:W-:Y:S04]  /*52330*/  STL [R1+0x3b0], R4 ;  /* 0x0003b00401007387 */ /* 0x000fe80000100800 */
[----:B------:R-:W2:Y:S04]  /*52340*/  LDL.LU R16, [R1+0xc34] ;  /* 0x000c340001107983 */ /* 0x000ea80000300800 */
[----:B------:R-:W-:Y:S04]  /*52350*/  STL [R1+0x64], R6 ;  /* 0x0000640601007387 */ /* 0x000fe80000100800 */
[----:B------:R-:W3:Y:S04]  /*52360*/  LDL.LU R10, [R1+0x32c] ;  /* 0x00032c00010a7983 */ /* 0x000ee80000300800 */
[----:B------:R-:W3:Y:S01]  /*52370*/  LDL.LU R11, [R1+0x328] ;  /* 0x00032800010b7983 */ /* 0x000ee20000300800 */
[----:B------:R-:W-:-:S05]  /*52380*/  LOP3.LUT R5, R19, 0xffff, RZ, 0xc0, !PT ;  /* 0x0000ffff13057812 */ /* 0x000fca00078ec0ff */
[----:B------:R0:W-:Y:S04]  /*52390*/  STL [R1+0x27c], R5 ;  /* 0x00027c0501007387 */ /* 0x0001e80000100800 */
[----:B------:R-:W3:Y:S04]  /*523a0*/  LDL.LU R23, [R1+0x27c8] ;  /* 0x0027c80001177983 */ /* 0x000ee80000300800 */
[----:B------:R-:W3:Y:S01]  /*523b0*/  LDL.LU R9, [R1+0x128] ;  /* 0x0001280001097983 */ /* 0x000ee20000300800 */
[----:B------:R-:W-:Y:S02]  /*523c0*/  LOP3.LUT R27, R22, 0xffff, RZ, 0xc0, !PT ;  /* 0x0000ffff161b7812 */ /* 0x000fe400078ec0ff */
[----:B------:R-:W-:Y:S01]  /*523d0*/  LOP3.LUT R17, R17, 0xffff, RZ, 0xc0, !PT ;  /* 0x0000ffff11117812 */ /* 0x000fe200078ec0ff */
[----:B------:R-:W3:Y:S04]  /*523e0*/  LDL.LU R22, [R1+0x27c4] ;  /* 0x0027c40001167983 */ /* 0x000ee80000300800 */
[----:B------:R1:W-:Y:S04]  /*523f0*/  STL [R1+0x9a8], R0 ;  /* 0x0009a80001007387 */ /* 0x0003e80000100800 */
[----:B------:R1:W-:Y:S04]  /*52400*/  STL [R1+0xd4], R2 ;  /* 0x0000d40201007387 */ /* 0x0003e80000100800 */
[----:B------:R-:W-:Y:S04]  /*52410*/  STL [R1+0x5c], R27 ;  /* 0x00005c1b01007387 */ /* 0x000fe80000100800 */
[----:B------:R1:W-:Y:S04]  /*52420*/  STL [R1+0x270], R17 ;  /* 0x0002701101007387 */ /* 0x0003e80000100800 */
[----:B------:R-:W3:Y:S01]  /*52430*/  LDL.LU R19, [R1+0x120] ;  /* 0x0001200001137983 */ /* 0x000ee20000300800 */
[----:B0-----:R-:W-:-:S02]  /*52440*/  PRMT R5, R5, 0x3340, R17 ;  /* 0x0000334005057816 */ /* 0x001fc40000000011 */
[----:B------:R-:W-:Y:S02]  /*52450*/  PRMT R6, R6, 0x3340, R27 ;  /* 0x0000334006067816 */ /* 0x000fe4000000001b */
[--C-:B-1----:R-:W-:Y:S02]  /*52460*/  PRMT R0, R0, 0x3340, R1.reuse ;  /* 0x0000334000007816 */ /* 0x102fe40000000001 */
[--C-:B------:R-:W-:Y:S01]  /*52470*/  PRMT R2, R2, 0x3340, R1.reuse ;  /* 0x0000334002027816 */ /* 0x100fe20000000001 */
[----:B------:R-:W3:Y:S01]  /*52480*/  LDL.LU R17, [R1+0x27c0] ;  /* 0x0027c00001117983 */ /* 0x000ee20000300800 */
[----:B------:R-:W-:Y:S02]  /*52490*/  PRMT R0, R5, 0x5410, R0 ;  /* 0x0000541005007816 */ /* 0x000fe40000000000 */
[----:B------:R-:W-:Y:S02]  /*524a0*/  PRMT R3, R3, 0x3340, R1 ;  /* 0x0000334003037816 */ /* 0x000fe40000000001 */
[----:B------:R-:W-:-:S02]  /*524b0*/  PRMT R7, R7, 0x3340, R21 ;  /* 0x0000334007077816 */ /* 0x000fc40000000015 */
[----:B------:R-:W-:Y:S02]  /*524c0*/  PRMT R4, R4, 0x3340, R1 ;  /* 0x0000334004047816 */ /* 0x000fe40000000001 */
[----:B------:R-:W-:Y:S02]  /*524d0*/  PRMT R8, R8, 0x3340, R13 ;  /* 0x0000334008087816 */ /* 0x000fe4000000000d */
[----:B------:R-:W-:Y:S02]  /*524e0*/  PRMT R5, R6, 0x5410, R2 ;  /* 0x0000541006057816 */ /* 0x000fe40000000002 */
[----:B------:R-:W-:Y:S01]  /*524f0*/  PRMT R2, R7, 0x5410, R3 ;  /* 0x0000541007027816 */ /* 0x000fe20000000003 */
[----:B------:R0:W-:Y:S04]  /*52500*/  STL [R1+0xa88], R0 ;  /* 0x000a880001007387 */ /* 0x0001e80000100800 */
[----:B------:R1:W-:Y:S04]  /*52510*/  STL [R1+0xa7c], R5 ;  /* 0x000a7c0501007387 */ /* 0x0003e80000100800 */
[----:B------:R-:W-:Y:S01]  /*52520*/  STL [R1+0xa78], R2 ;  /* 0x000a780201007387 */ /* 0x000fe20000100800 */
[----:B------:R-:W-:-:S02]  /*52530*/  LOP3.LUT R6, R25, 0xffff, RZ, 0xc0, !PT ;  /* 0x0000ffff19067812 */ /* 0x000fc400078ec0ff */
[----:B0-----:R-:W-:Y:S02]  /*52540*/  PRMT R0, R8, 0x5410, R4 ;  /* 0x0000541008007816 */ /* 0x001fe40000000004 */
[----:B-1----:R-:W-:-:S03]  /*52550*/  LOP3.LUT R5, R14, 0xffff, RZ, 0xc0, !PT ;  /* 0x0000ffff0e057812 */ /* 0x002fc600078ec0ff */
[----:B------:R2:W-:Y:S04]  /*52560*/  STL [R1+0xa6c], R0 ;  /* 0x000a6c0001007387 */ /* 0x0005e80000100800 */
[----:B------:R-:W3:Y:S04]  /*52570*/  LDL.LU R27, [R1+0x1104] ;  /* 0x00110400011b7983 */ /* 0x000ee80000300800 */
[----:B------:R-:W-:Y:S04]  /*52580*/  STL [R1+0x78], R5 ;  /* 0x0000780501007387 */ /* 0x000fe80000100800 */
[----:B------:R-:W3:Y:S04]  /*52590*/  LDL.LU R14, [R1+0x1100] ;  /* 0x00110000010e7983 */ /* 0x000ee80000300800 */
[----:B------:R-:W-:Y:S04]  /*525a0*/  STL [R1+0x994], R6 ;  /* 0x0009940601007387 */ /* 0x000fe80000100800 */
[----:B------:R-:W3:Y:S01]  /*525b0*/  LDL.LU R25, [R1+0xf20] ;  /* 0x000f200001197983 */ /* 0x000ee20000300800 */
[----:B------:R-:W-:-:S02]  /*525c0*/  LOP3.LUT R4, R24, 0xffff, RZ, 0xc0, !PT ;  /* 0x0000ffff18047812 */ /* 0x000fc400078ec0ff */
[----:B----4-:R-:W-:Y:S02]  /*525d0*/  LOP3.LUT R21, R12, 0xffff, RZ, 0xc0, !PT ;  /* 0x0000ffff0c157812 */ /* 0x010fe400078ec0ff */
[----:B--2---:R-:W-:Y:S02]  /*525e0*/  LOP3.LUT R0, R16, 0xffff, RZ, 0xc0, !PT ;  /* 0x0000ffff10007812 */ /* 0x004fe400078ec0ff */
[----:B---3--:R-:W-:Y:S02]  /*525f0*/  LOP3.LUT R7, R10, 0xffff, RZ, 0xc0, !PT ;  /* 0x0000ffff0a077812 */ /* 0x008fe400078ec0ff */
[----:B------:R-:W-:Y:S01]  /*52600*/  LOP3.LUT R8, R11, 0xffff, RZ, 0xc0, !PT ;  /* 0x0000ffff0b087812 */ /* 0x000fe200078ec0ff */
[----:B------:R0:W-:Y:S01]  /*52610*/  STL [R1+0x274], R0 ;  /* 0x0002740001007387 */ /* 0x0001e20000100800 */
[----:B------:R-:W-:-:S03]  /*52620*/  LOP3.LUT R13, R9, 0xffff, RZ, 0xc0, !PT ;  /* 0x0000ffff090d7812 */ /* 0x000fc600078ec0ff */
[----:B------:R-:W2:Y:S04]  /*52630*/  LDL.LU R9, [R1+0xf14] ;  /* 0x000f140001097983 */ /* 0x000ea80000300800 */
[----:B------:R-:W-:Y:S04]  /*52640*/  STL [R1+0x26c], R7 ;  /* 0x00026c0701007387 */ /* 0x000fe80000100800 */
[----:B------:R-:W3:Y:S04]  /*52650*/  LDL.LU R12, [R1+0xd40] ;  /* 0x000d4000010c7983 */ /* 0x000ee80000300800 */
[----:B------:R-:W-:Y:S04]  /*52660*/  STL [R1+0x25c], R13 ;  /* 0x00025c0d01007387 */ /* 0x000fe80000100800 */
[----:B------:R-:W-:Y:S04]  /*52670*/  STL [R1+0x2dc], R8 ;  /* 0x0002dc0801007387 */ /* 0x000fe80000100800 */
[----:B------:R-:W4:Y:S01]  /*52680*/  LDL.LU R16, [R1+0x268] ;  /* 0x0002680001107983 */ /* 0x000f220000300800 */
[----:B------:R-:W-:-:S02]  /*52690*/  LOP3.LUT R11, R19, 0xffff, RZ, 0xc0, !PT ;  /* 0x0000ffff130b7812 */ /* 0x000fc400078ec0ff */
[----:B------:R-:W-:Y:S02]  /*526a0*/  LOP3.LUT R3, R23, 0xffff, RZ, 0xc0, !PT ;  /* 0x0000ffff17037812 */ /* 0x000fe400078ec0ff */
[----:B------:R-:W-:Y:S01]  /*526b0*/  LOP3.LUT R22, R22, 0xffff, RZ, 0xc0, !PT ;  /* 0x0000ffff16167812 */ /* 0x000fe200078ec0ff */
[----:B------:R-:W4:Y:S04]  /*526c0*/  LDL.LU R23, [R1+0x27bc] ;  /* 0x0027bc0001177983 */ /* 0x000f280000300800 */
[----:B------:R-:W4:Y:S04]  /*526d0*/  LDL.LU R24, [R1+0x27b8] ;  /* 0x0027b80001187983 */ /* 0x000f280000300800 */
[----:B------:R-:W-:Y:S04]  /*526e0*/  STL [R1+0x2c8], R11 ;  /* 0x0002c80b01007387 */ /* 0x000fe80000100800 */
[----:B------:R-:W4:Y:S04]  /*526f0*/  LDL.LU R19, [R1+0x264] ;  /* 0x0002640001137983 */ /* 0x000f280000300800 */
[----:B------:R1:W-:Y:S04]  /*52700*/  STL [R1+0x208], R3 ;  /* 0x0002080301007387 */ /* 0x0003e80000100800 */
[----:B------:R1:W-:Y:S04]  /*52710*/  STL [R1+0x2b8], R4 ;  /* 0x0002b80401007387 */ /* 0x0003e80000100800 */
[----:B------:R-:W-:Y:S04]  /*52720*/  STL [R1+0x26fc], R22 ;  /* 0x0026fc1601007387 */ /* 0x000fe80000100800 */
[----:B------:R-:W4:Y:S01]  /*52730*/  LDL.LU R10, [R1+0x9c] ;  /* 0x00009c00010a7983 */ /* 0x000f220000300800 */
[----:B------:R-:W-:-:S02]  /*52740*/  LOP3.LUT R17, R17, 0xffff, RZ, 0xc0, !PT ;  /* 0x0000ffff11117812 */ /* 0x000fc400078ec0ff */
[----:B0-----:R-:W-:Y:S02]  /*52750*/  PRMT R0, R0, 0x3340, R1 ;  /* 0x0000334000007816 */ /* 0x001fe40000000001 */
[----:B------:R-:W-:Y:S02]  /*52760*/  PRMT R5, R5, 0x3340, R17 ;  /* 0x0000334005057816 */ /* 0x000fe40000000011 */
[----:B------:R-:W-:Y:S02]  /*52770*/  PRMT R2, R22, 0x3340, R1 ;  /* 0x0000334016027816 */ /* 0x000fe40000000001 */
[----:B------:R-:W-:Y:S02]  /*52780*/  PRMT R6, R6, 0x3340, R21 ;  /* 0x0000334006067816 */ /* 0x000fe40000000015 */
[----:B-1----:R-:W-:Y:S02]  /*52790*/  PRMT R3, R3, 0x3340, R1 ;  /* 0x0000334003037816 */ /* 0x002fe40000000001 */
[----:B------:R-:W-:-:S02]  /*527a0*/  PRMT R0, R5, 0x5410, R0 ;  /* 0x0000541005007816 */ /* 0x000fc40000000000 */
[----:B------:R-:W-:Y:S02]  /*527b0*/  PRMT R7, R7, 0x3340, R13 ;  /* 0x0000334007077816 */ /* 0x000fe4000000000d */
[----:B------:R-:W-:Y:S02]  /*527c0*/  PRMT R4, R4, 0x3340, R1 ;  /* 0x0000334004047816 */ /* 0x000fe40000000001 */
[----:B------:R-:W-:Y:S01]  /*527d0*/  PRMT R8, R8, 0x3340, R11 ;  /* 0x0000334008087816 */ /* 0x000fe2000000000b */
[----:B------:R-:W-:Y:S01]  /*527e0*/  STL [R1+0x2700], R21 ;  /* 0x0027001501007387 */ /* 0x000fe20000100800 */
[----:B------:R-:W-:Y:S02]  /*527f0*/  PRMT R5, R6, 0x5410, R2 ;  /* 0x0000541006057816 */ /* 0x000fe40000000002 */
[----:B------:R-:W-:Y:S01]  /*52800*/  PRMT R2, R7, 0x5410, R3 ;  /* 0x0000541007027816 */ /* 0x000fe20000000003 */
[----:B------:R0:W-:Y:S04]  /*52810*/  STL [R1+0xa58], R0 ;  /* 0x000a580001007387 */ /* 0x0001e80000100800 */
[----:B------:R-:W-:Y:S04]  /*52820*/  STL [R1+0xa4c], R5 ;  /* 0x000a4c0501007387 */ /* 0x000fe80000100800 */
[----:B------:R-:W-:Y:S01]  /*52830*/  STL [R1+0xa38], R2 ;  /* 0x000a380201007387 */ /* 0x000fe20000100800 */
[----:B------:R-:W-:-:S02]  /*52840*/  LOP3.LUT R6, R27, 0xffff, RZ, 0xc0, !PT ;  /* 0x0000ffff1b067812 */ /* 0x000fc400078ec0ff */
[----:B0-----:R-:W-:Y:S02]  /*52850*/  PRMT R0, R8, 0x5410, R4 ;  /* 0x0000541008007816 */ /* 0x001fe40000000004 */
[----:B------:R-:W-:Y:S02]  /*52860*/  LOP3.LUT R11, R25, 0xffff, RZ, 0xc0, !PT ;  /* 0x0000ffff190b7812 */ /* 0x000fe400078ec0ff */
[----:B------:R-:W-:Y:S01]  /*52870*/  LOP3.LUT R8, R14, 0xffff, RZ, 0xc0, !PT ;  /* 0x0000ffff0e087812 */ /* 0x000fe200078ec0ff */
[----:B------:R0:W-:Y:S04]  /*52880*/  STL [R1+0xa34], R0 ;  /* 0x000a340001007387 */ /* 0x0001e80000100800 */
[----:B------:R-:W4:Y:S04]  /*52890*/  LDL.LU R27, [R1+0x1000] ;  /* 0x00100000011b7983 */ /* 0x000f280000300800 */
[----:B------:R1:W-:Y:S04]  /*528a0*/  STL [R1+0x120], R6 ;  /* 0x0001200601007387 */ /* 0x0003e80000100800 */
[----:B------:R-:W4:Y:S04]  /*528b0*/  LDL.LU R25, [R1+0xe20] ;  /* 0x000e200001197983 */ /* 0x000f280000300800 */
[----:B------:R-:W-:Y:S04]  /*528c0*/  STL [R1+0x128], R11 ;  /* 0x0001280b01007387 */ /* 0x000fe80000100800 */
[----:B------:R-:W-:Y:S04]  /*528d0*/  STL [R1+0x2e4], R8 ;  /* 0x0002e40801007387 */ /* 0x000fe80000100800 */
[----:B------:R-:W4:Y:S01]  /*528e0*/  LDL.LU R14, [R1+0xc40] ;  /* 0x000c4000010e7983 */ /* 0x000f220000300800 */
[----:B0-----:R-:W-:-:S02]  /*528f0*/  LOP3.LUT R0, R18, 0xffff, RZ, 0xc0, !PT ;  /* 0x0000ffff12007812 */ /* 0x001fc400078ec0ff */
[----:B------:R-:W-:Y:S02]  /*52900*/  LOP3.LUT R3, R28, 0xffff, RZ, 0xc0, !PT ;  /* 0x0000ffff1c037812 */ /* 0x000fe400078ec0ff */
[----:B-1----:R-:W-:Y:S02]  /*52910*/  PRMT R6, R6, 0x3340, R11 ;  /* 0x0000334006067816 */ /* 0x002fe4000000000b */
[----:B--2---:R-:W-:Y:S02]  /*52920*/  LOP3.LUT R9, R9, 0xffff, RZ, 0xc0, !PT ;  /* 0x0000ffff09097812 */ /* 0x004fe400078ec0ff */
[----:B---3--:R-:W-:Y:S02]  /*52930*/  LOP3.LUT R2, R12, 0xffff, RZ, 0xc0, !PT ;  /* 0x0000ffff0c027812 */ /* 0x008fe400078ec0ff */
[----:B----4-:R-:W-:Y:S01]  /*52940*/  LOP3.LUT R5, R16, 0xffff, RZ, 0xc0, !PT ;  /* 0x0000ffff10057812 */ /* 0x010fe200078ec0ff */
[----:B------:R-:W-:Y:S04]  /*52950*/  STL [R1+0x328], R9 ;  /* 0x0003280901007387 */ /* 0x000fe80000100800 */
[----:B------:R-:W-:Y:S04]  /*52960*/  STL [R1+0x32c], R2 ;  /* 0x00032c0201007387 */ /* 0x000fe80000100800 */
[----:B------:R-:W2:Y:S04]  /*52970*/  LDL.LU R18, [R1+0x27b4] ;  /* 0x0027b40001127983 */ /* 0x000ea80000300800 */
[----:B------:R0:W-:Y:S04]  /*52980*/  STL [R1+0x200], R5 ;  /* 0x0002000501007387 */ /* 0x0001e80000100800 */
[----:B------:R-:W3:Y:S01]  /*52990*/  LDL.LU R12, [R1+0x348] ;  /* 0x00034800010c7983 */ /* 0x000ee20000300800 */
[----:B------:R-:W-:-:S03]  /*529a0*/  LOP3.LUT R7, R19, 0xffff, RZ, 0xc0, !PT ;  /* 0x0000ffff13077812 */ /* 0x000fc600078ec0ff */
[----:B------:R-:W4:Y:S04]  /*529b0*/  LDL.LU R16, [R1+0x344] ;  /* 0x0003440001107983 */ /* 0x000f280000300800 */
[----:B------:R1:W-:Y:S04]  /*529c0*/  STL [R1+0x264], R0 ;  /* 0x0002640001007387 */ /* 0x0003e80000100800 */
[----:B------:R1:W-:Y:S01]  /*529d0*/  STL [R1+0x2d0], R7 ;  /* 0x0002d00701007387 */ /* 0x0003e20000100800 */
[----:B------:R-:W-:-:S03]  /*529e0*/  LOP3.LUT R13, R10, 0xffff, RZ, 0xc0, !PT ;  /* 0x0000ffff0a0d7812 */ /* 0x000fc600078ec0ff */
[----:B------:R-:W2:Y:S04]  /*529f0*/  LDL.LU R19, [R1+0x28c] ;  /* 0x00028c0001137983 */ /* 0x000ea80000300800 */
[----:B------:R-:W2:Y:S04]  /*52a00*/  LDL.LU R28, [R1+0x27b0] ;  /* 0x0027b000011c7983 */ /* 0x000ea80000300800 */
[----:B------:R-:W-:Y:S01]  /*52a10*/  STL [R1+0x9c], R13 ;  /* 0x00009c0d01007387 */ /* 0x000fe20000100800 */
[----:B0-----:R-:W-:Y:S02]  /*52a20*/  PRMT R5, R5, 0x3340, R13 ;  /* 0x0000334005057816 */ /* 0x001fe4000000000d */
[----:B------:R-:W-:Y:S01]  /*52a30*/  LOP3.LUT R23, R23, 0xffff, RZ, 0xc0, !PT ;  /* 0x0000ffff17177812 */ /* 0x000fe200078ec0ff */
[----:B------:R0:W-:Y:S04]  /*52a40*/  STL [R1+0x978], R3 ;  /* 0x0009780301007387 */ /* 0x0001e80000100800 */
[----:B------:R-:W2:Y:S01]  /*52a50*/  LDL.LU R10, [R1+0x188] ;  /* 0x00018800010a7983 */ /* 0x000ea20000300800 */
[----:B-1----:R-:W-:-:S02]  /*52a60*/  PRMT R0, R0, 0x3340, R1 ;  /* 0x0000334000007816 */ /* 0x002fc40000000001 */
[----:B------:R-:W-:Y:S02]  /*52a70*/  PRMT R2, R2, 0x3340, R1 ;  /* 0x0000334002027816 */ /* 0x000fe40000000001 */
[----:B------:R-:W-:Y:S01]  /*52a80*/  PRMT R7, R7, 0x3340, R23 ;  /* 0x0000334007077816 */ /* 0x000fe20000000017 */
[----:B------:R-:W2:Y:S01]  /*52a90*/  LDL.LU R11, [R1+0xb0] ;  /* 0x0000b000010b7983 */ /* 0x000ea20000300800 */
[----:B------:R-:W-:Y:S02]  /*52aa0*/  PRMT R5, R5, 0x5410, R0 ;  /* 0x0000541005057816 */ /* 0x000fe40000000000 */
[----:B------:R-:W-:Y:S02]  /*52ab0*/  PRMT R8, R8, 0x3340, R9 ;  /* 0x0000334008087816 */ /* 0x000fe40000000009 */
[----:B0-----:R-:W-:Y:S01]  /*52ac0*/  PRMT R3, R3, 0x3340, R1 ;  /* 0x0000334003037816 */ /* 0x001fe20000000001 */
[----:B------:R-:W2:Y:S01]  /*52ad0*/  LDL.LU R9, [R1+0x50] ;  /* 0x0000500001097983 */ /* 0x000ea20000300800 */
[----:B------:R-:W-:-:S03]  /*52ae0*/  PRMT R0, R6, 0x5410, R2 ;  /* 0x0000541006007816 */ /* 0x000fc60000000002 */
[----:B------:R-:W-:Y:S01]  /*52af0*/  STL [R1+0xa28], R5 ;  /* 0x000a280501007387 */ /* 0x000fe20000100800 */
[----:B------:R-:W-:-:S03]  /*52b00*/  PRMT R2, R7, 0x5410, R3 ;  /* 0x0000541007027816 */ /* 0x000fc60000000003 */
[----:B------:R-:W2:Y:S01]  /*52b10*/  LDL.LU R3, [R1+0x4c] ;  /* 0x00004c0001037983 */ /* 0x000ea20000300800 */
[----:B------:R-:W-:-:S03]  /*52b20*/  LOP3.LUT R24, R24, 0xffff, RZ, 0xc0, !PT ;  /* 0x0000ffff18187812 */ /* 0x000fc600078ec0ff */
[----:B------:R0:W-:Y:S01]  /*52b30*/  STL [R1+0xa1c], R0 ;  /* 0x000a1c0001007387 */ /* 0x0001e20000100800 */
[----:B------:R-:W-:-:S03]  /*52b40*/  PRMT R4, R24, 0x3340, R1 ;  /* 0x0000334018047816 */ /* 0x000fc60000000001 */
[----:B------:R-:W-:Y:S01]  /*52b50*/  STL [R1+0xa2c], R2 ;  /* 0x000a2c0201007387 */ /* 0x000fe20000100800 */
[----:B0-----:R-:W-:Y:S02]  /*52b60*/  PRMT R0, R8, 0x5410, R4 ;  /* 0x0000541008007816 */ /* 0x001fe40000000004 */
[----:B------:R-:W-:Y:S02]  /*52b70*/  LOP3.LUT R5, R27, 0xffff, RZ, 0xc0, !PT ;  /* 0x0000ffff1b057812 */ /* 0x000fe400078ec0ff */
[----:B------:R-:W-:Y:S01]  /*52b80*/  LOP3.LUT R25, R25, 0xffff, RZ, 0xc0, !PT ;  /* 0x0000ffff19197812 */ /* 0x000fe200078ec0ff */
[----:B------:R0:W-:Y:S04]  /*52b90*/  STL [R1+0xa18], R0 ;  /* 0x000a180001007387 */ /* 0x0001e80000100800 */
[----:B------:R-:W2:Y:S04]  /*52ba0*/  LDL.LU R13, [R1+0x110c] ;  /* 0x00110c00010d7983 */ /* 0x000ea80000300800 */
[----:B------:R1:W-:Y:S04]  /*52bb0*/  STL [R1+0x98], R5 ;  /* 0x0000980501007387 */ /* 0x0003e80000100800 */
[----:B------:R-:W-:Y:S01]  /*52bc0*/  STL [R1+0x2a4], R25 ;  /* 0x0002a41901007387 */ /* 0x000fe20000100800 */
[----:B0-----:R-:W-:-:S05]  /*52bd0*/  LOP3.LUT R0, R14, 0xffff, RZ, 0xc0, !PT ;  /* 0x0000ffff0e007812 */ /* 0x001fca00078ec0ff */
[----:B------:R-:W-:Y:S04]  /*52be0*/  STL [R1+0x2c0], R0 ;  /* 0x0002c00001007387 */ /* 0x000fe80000100800 */
[----:B------:R-:W2:Y:S04]  /*52bf0*/  LDL.LU R27, [R1+0x1108] ;  /* 0x00110800011b7983 */ /* 0x000ea80000300800 */
[----:B------:R-:W2:Y:S01]  /*52c00*/  LDL.LU R14, [R1+0x1010] ;  /* 0x00101000010e7983 */ /* 0x000ea20000300800 */
[----:B------:R-:W-:Y:S02]  /*52c10*/  LOP3.LUT R4, R26, 0xffff, RZ, 0xc0, !PT ;  /* 0x0000ffff1a047812 */ /* 0x000fe400078ec0ff */
[----:B-1----:R-:W-:-:S02]  /*52c20*/  PRMT R5, R5, 0x3340, R25 ;  /* 0x0000334005057816 */ /* 0x002fc40000000019 */
[----:B---3--:R-:W-:Y:S02]  /*52c30*/  LOP3.LUT R6, R12, 0xffff, RZ, 0xc0, !PT ;  /* 0x0000ffff0c067812 */ /* 0x008fe400078ec0ff */
[----:B----4-:R-:W-:Y:S02]  /*52c40*/  LOP3.LUT R7, R16, 0xffff, RZ, 0xc0, !PT ;  /* 0x0000ffff10077812 */ /* 0x010fe400078ec0ff */
[----:B--2---:R-:W-:Y:S02]  /*52c50*/  LOP3.LUT R8, R19, 0xffff, RZ, 0xc0, !PT ;  /* 0x0000ffff13087812 */ /* 0x004fe400078ec0ff */
[----:B------:R-:W-:Y:S01]  /*52c60*/  LOP3.LUT R19, R28, 0xffff, RZ, 0xc0, !PT ;  /* 0x0000ffff1c137812 */ /* 0x000fe200078ec0ff */
[----:B------:R0:W-:Y:S04]  /*52c70*/  STL [R1+0x3c0], R6 ;  /* 0x0003c00601007387 */ /* 0x0001e80000100800 */
[----:B------:R-:W2:Y:S04]  /*52c80*/  LDL.LU R28, [R1+0xf30] ;  /* 0x000f3000011c7983 */ /* 0x000ea80000300800 */
[----:B------:R-:W-:Y:S01]  /*52c90*/  STL [R1+0x3bc], R7 ;  /* 0x0003bc0701007387 */ /* 0x000fe20000100800 */
[----:B------:R-:W-:-:S03]  /*52ca0*/  LOP3.LUT R22, R10, 0xffff, RZ, 0xc0, !PT ;  /* 0x0000ffff0a167812 */ /* 0x000fc600078ec0ff */
[----:B------:R1:W-:Y:S04]  /*52cb0*/  STL [R1+0x3b8], R19 ;  /* 0x0003b81301007387 */ /* 0x0003e80000100800 */
[----:B------:R-:W-:Y:S04]  /*52cc0*/  STL [R1+0x3dc], R8 ;  /* 0x0003dc0801007387 */ /* 0x000fe80000100800 */
[----:B------:R-:W3:Y:S04]  /*52cd0*/  LDL.LU R12, [R1+0xf24] ;  /* 0x000f2400010c7983 */ /* 0x000ee80000300800 */
[----:B------:R-:W4:Y:S01]  /*52ce0*/  LDL.LU R16, [R1+0xe30] ;  /* 0x000e300001107983 */ /* 0x000f220000300800 */
[----:B------:R-:W-:-:S03]  /*52cf0*/  LOP3.LUT R21, R11, 0xffff, RZ, 0xc0, !PT ;  /* 0x0000ffff0b157812 */ /* 0x000fc600078ec0ff */
[----:B------:R-:W-:Y:S04]  /*52d00*/  STL [R1+0x3b4], R22 ;  /* 0x0003b41601007387 */ /* 0x000fe80000100800 */
[----:B------:R-:W4:Y:S04]  /*52d10*/  LDL.LU R10, [R1+0xd50] ;  /* 0x000d5000010a7983 */ /* 0x000f280000300800 */
[----:B------:R-:W4:Y:S01]  /*52d20*/  LDL.LU R11, [R1+0xd44] ;  /* 0x000d4400010b7983 */ /* 0x000f220000300800 */
[----:B------:R-:W-:-:S03]  /*52d30*/  LOP3.LUT R2, R9, 0xffff, RZ, 0xc0, !PT ;  /* 0x0000ffff09027812 */ /* 0x000fc600078ec0ff */
[----:B------:R-:W-:Y:S04]  /*52d40*/  STL [R1+0x3d0], R21 ;  /* 0x0003d01501007387 */ /* 0x000fe80000100800 */
[----:B------:R-:W4:Y:S01]  /*52d50*/  LDL.LU R9, [R1+0xc50] ;  /* 0x000c500001097983 */ /* 0x000f220000300800 */
[----:B------:R-:W-:-:S03]  /*52d60*/  LOP3.LUT R3, R3, 0xffff, RZ, 0xc0, !PT ;  /* 0x0000ffff03037812 */ /* 0x000fc600078ec0ff */
[----:B------:R1:W-:Y:S04]  /*52d70*/  STL [R1+0x28c], R2 ;  /* 0x00028c0201007387 */ /* 0x0003e80000100800 */
[----:B------:R-:W4:Y:S01]  /*52d80*/  LDL.LU R26, [R1+0x27ac] ;  /* 0x0027ac00011a7983 */ /* 0x000f220000300800 */
[----:B0-----:R-:W-:-:S03]  /*52d90*/  PRMT R6, R6, 0x3340, R19 ;  /* 0x0000334006067816 */ /* 0x001fc60000000013 */
[----:B------:R0:W-:Y:S04]  /*52da0*/  STL [R1+0x18c], R3 ;  /* 0x00018c0301007387 */ /* 0x0001e80000100800 */
[----:B------:R0:W-:Y:S04]  /*52db0*/  STL [R1+0x3c8], R4 ;  /* 0x0003c80401007387 */ /* 0x0001e80000100800 */
[----:B------:R-:W4:Y:S04]  /*52dc0*/  LDL.LU R25, [R1+0x27a8] ;  /* 0x0027a80001197983 */ /* 0x000f280000300800 */
[----:B-1----:R-:W4:Y:S01]  /*52dd0*/  LDL.LU R19, [R1+0x358] ;  /* 0x0003580001137983 */ /* 0x002f220000300800 */
[----:B------:R-:W-:-:S02]  /*52de0*/  PRMT R0, R0, 0x3340, R1 ;  /* 0x0000334000007816 */ /* 0x000fc40000000001 */
[----:B------:R-:W-:Y:S02]  /*52df0*/  PRMT R2, R2, 0x3340, R1 ;  /* 0x0000334002027816 */ /* 0x000fe40000000001 */
[----:B------:R-:W-:Y:S02]  /*52e00*/  PRMT R7, R7, 0x3340, R22 ;  /* 0x0000334007077816 */ /* 0x000fe40000000016 */
[----:B------:R-:W-:Y:S02]  /*52e10*/  PRMT R0, R5, 0x5410, R0 ;  /* 0x0000541005007816 */ /* 0x000fe40000000000 */
[----:B------:R-:W-:Y:S02]  /*52e20*/  PRMT R8, R8, 0x3340, R21 ;  /* 0x0000334008087816 */ /* 0x000fe40000000015 */
[--C-:B0-----:R-:W-:Y:S02]  /*52e30*/  PRMT R3, R3, 0x3340, R1.reuse ;  /* 0x0000334003037816 */ /* 0x101fe40000000001 */
[----:B------:R-:W-:-:S02]  /*52e40*/  PRMT R4, R4, 0x3340, R1 ;  /* 0x0000334004047816 */ /* 0x000fc40000000001 */
[----:B------:R-:W-:Y:S01]  /*52e50*/  PRMT R5, R6, 0x5410, R2 ;  /* 0x0000541006057816 */ /* 0x000fe20000000002 */
[----:B------:R0:W-:Y:S01]  /*52e60*/  STL [R1+0xa0c], R0 ;  /* 0x000a0c0001007387 */ /* 0x0001e20000100800 */
[----:B------:R-:W-:-:S03]  /*52e70*/  PRMT R2, R7, 0x5410, R3 ;  /* 0x0000541007027816 */ /* 0x000fc60000000003 */
[----:B------:R1:W-:Y:S04]  /*52e80*/  STL [R1+0x9fc], R5 ;  /* 0x0009fc0501007387 */ /* 0x0003e80000100800 */
[----:B------:R-:W-:Y:S01]  /*52e90*/  STL [R1+0x9f8], R2 ;  /* 0x0009f80201007387 */ /* 0x000fe20000100800 */
[----:B0-----:R-:W-:Y:S02]  /*52ea0*/  PRMT R0, R8, 0x5410, R4 ;  /* 0x0000541008007816 */ /* 0x001fe40000000004 */
[----:B-1----:R-:W-:Y:S02]  /*52eb0*/  LOP3.LUT R5, R13, 0xffff, RZ, 0xc0, !PT ;  /* 0x0000ffff0d057812 */ /* 0x002fe400078ec0ff */
[----:B------:R-:W-:Y:S01]  /*52ec0*/  LOP3.LUT R6, R27, 0xffff, RZ, 0xc0, !PT ;  /* 0x0000ffff1b067812 */ /* 0x000fe200078ec0ff */
[----:B------:R0:W-:Y:S01]  /*52ed0*/  STL [R1+0x9ec], R0 ;  /* 0x0009ec0001007387 */ /* 0x0001e20000100800 */
[----:B------:R-:W-:-:S03]  /*52ee0*/  LOP3.LUT R7, R14, 0xffff, RZ, 0xc0, !PT ;  /* 0x0000ffff0e077812 */ /* 0x000fc600078ec0ff */
[----:B------:R-:W4:Y:S04]  /*52ef0*/  LDL.LU R27, [R1+0x1114] ;  /* 0x00111400011b7983 */ /* 0x000f280000300800 */
[----:B------:R1:W-:Y:S04]  /*52f00*/  STL [R1+0xb0], R5 ;  /* 0x0000b00501007387 */ /* 0x0003e80000100800 */
[----:B------:R-:W4:Y:S04]  /*52f10*/  LDL.LU R14, [R1+0x1110] ;  /* 0x00111000010e7983 */ /* 0x000f280000300800 */
[----:B------:R-:W-:Y:S04]  /*52f20*/  STL [R1+0x3cc], R6 ;  /* 0x0003cc0601007387 */ /* 0x000fe80000100800 */
[----:B------:R-:W-:Y:S01]  /*52f30*/  STL [R1+0x3d8], R7 ;  /* 0x0003d80701007387 */ /* 0x000fe20000100800 */
[----:B--2---:R-:W-:-:S02]  /*52f40*/  LOP3.LUT R28, R28, 0xffff, RZ, 0xc0, !PT ;  /* 0x0000ffff1c1c7812 */ /* 0x004fc400078ec0ff */
[----:B---3--:R-:W-:Y:S02]  /*52f50*/  LOP3.LUT R13, R12, 0xffff, RZ, 0xc0, !PT ;  /* 0x0000ffff0c0d7812 */ /* 0x008fe400078ec0ff */
[----:B----4-:R-:W-:Y:S02]  /*52f60*/  LOP3.LUT R12, R16, 0xffff, RZ, 0xc0, !PT ;  /* 0x0000ffff100c7812 */ /* 0x010fe400078ec0ff */
[----:B0-----:R-:W-:Y:S02]  /*52f70*/  LOP3.LUT R0, R10, 0xffff, RZ, 0xc0, !PT ;  /* 0x0000ffff0a007812 */ /* 0x001fe400078ec0ff */
[----:B------:R-:W-:Y:S01]  /*52f80*/  LOP3.LUT R2, R11, 0xffff, RZ, 0xc0, !PT ;  /* 0x0000ffff0b027812 */ /* 0x000fe200078ec0ff */
[----:B------:R0:W-:Y:S04]  /*52f90*/  STL [R1+0x188], R28 ;  /* 0x0001881c01007387 */ /* 0x0001e80000100800 */
[----:B------:R-:W-:Y:S04]  /*52fa0*/  STL [R1+0x3e4], R13 ;  /* 0x0003e40d01007387 */ /* 0x000fe80000100800 */
[----:B------:R2:W-:Y:S01]  /*52fb0*/  STL [R1+0x3d4], R0 ;  /* 0x0003d40001007387 */ /* 0x0005e20000100800 */
[----:B------:R-:W-:-:S03]  /*52fc0*/  LOP3.LUT R3, R9, 0xffff, RZ, 0xc0, !PT ;  /* 0x0000ffff09037812 */ /* 0x000fc600078ec0ff */
[----:B------:R-:W-:Y:S04]  /*52fd0*/  STL [R1+0x3e0], R12 ;  /* 0x0003e00c01007387 */ /* 0x000fe80000100800 */
[----:B------:R3:W-:Y:S04]  /*52fe0*/  STL [R1+0x404], R2 ;  /* 0x0004040201007387 */ /* 0x0007e80000100800 */
[----:B------:R-:W4:Y:S04]  /*52ff0*/  LDL.LU R22, [R1+0xf40] ;  /* 0x000f400001167983 */ /* 0x000f280000300800 */
[----:B------:R-:W4:Y:S04]  /*53000*/  LDL.LU R21, [R1+0xf34] ;  /* 0x000f340001157983 */ /* 0x000f280000300800 */
[----:B------:R3:W-:Y:S04]  /*53010*/  STL [R1+0x3f4], R3 ;  /* 0x0003f40301007387 */ /* 0x0007e80000100800 */
[----:B------:R-:W4:Y:S04]  /*53020*/  LDL.LU R16, [R1+0xd60] ;  /* 0x000d600001107983 */ /* 0x000f280000300800 */
[----:B------:R-:W4:Y:S01]  /*53030*/  LDL.LU R10, [R1+0xd54] ;  /* 0x000d5400010a7983 */ /* 0x000f220000300800 */
[----:B------:R-:W-:-:S03]  /*53040*/  LOP3.LUT R4, R26, 0xffff, RZ, 0xc0, !PT ;  /* 0x0000ffff1a047812 */ /* 0x000fc600078ec0ff */
[----:B------:R-:W4:Y:S04]  /*53050*/  LDL.LU R11, [R1+0x368] ;  /* 0x00036800010b7983 */ /* 0x000f280000300800 */
[----:B------:R-:W4:Y:S01]  /*53060*/  LDL.LU R26, [R1+0x27a4] ;  /* 0x0027a400011a7983 */ /* 0x000f220000300800 */
[----:B------:R-:W-:-:S05]  /*53070*/  LOP3.LUT R8, R19, 0xffff, RZ, 0xc0, !PT ;  /* 0x0000ffff13087812 */ /* 0x000fca00078ec0ff */
[----:B------:R-:W-:Y:S04]  /*53080*/  STL [R1+0x3fc], R8 ;  /* 0x0003fc0801007387 */ /* 0x000fe80000100800 */
[----:B------:R-:W4:Y:S04]  /*53090*/  LDL.LU R9, [R1+0x310] ;  /* 0x0003100001097983 */ /* 0x000f280000300800 */
[----:B------:R3:W-:Y:S04]  /*530a0*/  STL [R1+0x41c], R4 ;  /* 0x00041c0401007387 */ /* 0x0007e80000100800 */
[----:B------:R-:W4:Y:S01]  /*530b0*/  LDL.LU R19, [R1+0x6c] ;  /* 0x00006c0001137983 */ /* 0x000f220000300800 */
[----:B-1----:R-:W-:-:S03]  /*530c0*/  PRMT R5, R5, 0x3340, R28 ;  /* 0x0000334005057816 */ /* 0x002fc6000000001c */
[----:B0-----:R-:W4:Y:S01]  /*530d0*/  LDL.LU R28, [R1+0x27a0] ;  /* 0x0027a000011c7983 */ /* 0x001f220000300800 */
[--C-:B--2---:R-:W-:Y:S02]  /*530e0*/  PRMT R0, R0, 0x3340, R1.reuse ;  /* 0x0000334000007816 */ /* 0x104fe40000000001 */
[----:B------:R-:W-:Y:S02]  /*530f0*/  LOP3.LUT R25, R25, 0xffff, RZ, 0xc0, !PT ;  /* 0x0000ffff19197812 */ /* 0x000fe400078ec0ff */
[----:B---3--:R-:W-:Y:S02]  /*53100*/  PRMT R2, R2, 0x3340, R1 ;  /* 0x0000334002027816 */ /* 0x008fe40000000001 */
[----:B------:R-:W-:Y:S02]  /*53110*/  PRMT R6, R6, 0x3340, R13 ;  /* 0x0000334006067816 */ /* 0x000fe4000000000d */
[----:B------:R-:W-:Y:S02]  /*53120*/  PRMT R0, R5, 0x5410, R0 ;  /* 0x0000541005007816 */ /* 0x000fe40000000000 */
        /* <DEDUP_REMOVED lines=8> */
[----:B------:R-:W-:Y:S01]  /*531b0*/  STL [R1+0x9dc], R5 ;  /* 0x0009dc0501007387 */ /* 0x000fe20000100800 */
[----:B------:R-:W-:-:S03]  /*531c0*/  LOP3.LUT R7, R27, 0xffff, RZ, 0xc0, !PT ;  /* 0x0000ffff1b077812 */ /* 0x000fc600078ec0ff */
[----:B------:R1:W-:Y:S01]  /*531d0*/  STL [R1+0x9d8], R2 ;  /* 0x0009d80201007387 */ /* 0x0003e20000100800 */
[----:B0-----:R-:W-:Y:S02]  /*531e0*/  PRMT R0, R8, 0x5410, R4 ;  /* 0x0000541008007816 */ /* 0x001fe40000000004 */
[----:B------:R-:W-:-:S03]  /*531f0*/  LOP3.LUT R8, R14, 0xffff, RZ, 0xc0, !PT ;  /* 0x0000ffff0e087812 */ /* 0x000fc600078ec0ff */
[----:B------:R0:W-:Y:S04]  /*53200*/  STL [R1+0x9c4], R0 ;  /* 0x0009c40001007387 */ /* 0x0001e80000100800 */
[----:B------:R-:W2:Y:S04]  /*53210*/  LDL.LU R13, [R1+0x1020] ;  /* 0x00102000010d7983 */ /* 0x000ea80000300800 */
[----:B------:R-:W3:Y:S04]  /*53220*/  LDL.LU R27, [R1+0xe40] ;  /* 0x000e4000011b7983 */ /* 0x000ee80000300800 */
[----:B------:R-:W-:Y:S04]  /*53230*/  STL [R1+0x430], R7 ;  /* 0x0004300701007387 */ /* 0x000fe80000100800 */
[----:B------:R-:W2:Y:S04]  /*53240*/  LDL.LU R12, [R1+0xc60] ;  /* 0x000c6000010c7983 */ /* 0x000ea80000300800 */
[----:B------:R-:W-:Y:S04]  /*53250*/  STL [R1+0x440], R8 ;  /* 0x0004400801007387 */ /* 0x000fe80000100800 */
[----:B------:R-:W2:Y:S01]  /*53260*/  LDL.LU R14, [R1+0x378] ;  /* 0x00037800010e7983 */ /* 0x000ea20000300800 */
[----:B-1----:R-:W-:-:S02]  /*53270*/  LOP3.LUT R2, R15, 0xffff, RZ, 0xc0, !PT ;  /* 0x0000ffff0f027812 */ /* 0x002fc400078ec0ff */
[----:B----4-:R-:W-:Y:S02]  /*53280*/  LOP3.LUT R22, R22, 0xffff, RZ, 0xc0, !PT ;  /* 0x0000ffff16167812 */ /* 0x010fe400078ec0ff */
[----:B------:R-:W-:Y:S02]  /*53290*/  LOP3.LUT R21, R21, 0xffff, RZ, 0xc0, !PT ;  /* 0x0000ffff15157812 */ /* 0x000fe400078ec0ff */
[----:B------:R-:W-:Y:S02]  /*532a0*/  LOP3.LUT R3, R16, 0xffff, RZ, 0xc0, !PT ;  /* 0x0000ffff10037812 */ /* 0x000fe400078ec0ff */
[----:B------:R-:W-:Y:S01]  /*532b0*/  LOP3.LUT R4, R10, 0xffff, RZ, 0xc0, !PT ;  /* 0x0000ffff0a047812 */ /* 0x000fe200078ec0ff */
[----:B------:R-:W-:Y:S01]  /*532c0*/  STL [R1+0x42c], R22 ;  /* 0x00042c1601007387 */ /* 0x000fe20000100800 */
[----:B------:R-:W-:-:S03]  /*532d0*/  LOP3.LUT R5, R11, 0xffff, RZ, 0xc0, !PT ;  /* 0x0000ffff0b057812 */ /* 0x000fc600078ec0ff */
[----:B------:R-:W-:Y:S04]  /*532e0*/  STL [R1+0x43c], R3 ;  /* 0x00043c0301007387 */ /* 0x000fe80000100800 */
[----:B------:R-:W-:Y:S04]  /*532f0*/  STL [R1+0x444], R21 ;  /* 0x0004441501007387 */ /* 0x000fe80000100800 */
[----:B------:R-:W-:Y:S04]  /*53300*/  STL [R1+0x45c], R4 ;  /* 0x00045c0401007387 */ /* 0x000fe80000100800 */
[----:B------:R1:W-:Y:S04]  /*53310*/  STL [R1+0x1ac], R5 ;  /* 0x0001ac0501007387 */ /* 0x0003e80000100800 */
[----:B------:R-:W4:Y:S04]  /*53320*/  LDL.LU R15, [R1+0x279c] ;  /* 0x00279c00010f7983 */ /* 0x000f280000300800 */
[----:B------:R-:W4:Y:S01]  /*53330*/  LDL.LU R16, [R1+0x374] ;  /* 0x0003740001107983 */ /* 0x000f220000300800 */
[----:B------:R-:W-:-:S02]  /*53340*/  LOP3.LUT R6, R9, 0xffff, RZ, 0xc0, !PT ;  /* 0x0000ffff09067812 */ /* 0x000fc400078ec0ff */
[----:B0-----:R-:W-:Y:S02]  /*53350*/  LOP3.LUT R0, R19, 0xffff, RZ, 0xc0, !PT ;  /* 0x0000ffff13007812 */ /* 0x001fe400078ec0ff */
[----:B------:R-:W-:Y:S02]  /*53360*/  LOP3.LUT R25, R26, 0xffff, RZ, 0xc0, !PT ;  /* 0x0000ffff1a197812 */ /* 0x000fe400078ec0ff */
[----:B------:R-:W-:Y:S01]  /*53370*/  LOP3.LUT R28, R28, 0xffff, RZ, 0xc0, !PT ;  /* 0x0000ffff1c1c7812 */ /* 0x000fe200078ec0ff */
[----:B------:R-:W-:Y:S04]  /*53380*/  STL [R1+0x6c], R0 ;  /* 0x00006c0001007387 */ /* 0x000fe80000100800 */
[----:B------:R-:W-:Y:S04]  /*53390*/  STL [R1+0x420], R6 ;  /* 0x0004200601007387 */ /* 0x000fe80000100800 */
[----:B------:R-:W4:Y:S04]  /*533a0*/  LDL.LU R10, [R1+0x314] ;  /* 0x00031400010a7983 */ /* 0x000f280000300800 */
[----:B------:R-:W-:Y:S04]  /*533b0*/  STL [R1+0x418], R2 ;  /* 0x0004180201007387 */ /* 0x000fe80000100800 */
[----:B------:R-:W4:Y:S04]  /*533c0*/  LDL.LU R26, [R1+0x2798] ;  /* 0x00279800011a7983 */ /* 0x000f280000300800 */
[----:B------:R-:W4:Y:S04]  /*533d0*/  LDL.LU R11, [R1+0xd8] ;  /* 0x0000d800010b7983 */ /* 0x000f280000300800 */
[----:B------:R0:W-:Y:S04]  /*533e0*/  STL [R1+0x60], R28 ;  /* 0x0000601c01007387 */ /* 0x0001e80000100800 */
[----:B------:R-:W-:Y:S04]  /*533f0*/  STL [R1+0xcc], R25 ;  /* 0x0000cc1901007387 */ /* 0x000fe80000100800 */
[----:B------:R-:W4:Y:S04]  /*53400*/  LDL.LU R9, [R1+0x7c] ;  /* 0x00007c0001097983 */ /* 0x000f280000300800 */
[----:B------:R-:W4:Y:S01]  /*53410*/  LDL.LU R19, [R1+0x74] ;  /* 0x0000740001137983 */ /* 0x000f220000300800 */
[----:B-1----:R-:W-:-:S03]  /*53420*/  PRMT R5, R5, 0x3340, R28 ;  /* 0x0000334005057816 */ /* 0x002fc6000000001c */
[----:B0-----:R-:W4:Y:S01]  /*53430*/  LDL.LU R28, [R1+0x2794] ;  /* 0x00279400011c7983 */ /* 0x001f220000300800 */
[--C-:B------:R-:W-:Y:S02]  /*53440*/  PRMT R0, R0, 0x3340, R1.reuse ;  /* 0x0000334000007816 */ /* 0x100fe40000000001 */
[----:B------:R-:W-:Y:S02]  /*53450*/  PRMT R2, R2, 0x3340, R1 ;  /* 0x0000334002027816 */ /* 0x000fe40000000001 */
[----:B------:R-:W-:Y:S02]  /*53460*/  PRMT R6, R6, 0x3340, R25 ;  /* 0x0000334006067816 */ /* 0x000fe40000000019 */
        /* <DEDUP_REMOVED lines=8> */
[----:B------:R2:W-:Y:S01]  /*534f0*/  STL [R1+0x9b8], R5 ;  /* 0x0009b80501007387 */ /* 0x0005e20000100800 */
[----:B---3--:R-:W-:-:S03]  /*53500*/  LOP3.LUT R27, R27, 0xffff, RZ, 0xc0, !PT ;  /* 0x0000ffff1b1b7812 */ /* 0x008fc600078ec0ff */
[----:B------:R-:W-:Y:S01]  /*53510*/  STL [R1+0x9b4], R2 ;  /* 0x0009b40201007387 */ /* 0x000fe20000100800 */
[----:B0-----:R-:W-:Y:S02]  /*53520*/  PRMT R0, R8, 0x5410, R4 ;  /* 0x0000541008007816 */ /* 0x001fe40000000004 */
[----:B--2---:R-:W-:-:S03]  /*53530*/  LOP3.LUT R5, R13, 0xffff, RZ, 0xc0, !PT ;  /* 0x0000ffff0d057812 */ /* 0x004fc600078ec0ff */
[----:B------:R0:W-:Y:S04]  /*53540*/  STL [R1+0x9b0], R0 ;  /* 0x0009b00001007387 */ /* 0x0001e80000100800 */
[----:B------:R1:W-:Y:S01]  /*53550*/  STL [R1+0x1e0], R5 ;  /* 0x0001e00501007387 */ /* 0x0003e20000100800 */
[----:B------:R-:W-:-:S03]  /*53560*/  LOP3.LUT R6, R14, 0xffff, RZ, 0xc0, !PT ;  /* 0x0000ffff0e067812 */ /* 0x000fc600078ec0ff */
[----:B------:R2:W-:Y:S01]  /*53570*/  STL [R1+0x428], R27 ;  /* 0x0004281b01007387 */ /* 0x0005e20000100800 */
[----:B0-----:R-:W-:-:S05]  /*53580*/  LOP3.LUT R0, R12, 0xffff, RZ, 0xc0, !PT ;  /* 0x0000ffff0c007812 */ /* 0x001fca00078ec0ff */
[----:B------:R-:W-:Y:S04]  /*53590*/  STL [R1+0x424], R0 ;  /* 0x0004240001007387 */ /* 0x000fe80000100800 */
[----:B------:R-:W3:Y:S04]  /*535a0*/  LDL.LU R21, [R1+0x1120] ;  /* 0x0011200001157983 */ /* 0x000ee80000300800 */
[----:B------:R-:W3:Y:S04]  /*535b0*/  LDL.LU R22, [R1+0x1118] ;  /* 0x0011180001167983 */ /* 0x000ee80000300800 */
[----:B------:R-:W3:Y:S04]  /*535c0*/  LDL.LU R13, [R1+0x1030] ;  /* 0x00103000010d7983 */ /* 0x000ee80000300800 */
[----:B------:R0:W-:Y:S04]  /*535d0*/  STL [R1+0x438], R6 ;  /* 0x0004380601007387 */ /* 0x0001e80000100800 */
[----:B------:R-:W3:Y:S01]  /*535e0*/  LDL.LU R14, [R1+0xf50] ;  /* 0x000f5000010e7983 */ /* 0x000ee20000300800 */
[----:B------:R-:W-:-:S02]  /*535f0*/  LOP3.LUT R4, R29, 0xffff, RZ, 0xc0, !PT ;  /* 0x0000ffff1d047812 */ /* 0x000fc400078ec0ff */
[----:B-1----:R-:W-:Y:S02]  /*53600*/  PRMT R5, R5, 0x3340, R27 ;  /* 0x0000334005057816 */ /* 0x002fe4000000001b */
[----:B----4-:R-:W-:-:S05]  /*53610*/  LOP3.LUT R7, R16, 0xffff, RZ, 0xc0, !PT ;  /* 0x0000ffff10077812 */ /* 0x010fca00078ec0ff */
[----:B------:R-:W-:Y:S01]  /*53620*/  STL [R1+0x434], R7 ;  /* 0x0004340701007387 */ /* 0x000fe20000100800 */
[----:B------:R-:W-:Y:S02]  /*53630*/  LOP3.LUT R8, R10, 0xffff, RZ, 0xc0, !PT ;  /* 0x0000ffff0a087812 */ /* 0x000fe400078ec0ff */
[----:B------:R-:W-:Y:S02]  /*53640*/  LOP3.LUT R25, R11, 0xffff, RZ, 0xc0, !PT ;  /* 0x0000ffff0b197812 */ /* 0x000fe400078ec0ff */
[----:B------:R-:W-:Y:S02]  /*53650*/  LOP3.LUT R2, R9, 0xffff, RZ, 0xc0, !PT ;  /* 0x0000ffff09027812 */ /* 0x000fe400078ec0ff */
[----:B------:R-:W-:Y:S02]  /*53660*/  LOP3.LUT R3, R19, 0xffff, RZ, 0xc0, !PT ;  /* 0x0000ffff13037812 */ /* 0x000fe400078ec0ff */
[----:B------:R-:W-:-:S05]  /*53670*/  LOP3.LUT R28, R28, 0xffff, RZ, 0xc0, !PT ;  /* 0x0000ffff1c1c7812 */ /* 0x000fca00078ec0ff */
[----:B------:R1:W-:Y:S04]  /*53680*/  STL [R1+0x204], R28 ;  /* 0x0002041c01007387 */ /* 0x0003e80000100800 */
[----:B------:R-:W-:Y:S04]  /*53690*/  STL [R1+0x44c], R8 ;  /* 0x00044c0801007387 */ /* 0x000fe80000100800 */
[----:B------:R-:W-:Y:S04]  /*536a0*/  STL [R1+0x454], R25 ;  /* 0x0004541901007387 */ /* 0x000fe80000100800 */
[----:B------:R-:W4:Y:S04]  /*536b0*/  LDL.LU R29, [R1+0x2790] ;  /* 0x00279000011d7983 */ /* 0x000f280000300800 */
[----:B------:R1:W-:Y:S04]  /*536c0*/  STL [R1+0x448], R2 ;  /* 0x0004480201007387 */ /* 0x0003e80000100800 */
[----:B------:R-:W4:Y:S04]  /*536d0*/  LDL.LU R11, [R1+0xf44] ;  /* 0x000f4400010b7983 */ /* 0x000f280000300800 */
[----:B------:R1:W-:Y:S04]  /*536e0*/  STL [R1+0x74], R3 ;  /* 0x0000740301007387 */ /* 0x0003e80000100800 */
[----:B------:R-:W4:Y:S04]  /*536f0*/  LDL.LU R19, [R1+0xe50] ;  /* 0x000e500001137983 */ /* 0x000f280000300800 */
[----:B------:R1:W-:Y:S04]  /*53700*/  STL [R1+0x464], R4 ;  /* 0x0004640401007387 */ /* 0x0003e80000100800 */
[----:B------:R-:W4:Y:S04]  /*53710*/  LDL.LU R12, [R1+0xd70] ;  /* 0x000d7000010c7983 */ /* 0x000f280000300800 */
[----:B------:R-:W4:Y:S04]  /*53720*/  LDL.LU R16, [R1+0xd64] ;  /* 0x000d640001107983 */ /* 0x000f280000300800 */
[----:B------:R-:W4:Y:S04]  /*53730*/  LDL.LU R10, [R1+0xc70] ;  /* 0x000c7000010a7983 */ /* 0x000f280000300800 */
[----:B------:R-:W4:Y:S04]  /*53740*/  LDL.LU R9, [R1+0x384] ;  /* 0x0003840001097983 */ /* 0x000f280000300800 */
[----:B--2---:R-:W2:Y:S01]  /*53750*/  LDL.LU R27, [R1+0x278c] ;  /* 0x00278c00011b7983 */ /* 0x004ea20000300800 */
[----:B0-----:R-:W-:-:S03]  /*53760*/  PRMT R6, R6, 0x3340, R28 ;  /* 0x0000334006067816 */ /* 0x001fc6000000001c */
[----:B-1----:R-:W2:Y:S01]  /*53770*/  LDL.LU R28, [R1+0x2788] ;  /* 0x00278800011c7983 */ /* 0x002ea20000300800 */
[--C-:B------:R-:W-:Y:S02]  /*53780*/  PRMT R0, R0, 0x3340, R1.reuse ;  /* 0x0000334000007816 */ /* 0x100fe40000000001 */
[----:B------:R-:W-:Y:S02]  /*53790*/  LOP3.LUT R26, R26, 0xffff, RZ, 0xc0, !PT ;  /* 0x0000ffff1a1a7812 */ /* 0x000fe400078ec0ff */
[--C-:B------:R-:W-:Y:S02]  /*537a0*/  PRMT R2, R2, 0x3340, R1.reuse ;  /* 0x0000334002027816 */ /* 0x100fe40000000001 */
[----:B------:R-:W-:Y:S02]  /*537b0*/  PRMT R3, R3, 0x3340, R1 ;  /* 0x0000334003037816 */ /* 0x000fe40000000001 */
[----:B------:R-:W-:Y:S02]  /*537c0*/  PRMT R0, R5, 0x5410, R0 ;  /* 0x0000541005007816 */ /* 0x000fe40000000000 */
[----:B------:R-:W-:-:S02]  /*537d0*/  PRMT R7, R7, 0x3340, R26 ;  /* 0x0000334007077816 */ /* 0x000fc4000000001a */
[----:B------:R-:W-:Y:S02]  /*537e0*/  PRMT R5, R6, 0x5410, R2 ;  /* 0x0000541006057816 */ /* 0x000fe40000000002 */
[----:B------:R-:W-:Y:S02]  /*537f0*/  PRMT R4, R4, 0x3340, R1 ;  /* 0x0000334004047816 */ /* 0x000fe40000000001 */
[----:B------:R-:W-:Y:S01]  /*53800*/  PRMT R8, R8, 0x3340, R25 ;  /* 0x0000334008087816 */ /* 0x000fe20000000019 */
[----:B------:R-:W-:Y:S01]  /*53810*/  STL [R1+0x2734], R26 ;  /* 0x0027341a01007387 */ /* 0x000fe20000100800 */
[----:B------:R-:W-:-:S03]  /*53820*/  PRMT R2, R7, 0x5410, R3 ;  /* 0x0000541007027816 */ /* 0x000fc60000000003 */
[----:B------:R0:W-:Y:S04]  /*53830*/  STL [R1+0x9ac], R0 ;  /* 0x0009ac0001007387 */ /* 0x0001e80000100800 */
[----:B------:R3:W-:Y:S04]  /*53840*/  STL [R1+0x9a0], R5 ;  /* 0x0009a00501007387 */ /* 0x0007e80000100800 */
[----:B------:R-:W-:Y:S01]  /*53850*/  STL [R1+0x99c], R2 ;  /* 0x00099c0201007387 */ /* 0x000fe20000100800 */
[----:B0-----:R-:W-:Y:S02]  /*53860*/  PRMT R0, R8, 0x5410, R4 ;  /* 0x0000541008007816 */ /* 0x001fe40000000004 */
[----:B---3--:R-:W-:-:S02]  /*53870*/  LOP3.LUT R5, R21, 0xffff, RZ, 0xc0, !PT ;  /* 0x0000ffff15057812 */ /* 0x008fc400078ec0ff */
[----:B------:R-:W-:Y:S02]  /*53880*/  LOP3.LUT R6, R22, 0xffff, RZ, 0xc0, !PT ;  /* 0x0000ffff16067812 */ /* 0x000fe400078ec0ff */
[----:B------:R-:W-:Y:S02]  /*53890*/  LOP3.LUT R26, R14, 0xffff, RZ, 0xc0, !PT ;  /* 0x0000ffff0e1a7812 */ /* 0x000fe400078ec0ff */
[----:B------:R-:W-:Y:S01]  /*538a0*/  LOP3.LUT R7, R13, 0xffff, RZ, 0xc0, !PT ;  /* 0x0000ffff0d077812 */ /* 0x000fe200078ec0ff */
[----:B------:R0:W-:Y:S04]  /*538b0*/  STL [R1+0x998], R0 ;  /* 0x0009980001007387 */ /* 0x0001e80000100800 */
[----:B------:R-:W-:Y:S04]  /*538c0*/  STL [R1+0xd8], R5 ;  /* 0x0000d80501007387 */ /* 0x000fe80000100800 */
[----:B------:R-:W3:Y:S04]  /*538d0*/  LDL.LU R21, [R1+0x1128] ;  /* 0x0011280001157983 */ /* 0x000ee80000300800 */
[----:B------:R-:W-:Y:S04]  /*538e0*/  STL [R1+0x474], R6 ;  /* 0x0004740601007387 */ /* 0x000fe80000100800 */
[----:B------:R-:W-:Y:S04]  /*538f0*/  STL [R1+0x450], R26 ;  /* 0x0004501a01007387 */ /* 0x000fe80000100800 */
[----:B------:R-:W3:Y:S04]  /*53900*/  LDL.LU R22, [R1+0x1124] ;  /* 0x0011240001167983 */ /* 0x000ee80000300800 */
[----:B------:R1:W-:Y:S04]  /*53910*/  STL [R1+0x478], R7 ;  /* 0x0004780701007387 */ /* 0x0003e80000100800 */
[----:B------:R-:W3:Y:S04]  /*53920*/  LDL.LU R14, [R1+0xf60] ;  /* 0x000f6000010e7983 */ /* 0x000ee80000300800 */
[----:B------:R-:W3:Y:S01]  /*53930*/  LDL.LU R13, [R1+0xf54] ;  /* 0x000f5400010d7983 */ /* 0x000ee20000300800 */
[----:B----4-:R-:W-:-:S02]  /*53940*/  LOP3.LUT R25, R11, 0xffff, RZ, 0xc0, !PT ;  /* 0x0000ffff0b197812 */ /* 0x010fc400078ec0ff */
[----:B------:R-:W-:Y:S01]  /*53950*/  LOP3.LUT R19, R19, 0xffff, RZ, 0xc0, !PT ;  /* 0x0000ffff13137812 */ /* 0x000fe200078ec0ff */
[----:B------:R-:W4:Y:S01]  /*53960*/  LDL.LU R11, [R1+0xd80] ;  /* 0x000d8000010b7983 */ /* 0x000f220000300800 */
[----:B0-----:R-:W-:Y:S02]  /*53970*/  LOP3.LUT R0, R12, 0xffff, RZ, 0xc0, !PT ;  /* 0x0000ffff0c007812 */ /* 0x001fe400078ec0ff */
[----:B------:R-:W-:Y:S01]  /*53980*/  LOP3.LUT R2, R16, 0xffff, RZ, 0xc0, !PT ;  /* 0x0000ffff10027812 */ /* 0x000fe200078ec0ff */
[----:B------:R-:W-:Y:S01]  /*53990*/  STL [R1+0x470], R25 ;  /* 0x0004701901007387 */ /* 0x000fe20000100800 */
[----:B------:R-:W-:Y:S02]  /*539a0*/  LOP3.LUT R3, R10, 0xffff, RZ, 0xc0, !PT ;  /* 0x0000ffff0a037812 */ /* 0x000fe400078ec0ff */
[----:B------:R-:W-:Y:S01]  /*539b0*/  LOP3.LUT R8, R9, 0xffff, RZ, 0xc0, !PT ;  /* 0x0000ffff09087812 */ /* 0x000fe200078ec0ff */
[----:B------:R-:W-:Y:S04]  /*539c0*/  STL [R1+0x7c], R0 ;  /* 0x00007c0001007387 */ /* 0x000fe80000100800 */
[----:B------:R-:W-:Y:S04]  /*539d0*/  STL [R1+0x46c], R19 ;  /* 0x00046c1301007387 */ /* 0x000fe80000100800 */
[----:B------:R-:W-:Y:S01]  /*539e0*/  STL [R1+0x468], R2 ;  /* 0x0004680201007387 */ /* 0x000fe20000100800 */
[----:B--2---:R-:W-:-:S03]  /*539f0*/  LOP3.LUT R9, R28, 0xffff, RZ, 0xc0, !PT ;  /* 0x0000ffff1c097812 */ /* 0x004fc600078ec0ff */
[----:B------:R-:W2:Y:S04]  /*53a00*/  LDL.LU R28, [R1+0x2784] ;  /* 0x00278400011c7983 */ /* 0x000ea80000300800 */
[----:B------:R-:W-:Y:S04]  /*53a10*/  STL [R1+0x460], R3 ;  /* 0x0004600301007387 */ /* 0x000fe80000100800 */
[----:B------:R-:W2:Y:S04]  /*53a20*/  LDL.LU R12, [R1+0x394] ;  /* 0x00039400010c7983 */ /* 0x000ea80000300800 */
[----:B------:R0:W-:Y:S04]  /*53a30*/  STL [R1+0x484], R8 ;  /* 0x0004840801007387 */ /* 0x0001e80000100800 */
[----:B------:R0:W-:Y:S04]  /*53a40*/  STL [R1+0x488], R9 ;  /* 0x0004880901007387 */ /* 0x0001e80000100800 */
[----:B------:R-:W2:Y:S01]  /*53a50*/  LDL.LU R16, [R1+0x318] ;  /* 0x0003180001107983 */ /* 0x000ea20000300800 */
[----:B------:R-:W-:-:S03]  /*53a60*/  LOP3.LUT R27, R27, 0xffff, RZ, 0xc0, !PT ;  /* 0x0000ffff1b1b7812 */ /* 0x000fc600078ec0ff */
[----:B------:R-:W2:Y:S01]  /*53a70*/  LDL.LU R10, [R1+0x94] ;  /* 0x00009400010a7983 */ /* 0x000ea20000300800 */
[----:B-1----:R-:W-:-:S03]  /*53a80*/  PRMT R7, R7, 0x3340, R19 ;  /* 0x0000334007077816 */ /* 0x002fc60000000013 */
[----:B------:R-:W-:Y:S01]  /*53a90*/  STL [R1+0x2720], R27 ;  /* 0x0027201b01007387 */ /* 0x000fe20000100800 */
[----:B0-----:R-:W-:-:S03]  /*53aa0*/  PRMT R8, R8, 0x3340, R9 ;  /* 0x0000334008087816 */ /* 0x001fc60000000009 */
[----:B------:R-:W2:Y:S04]  /*53ab0*/  LDL.LU R9, [R1+0x260] ;  /* 0x0002600001097983 */ /* 0x000ea80000300800 */
[----:B------:R-:W2:Y:S01]  /*53ac0*/  LDL.LU R19, [R1+0x144] ;  /* 0x0001440001137983 */ /* 0x000ea20000300800 */
[--C-:B------:R-:W-:Y:S02]  /*53ad0*/  PRMT R0, R0, 0x3340, R1.reuse ;  /* 0x0000334000007816 */ /* 0x100fe40000000001 */
[----:B------:R-:W-:Y:S02]  /*53ae0*/  PRMT R5, R5, 0x3340, R26 ;  /* 0x0000334005057816 */ /* 0x000fe4000000001a */
[----:B------:R-:W-:Y:S02]  /*53af0*/  PRMT R2, R2, 0x3340, R1 ;  /* 0x0000334002027816 */ /* 0x000fe40000000001 */
[----:B------:R-:W-:-:S02]  /*53b00*/  PRMT R6, R6, 0x3340, R25 ;  /* 0x0000334006067816 */ /* 0x000fc40000000019 */
[--C-:B------:R-:W-:Y:S02]  /*53b10*/  PRMT R3, R3, 0x3340, R1.reuse ;  /* 0x0000334003037816 */ /* 0x100fe40000000001 */
[----:B------:R-:W-:Y:S02]  /*53b20*/  PRMT R0, R5, 0x5410, R0 ;  /* 0x0000541005007816 */ /* 0x000fe40000000000 */
[----:B------:R-:W-:Y:S02]  /*53b30*/  PRMT R4, R27, 0x3340, R1 ;  /* 0x000033401b047816 */ /* 0x000fe40000000001 */
[----:B------:R-:W-:Y:S02]  /*53b40*/  PRMT R5, R6, 0x5410, R2 ;  /* 0x0000541006057816 */ /* 0x000fe40000000002 */
[----:B------:R-:W-:Y:S01]  /*53b50*/  PRMT R2, R7, 0x5410, R3 ;  /* 0x0000541007027816 */ /* 0x000fe20000000003 */
[----:B------:R0:W-:Y:S01]  /*53b60*/  STL [R1+0x98c], R0 ;  /* 0x00098c0001007387 */ /* 0x0001e20000100800 */
[----:B---3--:R-:W-:-:S03]  /*53b70*/  LOP3.LUT R7, R21, 0xffff, RZ, 0xc0, !PT ;  /* 0x0000ffff15077812 */ /* 0x008fc600078ec0ff */
[----:B------:R-:W-:Y:S01]  /*53b80*/  STL [R1+0x988], R5 ;  /* 0x0009880501007387 */ /* 0x000fe20000100800 */
[----:B------:R-:W-:-:S03]  /*53b90*/  LOP3.LUT R14, R14, 0xffff, RZ, 0xc0, !PT ;  /* 0x0000ffff0e0e7812 */ /* 0x000fc600078ec0ff */
[----:B------:R1:W-:Y:S01]  /*53ba0*/  STL [R1+0x984], R2 ;  /* 0x0009840201007387 */ /* 0x0003e20000100800 */
[----:B0-----:R-:W-:Y:S02]  /*53bb0*/  PRMT R0, R8, 0x5410, R4 ;  /* 0x0000541008007816 */ /* 0x001fe40000000004 */
[----:B------:R-:W-:Y:S02]  /*53bc0*/  LOP3.LUT R8, R22, 0xffff, RZ, 0xc0, !PT ;  /* 0x0000ffff16087812 */ /* 0x000fe400078ec0ff */
[----:B------:R-:W-:Y:S01]  /*53bd0*/  LOP3.LUT R22, R13, 0xffff, RZ, 0xc0, !PT ;  /* 0x0000ffff0d167812 */ /* 0x000fe200078ec0ff */
[----:B------:R-:W-:Y:S04]  /*53be0*/  STL [R1+0x96c], R0 ;  /* 0x00096c0001007387 */ /* 0x000fe80000100800 */
[----:B------:R0:W-:Y:S04]  /*53bf0*/  STL [R1+0x4b8], R7 ;  /* 0x0004b80701007387 */ /* 0x0001e80000100800 */
[----:B------:R-:W-:Y:S04]  /*53c00*/  STL [R1+0x4c4], R14 ;  /* 0x0004c40e01007387 */ /* 0x000fe80000100800 */
[----:B------:R-:W-:Y:S04]  /*53c10*/  STL [R1+0x4b4], R8 ;  /* 0x0004b40801007387 */ /* 0x000fe80000100800 */
[----:B------:R-:W3:Y:S01]  /*53c20*/  LDL.LU R13, [R1+0x1044] ;  /* 0x00104400010d7983 */ /* 0x000ee20000300800 */
[----:B-1----:R-:W-:-:S02]  /*53c30*/  LOP3.LUT R2, R18, 0xffff, RZ, 0xc0, !PT ;  /* 0x0000ffff12027812 */ /* 0x002fc400078ec0ff */
[----:B0-----:R-:W-:Y:S02]  /*53c40*/  PRMT R7, R7, 0x3340, R14 ;  /* 0x0000334007077816 */ /* 0x001fe4000000000e */
[----:B----4-:R-:W-:-:S05]  /*53c50*/  LOP3.LUT R3, R11, 0xffff, RZ, 0xc0, !PT ;  /* 0x0000ffff0b037812 */ /* 0x010fca00078ec0ff */
[----:B------:R-:W-:Y:S04]  /*53c60*/  STL [R1+0x4bc], R3 ;  /* 0x0004bc0301007387 */ /* 0x000fe80000100800 */
[----:B------:R-:W-:Y:S04]  /*53c70*/  STL [R1+0x4c0], R22 ;  /* 0x0004c01601007387 */ /* 0x000fe80000100800 */
[----:B------:R-:W4:Y:S04]  /*53c80*/  LDL.LU R11, [R1+0x1040] ;  /* 0x00104000010b7983 */ /* 0x000f280000300800 */
[----:B------:R-:W4:Y:S01]  /*53c90*/  LDL.LU R18, [R1+0x2780] ;  /* 0x0027800001127983 */ /* 0x000f220000300800 */
[----:B--2---:R-:W-:-:S02]  /*53ca0*/  LOP3.LUT R5, R12, 0xffff, RZ, 0xc0, !PT ;  /* 0x0000ffff0c057812 */ /* 0x004fc400078ec0ff */
[----:B------:R-:W-:Y:S02]  /*53cb0*/  LOP3.LUT R6, R16, 0xffff, RZ, 0xc0, !PT ;  /* 0x0000ffff10067812 */ /* 0x000fe400078ec0ff */
[----:B------:R-:W-:Y:S01]  /*53cc0*/  LOP3.LUT R0, R10, 0xffff, RZ, 0xc0, !PT ;  /* 0x0000ffff0a007812 */ /* 0x000fe200078ec0ff */
[----:B------:R0:W-:Y:S04]  /*53cd0*/  STL [R1+0x458], R5 ;  /* 0x0004580501007387 */ /* 0x0001e80000100800 */
[----:B------:R-:W2:Y:S04]  /*53ce0*/  LDL.LU R27, [R1+0xe64] ;  /* 0x000e6400011b7983 */ /* 0x000ea80000300800 */
[----:B------:R-:W-:Y:S04]  /*53cf0*/  STL [R1+0x480], R0 ;  /* 0x0004800001007387 */ /* 0x000fe80000100800 */
[----:B------:R1:W-:Y:S04]  /*53d00*/  STL [R1+0x47c], R6 ;  /* 0x00047c0601007387 */ /* 0x0003e80000100800 */
[----:B------:R-:W-:Y:S01]  /*53d10*/  STL [R1+0x4a0], R2 ;  /* 0x0004a00201007387 */ /* 0x000fe20000100800 */
[----:B------:R-:W-:-:S03]  /*53d20*/  LOP3.LUT R12, R9, 0xffff, RZ, 0xc0, !PT ;  /* 0x0000ffff090c7812 */ /* 0x000fc600078ec0ff */
[----:B------:R-:W2:Y:S01]  /*53d30*/  LDL.LU R26, [R1+0xe60] ;  /* 0x000e6000011a7983 */ /* 0x000ea20000300800 */
[----:B------:R-:W-:-:S03]  /*53d40*/  LOP3.LUT R10, R19, 0xffff, RZ, 0xc0, !PT ;  /* 0x0000ffff130a7812 */ /* 0x000fc600078ec0ff */
[----:B------:R-:W2:Y:S01]  /*53d50*/  LDL.LU R25, [R1+0xc84] ;  /* 0x000c840001197983 */ /* 0x000ea20000300800 */
[----:B------:R-:W-:-:S03]  /*53d60*/  LOP3.LUT R28, R28, 0xffff, RZ, 0xc0, !PT ;  /* 0x0000ffff1c1c7812 */ /* 0x000fc600078ec0ff */
[----:B------:R-:W2:Y:S04]  /*53d70*/  LDL.LU R21, [R1+0xc80] ;  /* 0x000c800001157983 */ /* 0x000ea80000300800 */
[----:B------:R1:W-:Y:S04]  /*53d80*/  STL [R1+0x88], R12 ;  /* 0x0000880c01007387 */ /* 0x0003e80000100800 */
[----:B------:R-:W2:Y:S04]  /*53d90*/  LDL.LU R16, [R1+0x3a0] ;  /* 0x0003a00001107983 */ /* 0x000ea80000300800 */
[----:B------:R1:W-:Y:S04]  /*53da0*/  STL [R1+0x94], R10 ;  /* 0x0000940a01007387 */ /* 0x0003e80000100800 */
[----:B------:R-:W2:Y:S04]  /*53db0*/  LDL.LU R9, [R1+0x39c] ;  /* 0x00039c0001097983 */ /* 0x000ea80000300800 */
[----:B------:R-:W-:Y:S01]  /*53dc0*/  STL [R1+0x2718], R28 ;  /* 0x0027181c01007387 */ /* 0x000fe20000100800 */
[----:B0-----:R-:W-:-:S02]  /*53dd0*/  PRMT R5, R5, 0x3340, R12 ;  /* 0x0000334005057816 */ /* 0x001fc4000000000c */
[----:B-1----:R-:W-:Y:S01]  /*53de0*/  PRMT R6, R6, 0x3340, R10 ;  /* 0x0000334006067816 */ /* 0x002fe2000000000a */
[----:B------:R-:W2:Y:S04]  /*53df0*/  LDL.LU R12, [R1+0x288] ;  /* 0x00028800010c7983 */ /* 0x000ea80000300800 */
[----:B------:R-:W2:Y:S04]  /*53e00*/  LDL.LU R10, [R1+0x284] ;  /* 0x00028400010a7983 */ /* 0x000ea80000300800 */
[----:B------:R-:W2:Y:S04]  /*53e10*/  LDL.LU R19, [R1+0xac] ;  /* 0x0000ac0001137983 */ /* 0x000ea80000300800 */
[----:B------:R-:W2:Y:S01]  /*53e20*/  LDL.LU R14, [R1+0x277c] ;  /* 0x00277c00010e7983 */ /* 0x000ea20000300800 */
        /* <DEDUP_REMOVED lines=9> */
[----:B------:R4:W-:Y:S01]  /*53ec0*/  STL [R1+0x95c], R5 ;  /* 0x00095c0501007387 */ /* 0x0009e20000100800 */
[----:B---3--:R-:W-:-:S03]  /*53ed0*/  LOP3.LUT R6, R13, 0xffff, RZ, 0xc0, !PT ;  /* 0x0000ffff0d067812 */ /* 0x008fc600078ec0ff */
[----:B------:R1:W-:Y:S01]  /*53ee0*/  STL [R1+0x950], R2 ;  /* 0x0009500201007387 */ /* 0x0003e20000100800 */
[----:B0-----:R-:W-:-:S05]  /*53ef0*/  PRMT R0, R8, 0x5410, R4 ;  /* 0x0000541008007816 */ /* 0x001fca0000000004 */
[----:B------:R0:W-:Y:S04]  /*53f00*/  STL [R1+0x94c], R0 ;  /* 0x00094c0001007387 */ /* 0x0001e80000100800 */
[----:B------:R-:W3:Y:S04]  /*53f10*/  LDL.LU R22, [R1+0x1130] ;  /* 0x0011300001167983 */ /* 0x000ee80000300800 */
[----:B------:R-:W3:Y:S04]  /*53f20*/  LDL.LU R13, [R1+0x112c] ;  /* 0x00112c00010d7983 */ /* 0x000ee80000300800 */
[----:B------:R-:W-:Y:S01]  /*53f30*/  STL [R1+0x49c], R6 ;  /* 0x00049c0601007387 */ /* 0x000fe20000100800 */
[----:B----4-:R-:W-:-:S05]  /*53f40*/  LOP3.LUT R5, R11, 0xffff, RZ, 0xc0, !PT ;  /* 0x0000ffff0b057812 */ /* 0x010fca00078ec0ff */
[----:B------:R-:W-:Y:S04]  /*53f50*/  STL [R1+0x498], R5 ;  /* 0x0004980501007387 */ /* 0x000fe80000100800 */
[----:B------:R-:W4:Y:S01]  /*53f60*/  LDL.LU R11, [R1+0xf70] ;  /* 0x000f7000010b7983 */ /* 0x000f220000300800 */
[----:B--2---:R-:W-:Y:S02]  /*53f70*/  LOP3.LUT R27, R27, 0xffff, RZ, 0xc0, !PT ;  /* 0x0000ffff1b1b7812 */ /* 0x004fe400078ec0ff */
[----:B------:R-:W-:Y:S02]  /*53f80*/  LOP3.LUT R28, R26, 0xffff, RZ, 0xc0, !PT ;  /* 0x0000ffff1a1c7812 */ /* 0x000fe400078ec0ff */
[----:B-1----:R-:W-:Y:S02]  /*53f90*/  LOP3.LUT R2, R25, 0xffff, RZ, 0xc0, !PT ;  /* 0x0000ffff19027812 */ /* 0x002fe400078ec0ff */
[----:B0-----:R-:W-:Y:S01]  /*53fa0*/  LOP3.LUT R0, R21, 0xffff, RZ, 0xc0, !PT ;  /* 0x0000ffff15007812 */ /* 0x001fe200078ec0ff */
[----:B------:R-:W-:Y:S04]  /*53fb0*/  STL [R1+0x494], R27 ;  /* 0x0004941b01007387 */ /* 0x000fe80000100800 */
[----:B------:R-:W-:Y:S01]  /*53fc0*/  STL [R1+0x490], R28 ;  /* 0x0004901c01007387 */ /* 0x000fe20000100800 */
[----:B------:R-:W-:-:S03]  /*53fd0*/  LOP3.LUT R7, R16, 0xffff, RZ, 0xc0, !PT ;  /* 0x0000ffff10077812 */ /* 0x000fc600078ec0ff */
[----:B------:R-:W-:Y:S04]  /*53fe0*/  STL [R1+0x144], R2 ;  /* 0x0001440201007387 */ /* 0x000fe80000100800 */
[----:B------:R0:W-:Y:S01]  /*53ff0*/  STL [R1+0x870], R0 ;  /* 0x0008700001007387 */ /* 0x0001e20000100800 */
[----:B------:R-:W-:-:S03]  /*54000*/  LOP3.LUT R8, R9, 0xffff, RZ, 0xc0, !PT ;  /* 0x0000ffff09087812 */ /* 0x000fc600078ec0ff */
[----:B------:R-:W2:Y:S04]  /*54010*/  LDL.LU R16, [R1+0xf64] ;  /* 0x000f640001107983 */ /* 0x000ea80000300800 */
[----:B------:R-:W2:Y:S04]  /*54020*/  LDL.LU R21, [R1+0xd90] ;  /* 0x000d900001157983 */ /* 0x000ea80000300800 */
[----:B------:R1:W-:Y:S04]  /*54030*/  STL [R1+0x4e4], R7 ;  /* 0x0004e40701007387 */ /* 0x0003e80000100800 */
[----:B------:R-:W2:Y:S01]  /*54040*/  LDL.LU R9, [R1+0xd84] ;  /* 0x000d840001097983 */ /* 0x000ea20000300800 */
[----:B------:R-:W-:-:S03]  /*54050*/  LOP3.LUT R26, R12, 0xffff, RZ, 0xc0, !PT ;  /* 0x0000ffff0c1a7812 */ /* 0x000fc600078ec0ff */
[----:B------:R-:W-:Y:S01]  /*54060*/  STL [R1+0x4e0], R8 ;  /* 0x0004e00801007387 */ /* 0x000fe20000100800 */
[----:B------:R-:W-:Y:S02]  /*54070*/  LOP3.LUT R3, R19, 0xffff, RZ, 0xc0, !PT ;  /* 0x0000ffff13037812 */ /* 0x000fe400078ec0ff */
[----:B------:R-:W-:Y:S02]  /*54080*/  LOP3.LUT R25, R10, 0xffff, RZ, 0xc0, !PT ;  /* 0x0000ffff0a197812 */ /* 0x000fe400078ec0ff */
[----:B------:R-:W-:Y:S01]  /*54090*/  LOP3.LUT R4, R14, 0xffff, RZ, 0xc0, !PT ;  /* 0x0000ffff0e047812 */ /* 0x000fe200078ec0ff */
[----:B------:R-:W-:Y:S04]  /*540a0*/  STL [R1+0x4dc], R26 ;  /* 0x0004dc1a01007387 */ /* 0x000fe80000100800 */
[----:B------:R-:W2:Y:S04]  /*540b0*/  LDL.LU R12, [R1+0x354] ;  /* 0x00035400010c7983 */ /* 0x000ea80000300800 */
[----:B------:R-:W2:Y:S04]  /*540c0*/  LDL.LU R14, [R1+0x2778] ;  /* 0x00277800010e7983 */ /* 0x000ea80000300800 */
[----:B------:R1:W-:Y:S04]  /*540d0*/  STL [R1+0x4d4], R3 ;  /* 0x0004d40301007387 */ /* 0x0003e80000100800 */
[----:B------:R-:W-:Y:S04]  /*540e0*/  STL [R1+0x4d8], R25 ;  /* 0x0004d81901007387 */ /* 0x000fe80000100800 */
[----:B------:R-:W2:Y:S04]  /*540f0*/  LDL.LU R10, [R1+0x350] ;  /* 0x00035000010a7983 */ /* 0x000ea80000300800 */
[----:B------:R3:W-:Y:S04]  /*54100*/  STL [R1+0x4d0], R4 ;  /* 0x0004d00401007387 */ /* 0x0007e80000100800 */
[----:B------:R-:W2:Y:S01]  /*54110*/  LDL.LU R19, [R1+0x1a4] ;  /* 0x0001a40001137983 */ /* 0x000ea20000300800 */
[----:B0-----:R-:W-:-:S02]  /*54120*/  PRMT R0, R0, 0x3340, R1 ;  /* 0x0000334000007816 */ /* 0x001fc40000000001 */
[----:B------:R-:W-:Y:S02]  /*54130*/  PRMT R5, R5, 0x3340, R28 ;  /* 0x0000334005057816 */ /* 0x000fe4000000001c */
[----:B------:R-:W-:Y:S02]  /*54140*/  PRMT R2, R2, 0x3340, R1 ;  /* 0x0000334002027816 */ /* 0x000fe40000000001 */
[----:B------:R-:W-:Y:S02]  /*54150*/  PRMT R6, R6, 0x3340, R27 ;  /* 0x0000334006067816 */ /* 0x000fe4000000001b */
[----:B-1----:R-:W-:Y:S02]  /*54160*/  PRMT R7, R7, 0x3340, R26 ;  /* 0x0000334007077816 */ /* 0x002fe4000000001a */
[----:B------:R-:W-:Y:S02]  /*54170*/  PRMT R0, R5, 0x5410, R0 ;  /* 0x0000541005007816 */ /* 0x000fe40000000000 */
[----:B------:R-:W-:-:S02]  /*54180*/  PRMT R3, R3, 0x3340, R1 ;  /* 0x0000334003037816 */ /* 0x000fc40000000001 */
[----:B------:R-:W-:Y:S02]  /*54190*/  PRMT R8, R8, 0x3340, R25 ;  /* 0x0000334008087816 */ /* 0x000fe40000000019 */
[----:B---3--:R-:W-:Y:S02]  /*541a0*/  PRMT R4, R4, 0x3340, R1 ;  /* 0x0000334004047816 */ /* 0x008fe40000000001 */
[----:B------:R-:W-:Y:S02]  /*541b0*/  PRMT R5, R6, 0x5410, R2 ;  /* 0x0000541006057816 */ /* 0x000fe40000000002 */
[----:B------:R-:W-:Y:S01]  /*541c0*/  PRMT R2, R7, 0x5410, R3 ;  /* 0x0000541007027816 */ /* 0x000fe20000000003 */
[----:B------:R0:W-:Y:S04]  /*541d0*/  STL [R1+0x948], R0 ;  /* 0x0009480001007387 */ /* 0x0001e80000100800 */
[----:B------:R-:W-:Y:S01]  /*541e0*/  STL [R1+0x93c], R5 ;  /* 0x00093c0501007387 */ /* 0x000fe20000100800 */
[----:B------:R-:W-:-:S03]  /*541f0*/  LOP3.LUT R6, R22, 0xffff, RZ, 0xc0, !PT ;  /* 0x0000ffff16067812 */ /* 0x000fc600078ec0ff */
[----:B------:R-:W-:Y:S01]  /*54200*/  STL [R1+0x910], R2 ;  /* 0x0009100201007387 */ /* 0x000fe20000100800 */
[----:B0-----:R-:W-:Y:S02]  /*54210*/  PRMT R0, R8, 0x5410, R4 ;  /* 0x0000541008007816 */ /* 0x001fe40000000004 */
[----:B------:R-:W-:-:S03]  /*54220*/  LOP3.LUT R8, R13, 0xffff, RZ, 0xc0, !PT ;  /* 0x0000ffff0d087812 */ /* 0x000fc600078ec0ff */
[----:B------:R0:W-:Y:S04]  /*54230*/  STL [R1+0x90c], R0 ;  /* 0x00090c0001007387 */ /* 0x0001e80000100800 */
[----:B------:R-:W3:Y:S04]  /*54240*/  LDL.LU R13, [R1+0x1050] ;  /* 0x00105000010d7983 */ /* 0x000ee80000300800 */
[----:B------:R-:W-:Y:S01]  /*54250*/  STL [R1+0x4cc], R6 ;  /* 0x0004cc0601007387 */ /* 0x000fe20000100800 */
[----:B------:R-:W-:Y:S02]  /*54260*/  LOP3.LUT R3, R15, 0xffff, RZ, 0xc0, !PT ;  /* 0x0000ffff0f037812 */ /* 0x000fe400078ec0ff */
[----:B0-----:R-:W-:-:S02]  /*54270*/  LOP3.LUT R0, R29, 0xffff, RZ, 0xc0, !PT ;  /* 0x0000ffff1d007812 */ /* 0x001fc400078ec0ff */
[----:B----4-:R-:W-:Y:S02]  /*54280*/  LOP3.LUT R27, R11, 0xffff, RZ, 0xc0, !PT ;  /* 0x0000ffff0b1b7812 */ /* 0x010fe400078ec0ff */
[----:B------:R-:W4:Y:S04]  /*54290*/  LDL.LU R11, [R1+0xe70] ;  /* 0x000e7000010b7983 */ /* 0x000f280000300800 */
[----:B------:R-:W-:Y:S04]  /*542a0*/  STL [R1+0x4c8], R27 ;  /* 0x0004c81b01007387 */ /* 0x000fe80000100800 */
[----:B------:R-:W-:Y:S01]  /*542b0*/  STL [R1+0x514], R8 ;  /* 0x0005140801007387 */ /* 0x000fe20000100800 */
[----:B--2---:R-:W-:-:S02]  /*542c0*/  LOP3.LUT R22, R16, 0xffff, RZ, 0xc0, !PT ;  /* 0x0000ffff10167812 */ /* 0x004fc400078ec0ff */
[----:B------:R-:W-:Y:S01]  /*542d0*/  LOP3.LUT R2, R21, 0xffff, RZ, 0xc0, !PT ;  /* 0x0000ffff15027812 */ /* 0x000fe200078ec0ff */
[----:B------:R-:W2:Y:S01]  /*542e0*/  LDL.LU R16, [R1+0x9d0] ;  /* 0x0009d00001107983 */ /* 0x000ea20000300800 */
[----:B------:R-:W-:-:S03]  /*542f0*/  LOP3.LUT R4, R9, 0xffff, RZ, 0xc0, !PT ;  /* 0x0000ffff09047812 */ /* 0x000fc600078ec0ff */
[----:B------:R-:W-:Y:S04]  /*54300*/  STL [R1+0x510], R22 ;  /* 0x0005101601007387 */ /* 0x000fe80000100800 */
[----:B------:R-:W2:Y:S04]  /*54310*/  LDL.LU R9, [R1+0x3ac] ;  /* 0x0003ac0001097983 */ /* 0x000ea80000300800 */
[----:B------:R-:W-:Y:S04]  /*54320*/  STL [R1+0x4e8], R2 ;  /* 0x0004e80201007387 */ /* 0x000fe80000100800 */
[----:B------:R-:W-:Y:S04]  /*54330*/  STL [R1+0x584], R4 ;  /* 0x0005840401007387 */ /* 0x000fe80000100800 */
[----:B------:R-:W2:Y:S01]  /*54340*/  LDL.LU R29, [R1+0x2774] ;  /* 0x00277400011d7983 */ /* 0x000ea20000300800 */
[----:B------:R-:W-:-:S02]  /*54350*/  LOP3.LUT R5, R12, 0xffff, RZ, 0xc0, !PT ;  /* 0x0000ffff0c057812 */ /* 0x000fc400078ec0ff */
[----:B------:R-:W-:Y:S02]  /*54360*/  LOP3.LUT R7, R10, 0xffff, RZ, 0xc0, !PT ;  /* 0x0000ffff0a077812 */ /* 0x000fe400078ec0ff */
[----:B------:R-:W-:Y:S01]  /*54370*/  LOP3.LUT R28, R19, 0xffff, RZ, 0xc0, !PT ;  /* 0x0000ffff131c7812 */ /* 0x000fe200078ec0ff */
[----:B------:R-:W-:Y:S04]  /*54380*/  STL [R1+0x4a4], R5 ;  /* 0x0004a40501007387 */ /* 0x000fe80000100800 */
[----:B------:R0:W-:Y:S04]  /*54390*/  STL [R1+0x4b0], R0 ;  /* 0x0004b00001007387 */ /* 0x0001e80000100800 */
[----:B------:R-:W-:Y:S01]  /*543a0*/  STL [R1+0x504], R7 ;  /* 0x0005040701007387 */ /* 0x000fe20000100800 */
[----:B------:R-:W-:-:S03]  /*543b0*/  LOP3.LUT R26, R14, 0xffff, RZ, 0xc0, !PT ;  /* 0x0000ffff0e1a7812 */ /* 0x000fc600078ec0ff */
[----:B------:R-:W-:Y:S04]  /*543c0*/  STL [R1+0xac], R28 ;  /* 0x0000ac1c01007387 */ /* 0x000fe80000100800 */
[----:B------:R-:W2:Y:S04]  /*543d0*/  LDL.LU R14, [R1+0x2770] ;  /* 0x00277000010e7983 */ /* 0x000ea80000300800 */
[----:B------:R1:W-:Y:S04]  /*543e0*/  STL [R1+0x838], R3 ;  /* 0x0008380301007387 */ /* 0x0003e80000100800 */
[----:B------:R-:W2:Y:S04]  /*543f0*/  LDL.LU R25, [R1+0x364] ;  /* 0x0003640001197983 */ /* 0x000ea80000300800 */
[----:B------:R-:W2:Y:S04]  /*54400*/  LDL.LU R21, [R1+0x304] ;  /* 0x0003040001157983 */ /* 0x000ea80000300800 */
[----:B------:R-:W2:Y:S04]  /*54410*/  LDL.LU R12, [R1+0x300] ;  /* 0x00030000010c7983 */ /* 0x000ea80000300800 */
[----:B------:R-:W-:Y:S04]  /*54420*/  STL [R1+0x4f0], R26 ;  /* 0x0004f01a01007387 */ /* 0x000fe80000100800 */
[----:B------:R-:W2:Y:S04]  /*54430*/  LDL.LU R15, [R1+0x1cc] ;  /* 0x0001cc00010f7983 */ /* 0x000ea80000300800 */
[----:B------:R-:W2:Y:S04]  /*54440*/  LDL.LU R10, [R1+0xc8] ;  /* 0x0000c800010a7983 */ /* 0x000ea80000300800 */
        /* <DEDUP_REMOVED lines=14> */
[----:B------:R1:W-:Y:S01]  /*54530*/  STL [R1+0x8f4], R2 ;  /* 0x0008f40201007387 */ /* 0x0003e20000100800 */
[----:B0-----:R-:W-:-:S02]  /*54540*/  PRMT R0, R8, 0x5410, R4 ;  /* 0x0000541008007816 */ /* 0x001fc40000000004 */
[----:B---3--:R-:W-:-:S03]  /*54550*/  LOP3.LUT R5, R13, 0xffff, RZ, 0xc0, !PT ;  /* 0x0000ffff0d057812 */ /* 0x008fc600078ec0ff */
[----:B------:R0:W-:Y:S04]  /*54560*/  STL [R1+0x8e8], R0 ;  /* 0x0008e80001007387 */ /* 0x0001e80000100800 */
[----:B------:R3:W-:Y:S01]  /*54570*/  STL [R1+0xa8], R5 ;  /* 0x0000a80501007387 */ /* 0x0007e20000100800 */
[----:B------:R-:W-:Y:S02]  /*54580*/  LOP3.LUT R4, R18, 0xffff, RZ, 0xc0, !PT ;  /* 0x0000ffff12047812 */ /* 0x000fe400078ec0ff */
[----:B----4-:R-:W-:-:S05]  /*54590*/  LOP3.LUT R11, R11, 0xffff, RZ, 0xc0, !PT ;  /* 0x0000ffff0b0b7812 */ /* 0x010fca00078ec0ff */
[----:B------:R4:W-:Y:S04]  /*545a0*/  STL [R1+0x4ac], R11 ;  /* 0x0004ac0b01007387 */ /* 0x0009e80000100800 */
[----:B------:R-:W4:Y:S04]  /*545b0*/  LDL.LU R22, [R1+0x1138] ;  /* 0x0011380001167983 */ /* 0x000f280000300800 */
[----:B------:R-:W4:Y:S01]  /*545c0*/  LDL.LU R13, [R1+0x1134] ;  /* 0x00113400010d7983 */ /* 0x000f220000300800 */
[----:B--2---:R-:W-:Y:S02]  /*545d0*/  LOP3.LUT R6, R16, 0xffff, RZ, 0xc0, !PT ;  /* 0x0000ffff10067812 */ /* 0x004fe400078ec0ff */
[----:B------:R-:W-:-:S03]  /*545e0*/  LOP3.LUT R7, R9, 0xffff, RZ, 0xc0, !PT ;  /* 0x0000ffff09077812 */ /* 0x000fc600078ec0ff */
[----:B------:R-:W-:Y:S04]  /*545f0*/  STL [R1+0x500], R6 ;  /* 0x0005000601007387 */ /* 0x000fe80000100800 */
[----:B------:R-:W2:Y:S04]  /*54600*/  LDL.LU R16, [R1+0x1060] ;  /* 0x0010600001107983 */ /* 0x000ea80000300800 */
[----:B------:R-:W-:Y:S04]  /*54610*/  STL [R1+0x4fc], R7 ;  /* 0x0004fc0701007387 */ /* 0x000fe80000100800 */
[----:B------:R-:W2:Y:S01]  /*54620*/  LDL.LU R9, [R1+0xf80] ;  /* 0x000f800001097983 */ /* 0x000ea20000300800 */
[----:B------:R-:W-:-:S02]  /*54630*/  LOP3.LUT R8, R25, 0xffff, RZ, 0xc0, !PT ;  /* 0x0000ffff19087812 */ /* 0x000fc400078ec0ff */
[----:B------:R-:W-:Y:S02]  /*54640*/  LOP3.LUT R27, R21, 0xffff, RZ, 0xc0, !PT ;  /* 0x0000ffff151b7812 */ /* 0x000fe400078ec0ff */
[----:B------:R-:W-:Y:S02]  /*54650*/  LOP3.LUT R26, R12, 0xffff, RZ, 0xc0, !PT ;  /* 0x0000ffff0c1a7812 */ /* 0x000fe400078ec0ff */
[----:B------:R-:W-:Y:S02]  /*54660*/  LOP3.LUT R15, R15, 0xffff, RZ, 0xc0, !PT ;  /* 0x0000ffff0f0f7812 */ /* 0x000fe400078ec0ff */
[----:B-1----:R-:W-:Y:S01]  /*54670*/  LOP3.LUT R2, R10, 0xffff, RZ, 0xc0, !PT ;  /* 0x0000ffff0a027812 */ /* 0x002fe200078ec0ff */
[----:B------:R1:W-:Y:S04]  /*54680*/  STL [R1+0x5f4], R8 ;  /* 0x0005f40801007387 */ /* 0x0003e80000100800 */
[----:B------:R-:W-:Y:S04]  /*54690*/  STL [R1+0x4f8], R27 ;  /* 0x0004f81b01007387 */ /* 0x000fe80000100800 */
[----:B------:R-:W-:Y:S01]  /*546a0*/  STL [R1+0x4f4], R26 ;  /* 0x0004f41a01007387 */ /* 0x000fe20000100800 */
[----:B------:R-:W-:-:S03]  /*546b0*/  LOP3.LUT R3, R19, 0xffff, RZ, 0xc0, !PT ;  /* 0x0000ffff13037812 */ /* 0x000fc600078ec0ff */
[----:B------:R1:W-:Y:S04]  /*546c0*/  STL [R1+0x5e8], R15 ;  /* 0x0005e80f01007387 */ /* 0x0003e80000100800 */
[----:B------:R1:W-:Y:S04]  /*546d0*/  STL [R1+0x534], R2 ;  /* 0x0005340201007387 */ /* 0x0003e80000100800 */
[----:B------:R-:W2:Y:S01]  /*546e0*/  LDL.LU R18, [R1+0x276c] ;  /* 0x00276c0001127983 */ /* 0x000ea20000300800 */
[----:B------:R-:W-:-:S03]  /*546f0*/  LOP3.LUT R14, R14, 0xffff, RZ, 0xc0, !PT ;  /* 0x0000ffff0e0e7812 */ /* 0x000fc600078ec0ff */
[----:B------:R-:W2:Y:S04]  /*54700*/  LDL.LU R21, [R1+0xf74] ;  /* 0x000f740001157983 */ /* 0x000ea80000300800 */
[----:B------:R1:W-:Y:S04]  /*54710*/  STL [R1+0x530], R3 ;  /* 0x0005300301007387 */ /* 0x0003e80000100800 */
[----:B------:R-:W2:Y:S04]  /*54720*/  LDL.LU R25, [R1+0xe80] ;  /* 0x000e800001197983 */ /* 0x000ea80000300800 */
[----:B------:R-:W2:Y:S04]  /*54730*/  LDL.LU R12, [R1+0xda0] ;  /* 0x000da000010c7983 */ /* 0x000ea80000300800 */
[----:B------:R1:W-:Y:S01]  /*54740*/  STL [R1+0x804], R4 ;  /* 0x0008040401007387 */ /* 0x0003e20000100800 */
[----:B0-----:R-:W-:-:S02]  /*54750*/  PRMT R0, R14, 0x3340, R1 ;  /* 0x000033400e007816 */ /* 0x001fc40000000001 */
[----:B---3--:R-:W-:Y:S01]  /*54760*/  PRMT R5, R5, 0x3340, R11 ;  /* 0x0000334005057816 */ /* 0x008fe2000000000b */
[----:B------:R-:W3:Y:S04]  /*54770*/  LDL.LU R10, [R1+0xd94] ;  /* 0x000d9400010a7983 */ /* 0x000ee80000300800 */
[----:B------:R-:W-:Y:S04]  /*54780*/  STL [R1+0x271c], R14 ;  /* 0x00271c0e01007387 */ /* 0x000fe80000100800 */
[----:B----4-:R-:W4:Y:S01]  /*54790*/  LDL.LU R11, [R1+0xca0] ;  /* 0x000ca000010b7983 */ /* 0x010f220000300800 */
[----:B------:R-:W-:-:S03]  /*547a0*/  PRMT R5, R5, 0x5410, R0 ;  /* 0x0000541005057816 */ /* 0x000fc60000000000 */
[----:B------:R-:W4:Y:S01]  /*547b0*/  LDL.LU R19, [R1+0x370] ;  /* 0x0003700001137983 */ /* 0x000f220000300800 */
[----:B-1----:R-:W-:-:S03]  /*547c0*/  PRMT R8, R8, 0x3340, R15 ;  /* 0x0000334008087816 */ /* 0x002fc6000000000f */
[----:B------:R-:W-:Y:S04]  /*547d0*/  STL [R1+0x8dc], R5 ;  /* 0x0008dc0501007387 */ /* 0x000fe80000100800 */
[----:B------:R-:W4:Y:S01]  /*547e0*/  LDL.LU R15, [R1+0x1e8] ;  /* 0x0001e800010f7983 */ /* 0x000f220000300800 */
[----:B------:R-:W-:Y:S02]  /*547f0*/  PRMT R2, R2, 0x3340, R1 ;  /* 0x0000334002027816 */ /* 0x000fe40000000001 */
[----:B------:R-:W-:Y:S02]  /*54800*/  PRMT R6, R6, 0x3340, R27 ;  /* 0x0000334006067816 */ /* 0x000fe4000000001b */
[----:B------:R-:W-:Y:S02]  /*54810*/  PRMT R3, R3, 0x3340, R1 ;  /* 0x0000334003037816 */ /* 0x000fe40000000001 */
[----:B------:R-:W-:-:S02]  /*54820*/  PRMT R7, R7, 0x3340, R26 ;  /* 0x0000334007077816 */ /* 0x000fc4000000001a */
[----:B------:R-:W-:Y:S02]  /*54830*/  PRMT R0, R6, 0x5410, R2 ;  /* 0x0000541006007816 */ /* 0x000fe40000000002 */
[----:B------:R-:W-:Y:S02]  /*54840*/  PRMT R4, R4, 0x3340, R1 ;  /* 0x0000334004047816 */ /* 0x000fe40000000001 */
[----:B------:R-:W-:Y:S01]  /*54850*/  PRMT R2, R7, 0x5410, R3 ;  /* 0x0000541007027816 */ /* 0x000fe20000000003 */
[----:B------:R0:W-:Y:S04]  /*54860*/  STL [R1+0x8b8], R0 ;  /* 0x0008b80001007387 */ /* 0x0001e80000100800 */
[----:B------:R-:W-:Y:S01]  /*54870*/  STL [R1+0x8b4], R2 ;  /* 0x0008b40201007387 */ /* 0x000fe20000100800 */
[----:B0-----:R-:W-:-:S05]  /*54880*/  PRMT R0, R8, 0x5410, R4 ;  /* 0x0000541008007816 */ /* 0x001fca0000000004 */
[----:B------:R0:W-:Y:S02]  /*54890*/  STL [R1+0x8bc], R0 ;  /* 0x0008bc0001007387 */ /* 0x0001e40000100800 */
[----:B0-----:R-:W-:Y:S02]  /*548a0*/  LOP3.LUT R0, R29, 0xffff, RZ, 0xc0, !PT ;  /* 0x0000ffff1d007812 */ /* 0x001fe400078ec0ff */
[----:B------:R-:W-:Y:S02]  /*548b0*/  LOP3.LUT R6, R22, 0xffff, RZ, 0xc0, !PT ;  /* 0x0000ffff16067812 */ /* 0x000fe400078ec0ff */
[----:B------:R-:W-:-:S03]  /*548c0*/  LOP3.LUT R7, R13, 0xffff, RZ, 0xc0, !PT ;  /* 0x0000ffff0d077812 */ /* 0x000fc600078ec0ff */
[----:B------:R-:W-:Y:S04]  /*548d0*/  STL [R1+0x52c], R6 ;  /* 0x00052c0601007387 */ /* 0x000fe80000100800 */
[----:B------:R-:W4:Y:S04]  /*548e0*/  LDL.LU R13, [R1+0x1064] ;  /* 0x00106400010d7983 */ /* 0x000f280000300800 */
[----:B------:R-:W-:Y:S01]  /*548f0*/  STL [R1+0x528], R7 ;  /* 0x0005280701007387 */ /* 0x000fe20000100800 */
[----:B--2---:R-:W-:Y:S02]  /*54900*/  LOP3.LUT R8, R16, 0xffff, RZ, 0xc0, !PT ;  /* 0x0000ffff10087812 */ /* 0x004fe400078ec0ff */
[----:B------:R-:W-:-:S05]  /*54910*/  LOP3.LUT R22, R9, 0xffff, RZ, 0xc0, !PT ;  /* 0x0000ffff09167812 */ /* 0x000fca00078ec0ff */
[----:B------:R-:W-:Y:S04]  /*54920*/  STL [R1+0x524], R22 ;  /* 0x0005241601007387 */ /* 0x000fe80000100800 */
[----:B------:R-:W2:Y:S04]  /*54930*/  LDL.LU R9, [R1+0xe84] ;  /* 0x000e840001097983 */ /* 0x000ea80000300800 */
[----:B------:R-:W-:Y:S04]  /*54940*/  STL [R1+0x5ac], R8 ;  /* 0x0005ac0801007387 */ /* 0x000fe80000100800 */
[----:B------:R-:W2:Y:S01]  /*54950*/  LDL.LU R16, [R1+0xca4] ;  /* 0x000ca40001107983 */ /* 0x000ea20000300800 */
[----:B------:R-:W-:-:S02]  /*54960*/  LOP3.LUT R21, R21, 0xffff, RZ, 0xc0, !PT ;  /* 0x0000ffff15157812 */ /* 0x000fc400078ec0ff */
[----:B------:R-:W-:Y:S02]  /*54970*/  LOP3.LUT R14, R25, 0xffff, RZ, 0xc0, !PT ;  /* 0x0000ffff190e7812 */ /* 0x000fe400078ec0ff */
[----:B------:R-:W-:Y:S01]  /*54980*/  LOP3.LUT R2, R12, 0xffff, RZ, 0xc0, !PT ;  /* 0x0000ffff0c027812 */ /* 0x000fe200078ec0ff */
[----:B------:R-:W-:Y:S04]  /*54990*/  STL [R1+0x520], R21 ;  /* 0x0005201501007387 */ /* 0x000fe80000100800 */
[----:B------:R-:W2:Y:S01]  /*549a0*/  LDL.LU R29, [R1+0x2768] ;  /* 0x00276800011d7983 */ /* 0x000ea20000300800 */
[----:B---3--:R-:W-:-:S03]  /*549b0*/  LOP3.LUT R3, R10, 0xffff, RZ, 0xc0, !PT ;  /* 0x0000ffff0a037812 */ /* 0x008fc600078ec0ff */
[----:B------:R-:W-:Y:S04]  /*549c0*/  STL [R1+0x51c], R2 ;  /* 0x00051c0201007387 */ /* 0x000fe80000100800 */
[----:B------:R-:W-:Y:S01]  /*549d0*/  STL [R1+0x594], R14 ;  /* 0x0005940e01007387 */ /* 0x000fe20000100800 */
[----:B----4-:R-:W-:-:S03]  /*549e0*/  LOP3.LUT R4, R11, 0xffff, RZ, 0xc0, !PT ;  /* 0x0000ffff0b047812 */ /* 0x010fc600078ec0ff */
[----:B------:R-:W-:Y:S04]  /*549f0*/  STL [R1+0x588], R3 ;  /* 0x0005880301007387 */ /* 0x000fe80000100800 */
[----:B------:R0:W-:Y:S01]  /*54a00*/  STL [R1+0x4ec], R0 ;  /* 0x0004ec0001007387 */ /* 0x0001e20000100800 */
[----:B------:R-:W-:-:S03]  /*54a10*/  LOP3.LUT R5, R19, 0xffff, RZ, 0xc0, !PT ;  /* 0x0000ffff13057812 */ /* 0x000fc600078ec0ff */
[----:B------:R-:W3:Y:S04]  /*54a20*/  LDL.LU R28, [R1+0x9e4] ;  /* 0x0009e400011c7983 */ /* 0x000ee80000300800 */
[----:B------:R-:W4:Y:S04]  /*54a30*/  LDL.LU R27, [R1+0x9e0] ;  /* 0x0009e000011b7983 */ /* 0x000f280000300800 */
[----:B------:R-:W-:Y:S01]  /*54a40*/  STL [R1+0x57c], R4 ;  /* 0x00057c0401007387 */ /* 0x000fe20000100800 */
[----:B------:R-:W-:-:S03]  /*54a50*/  LOP3.LUT R15, R15, 0xffff, RZ, 0xc0, !PT ;  /* 0x0000ffff0f0f7812 */ /* 0x000fc600078ec0ff */
[----:B------:R-:W4:Y:S04]  /*54a60*/  LDL.LU R26, [R1+0x380] ;  /* 0x00038000011a7983 */ /* 0x000f280000300800 */
[----:B------:R1:W-:Y:S04]  /*54a70*/  STL [R1+0xc4], R5 ;  /* 0x0000c40501007387 */ /* 0x0003e80000100800 */
[----:B------:R-:W4:Y:S04]  /*54a80*/  LDL.LU R25, [R1+0x30c] ;  /* 0x00030c0001197983 */ /* 0x000f280000300800 */
[----:B------:R-:W4:Y:S04]  /*54a90*/  LDL.LU R12, [R1+0x308] ;  /* 0x00030800010c7983 */ /* 0x000f280000300800 */
[----:B------:R1:W-:Y:S04]  /*54aa0*/  STL [R1+0xc8], R15 ;  /* 0x0000c80f01007387 */ /* 0x0003e80000100800 */
[----:B------:R-:W4:Y:S04]  /*54ab0*/  LDL.LU R10, [R1+0x228] ;  /* 0x00022800010a7983 */ /* 0x000f280000300800 */
[----:B------:R-:W4:Y:S04]  /*54ac0*/  LDL.LU R11, [R1+0x108] ;  /* 0x00010800010b7983 */ /* 0x000f280000300800 */
[----:B------:R-:W4:Y:S01]  /*54ad0*/  LDL.LU R19, [R1+0x104] ;  /* 0x0001040001137983 */ /* 0x000f220000300800 */
[----:B0-----:R-:W-:-:S02]  /*54ae0*/  PRMT R0, R0, 0x3340, R1 ;  /* 0x0000334000007816 */ /* 0x001fc40000000001 */
[----:B-1----:R-:W-:Y:S02]  /*54af0*/  PRMT R5, R5, 0x3340, R15 ;  /* 0x0000334005057816 */ /* 0x002fe4000000000f */
[--C-:B------:R-:W-:Y:S02]  /*54b00*/  PRMT R2, R2, 0x3340, R1.reuse ;  /* 0x0000334002027816 */ /* 0x100fe40000000001 */
[----:B------:R-:W-:Y:S02]  /*54b10*/  PRMT R6, R6, 0x3340, R22 ;  /* 0x0000334006067816 */ /* 0x000fe40000000016 */
[----:B------:R-:W-:Y:S02]  /*54b20*/  PRMT R3, R3, 0x3340, R1 ;  /* 0x0000334003037816 */ /* 0x000fe40000000001 */
[----:B------:R-:W-:Y:S02]  /*54b30*/  PRMT R0, R5, 0x5410, R0 ;  /* 0x0000541005007816 */ /* 0x000fe40000000000 */
[----:B------:R-:W-:-:S02]  /*54b40*/  PRMT R7, R7, 0x3340, R21 ;  /* 0x0000334007077816 */ /* 0x000fc40000000015 */
[----:B------:R-:W-:Y:S02]  /*54b50*/  PRMT R4, R4, 0x3340, R1 ;  /* 0x0000334004047816 */ /* 0x000fe40000000001 */
[----:B------:R-:W-:Y:S01]  /*54b60*/  PRMT R8, R8, 0x3340, R14 ;  /* 0x0000334008087816 */ /* 0x000fe2000000000e */
[----:B------:R-:W4:Y:S01]  /*54b70*/  LDL.LU R15, [R1+0x2764] ;  /* 0x00276400010f7983 */ /* 0x000f220000300800 */
[----:B------:R-:W-:Y:S02]  /*54b80*/  PRMT R5, R6, 0x5410, R2 ;  /* 0x0000541006057816 */ /* 0x000fe40000000002 */
[----:B------:R-:W-:Y:S01]  /*54b90*/  PRMT R2, R7, 0x5410, R3 ;  /* 0x0000541007027816 */ /* 0x000fe20000000003 */
[----:B------:R0:W-:Y:S04]  /*54ba0*/  STL [R1+0x898], R0 ;  /* 0x0008980001007387 */ /* 0x0001e80000100800 */
[----:B------:R1:W-:Y:S04]  /*54bb0*/  STL [R1+0x894], R5 ;  /* 0x0008940501007387 */ /* 0x0003e80000100800 */
[----:B------:R-:W-:Y:S01]  /*54bc0*/  STL [R1+0x88c], R2 ;  /* 0x00088c0201007387 */ /* 0x000fe20000100800 */
[----:B0-----:R-:W-:-:S05]  /*54bd0*/  PRMT R0, R8, 0x5410, R4 ;  /* 0x0000541008007816 */ /* 0x001fca0000000004 */
[----:B------:R0:W-:Y:S04]  /*54be0*/  STL [R1+0x888], R0 ;  /* 0x0008880001007387 */ /* 0x0001e80000100800 */
[----:B------:R-:W4:Y:S01]  /*54bf0*/  LDL.LU R21, [R1+0x1140] ;  /* 0x0011400001157983 */ /* 0x000f220000300800 */
[----:B-1----:R-:W-:-:S05]  /*54c00*/  LOP3.LUT R5, R13, 0xffff, RZ, 0xc0, !PT ;  /* 0x0000ffff0d057812 */ /* 0x002fca00078ec0ff */
[----:B------:R1:W-:Y:S01]  /*54c10*/  STL [R1+0x798], R5 ;  /* 0x0007980501007387 */ /* 0x0003e20000100800 */
[----:B--2---:R-:W-:Y:S02]  /*54c20*/  LOP3.LUT R9, R9, 0xffff, RZ, 0xc0, !PT ;  /* 0x0000ffff09097812 */ /* 0x004fe400078ec0ff */
[----:B0-----:R-:W-:-:S03]  /*54c30*/  LOP3.LUT R0, R16, 0xffff, RZ, 0xc0, !PT ;  /* 0x0000ffff10007812 */ /* 0x001fc600078ec0ff */
[----:B------:R0:W-:Y:S04]  /*54c40*/  STL [R1+0x7a4], R9 ;  /* 0x0007a40901007387 */ /* 0x0001e80000100800 */
[----:B------:R2:W-:Y:S04]  /*54c50*/  STL [R1+0x7ac], R0 ;  /* 0x0007ac0001007387 */ /* 0x0005e80000100800 */
[----:B------:R-:W2:Y:S04]  /*54c60*/  LDL.LU R22, [R1+0x113c] ;  /* 0x00113c0001167983 */ /* 0x000ea80000300800 */
[----:B------:R-:W2:Y:S04]  /*54c70*/  LDL.LU R13, [R1+0x1070] ;  /* 0x00107000010d7983 */ /* 0x000ea80000300800 */
[----:B------:R-:W2:Y:S01]  /*54c80*/  LDL.LU R16, [R1+0xf90] ;  /* 0x000f900001107983 */ /* 0x000ea20000300800 */
[----:B-1----:R-:W-:-:S02]  /*54c90*/  PRMT R5, R5, 0x3340, R9 ;  /* 0x0000334005057816 */ /* 0x002fc40000000009 */
[----:B---3--:R-:W-:Y:S02]  /*54ca0*/  LOP3.LUT R6, R28, 0xffff, RZ, 0xc0, !PT ;  /* 0x0000ffff1c067812 */ /* 0x008fe400078ec0ff */
[----:B----4-:R-:W-:Y:S02]  /*54cb0*/  LOP3.LUT R7, R27, 0xffff, RZ, 0xc0, !PT ;  /* 0x0000ffff1b077812 */ /* 0x010fe400078ec0ff */
[----:B------:R-:W-:Y:S02]  /*54cc0*/  LOP3.LUT R8, R26, 0xffff, RZ, 0xc0, !PT ;  /* 0x0000ffff1a087812 */ /* 0x000fe400078ec0ff */
[----:B------:R-:W-:Y:S02]  /*54cd0*/  LOP3.LUT R27, R25, 0xffff, RZ, 0xc0, !PT ;  /* 0x0000ffff191b7812 */ /* 0x000fe400078ec0ff */
[----:B------:R-:W-:Y:S01]  /*54ce0*/  LOP3.LUT R26, R12, 0xffff, RZ, 0xc0, !PT ;  /* 0x0000ffff0c1a7812 */ /* 0x000fe200078ec0ff */
[----:B------:R-:W-:Y:S01]  /*54cf0*/  STL [R1+0x50c], R6 ;  /* 0x00050c0601007387 */ /* 0x000fe20000100800 */
[----:B------:R-:W-:-:S03]  /*54d00*/  LOP3.LUT R14, R10, 0xffff, RZ, 0xc0, !PT ;  /* 0x0000ffff0a0e7812 */ /* 0x000fc600078ec0ff */
[----:B------:R-:W-:Y:S04]  /*54d10*/  STL [R1+0x564], R7 ;  /* 0x0005640701007387 */ /* 0x000fe80000100800 */
[----:B------:R-:W-:Y:S01]  /*54d20*/  STL [R1+0x508], R27 ;  /* 0x0005081b01007387 */ /* 0x000fe20000100800 */
[----:B------:R-:W-:-:S03]  /*54d30*/  LOP3.LUT R2, R11, 0xffff, RZ, 0xc0, !PT ;  /* 0x0000ffff0b027812 */ /* 0x000fc600078ec0ff */
[----:B------:R-:W-:Y:S04]  /*54d40*/  STL [R1+0x560], R8 ;  /* 0x0005600801007387 */ /* 0x000fe80000100800 */
[----:B------:R-:W-:Y:S01]  /*54d50*/  STL [R1+0x554], R26 ;  /* 0x0005541a01007387 */ /* 0x000fe20000100800 */
[----:B------:R-:W-:-:S03]  /*54d60*/  LOP3.LUT R3, R19, 0xffff, RZ, 0xc0, !PT ;  /* 0x0000ffff13037812 */ /* 0x000fc600078ec0ff */
[----:B------:R-:W-:Y:S04]  /*54d70*/  STL [R1+0x550], R14 ;  /* 0x0005500e01007387 */ /* 0x000fe80000100800 */
[----:B------:R-:W3:Y:S04]  /*54d80*/  LDL.LU R25, [R1+0xf84] ;  /* 0x000f840001197983 */ /* 0x000ee80000300800 */
[----:B------:R1:W-:Y:S04]  /*54d90*/  STL [R1+0x108], R2 ;  /* 0x0001080201007387 */ /* 0x0003e80000100800 */
[----:B------:R-:W4:Y:S01]  /*54da0*/  LDL.LU R12, [R1+0xe90] ;  /* 0x000e9000010c7983 */ /* 0x000f220000300800 */
[----:B------:R-:W-:-:S03]  /*54db0*/  LOP3.LUT R4, R29, 0xffff, RZ, 0xc0, !PT ;  /* 0x0000ffff1d047812 */ /* 0x000fc600078ec0ff */
[----:B------:R1:W-:Y:S04]  /*54dc0*/  STL [R1+0x5c8], R3 ;  /* 0x0005c80301007387 */ /* 0x0003e80000100800 */
[----:B------:R-:W4:Y:S04]  /*54dd0*/  LDL.LU R29, [R1+0x2760] ;  /* 0x00276000011d7983 */ /* 0x000f280000300800 */
[----:B------:R-:W4:Y:S04]  /*54de0*/  LDL.LU R10, [R1+0xda4] ;  /* 0x000da400010a7983 */ /* 0x000f280000300800 */
[----:B------:R1:W-:Y:S04]  /*54df0*/  STL [R1+0x540], R4 ;  /* 0x0005400401007387 */ /* 0x0003e80000100800 */
[----:B------:R-:W4:Y:S04]  /*54e00*/  LDL.LU R11, [R1+0xcb0] ;  /* 0x000cb000010b7983 */ /* 0x000f280000300800 */
[----:B0-----:R-:W4:Y:S04]  /*54e10*/  LDL.LU R9, [R1+0x38c] ;  /* 0x00038c0001097983 */ /* 0x001f280000300800 */
[----:B------:R-:W4:Y:S01]  /*54e20*/  LDL.LU R19, [R1+0x244] ;  /* 0x0002440001137983 */ /* 0x000f220000300800 */
[----:B--2---:R-:W-:-:S02]  /*54e30*/  PRMT R0, R0, 0x3340, R1 ;  /* 0x0000334000007816 */ /* 0x004fc40000000001 */
[----:B-1----:R-:W-:Y:S02]  /*54e40*/  PRMT R2, R2, 0x3340, R1 ;  /* 0x0000334002027816 */ /* 0x002fe40000000001 */
[----:B------:R-:W-:Y:S02]  /*54e50*/  PRMT R6, R6, 0x3340, R27 ;  /* 0x0000334006067816 */ /* 0x000fe4000000001b */
[--C-:B------:R-:W-:Y:S02]  /*54e60*/  PRMT R3, R3, 0x3340, R1.reuse ;  /* 0x0000334003037816 */ /* 0x100fe40000000001 */
        /* <DEDUP_REMOVED lines=8> */
[----:B------:R-:W-:-:S03]  /*54ef0*/  LOP3.LUT R6, R21, 0xffff, RZ, 0xc0, !PT ;  /* 0x0000ffff15067812 */ /* 0x000fc600078ec0ff */
[----:B------:R-:W-:Y:S01]  /*54f00*/  STL [R1+0x850], R2 ;  /* 0x0008500201007387 */ /* 0x000fe20000100800 */
[----:B0-----:R-:W-:-:S05]  /*54f10*/  PRMT R0, R8, 0x5410, R4 ;  /* 0x0000541008007816 */ /* 0x001fca0000000004 */
[----:B------:R0:W-:Y:S04]  /*54f20*/  STL [R1+0x84c], R0 ;  /* 0x00084c0001007387 */ /* 0x0001e80000100800 */
[----:B------:R-:W-:Y:S04]  /*54f30*/  STL [R1+0x53c], R6 ;  /* 0x00053c0601007387 */ /* 0x000fe80000100800 */
[----:B------:R-:W2:Y:S01]  /*54f40*/  LDL.LU R21, [R1+0x1074] ;  /* 0x0010740001157983 */ /* 0x000ea20000300800 */
[----:B0-----:R-:W-:Y:S02]  /*54f50*/  LOP3.LUT R0, R18, 0xffff, RZ, 0xc0, !PT ;  /* 0x0000ffff12007812 */ /* 0x001fe400078ec0ff */
[----:B------:R-:W-:-:S02]  /*54f60*/  LOP3.LUT R7, R22, 0xffff, RZ, 0xc0, !PT ;  /* 0x0000ffff16077812 */ /* 0x000fc400078ec0ff */
[----:B------:R-:W-:Y:S02]  /*54f70*/  LOP3.LUT R27, R16, 0xffff, RZ, 0xc0, !PT ;  /* 0x0000ffff101b7812 */ /* 0x000fe400078ec0ff */
[----:B------:R-:W-:Y:S01]  /*54f80*/  LOP3.LUT R8, R13, 0xffff, RZ, 0xc0, !PT ;  /* 0x0000ffff0d087812 */ /* 0x000fe200078ec0ff */
[----:B------:R-:W-:Y:S04]  /*54f90*/  STL [R1+0x5bc], R7 ;  /* 0x0005bc0701007387 */ /* 0x000fe80000100800 */
[----:B------:R-:W-:Y:S04]  /*54fa0*/  STL [R1+0x104], R27 ;  /* 0x0001041b01007387 */ /* 0x000fe80000100800 */
[----:B------:R-:W2:Y:S04]  /*54fb0*/  LDL.LU R16, [R1+0xe94] ;  /* 0x000e940001107983 */ /* 0x000ea80000300800 */
[----:B------:R-:W-:Y:S04]  /*54fc0*/  STL [R1+0x5b4], R8 ;  /* 0x0005b40801007387 */ /* 0x000fe80000100800 */
[----:B------:R-:W2:Y:S04]  /*54fd0*/  LDL.LU R22, [R1+0xcb4] ;  /* 0x000cb40001167983 */ /* 0x000ea80000300800 */
[----:B------:R-:W2:Y:S01]  /*54fe0*/  LDL.LU R13, [R1+0x9f4] ;  /* 0x0009f400010d7983 */ /* 0x000ea20000300800 */
[----:B---3--:R-:W-:-:S02]  /*54ff0*/  LOP3.LUT R25, R25, 0xffff, RZ, 0xc0, !PT ;  /* 0x0000ffff19197812 */ /* 0x008fc400078ec0ff */
[----:B----4-:R-:W-:Y:S02]  /*55000*/  LOP3.LUT R14, R12, 0xffff, RZ, 0xc0, !PT ;  /* 0x0000ffff0c0e7812 */ /* 0x010fe400078ec0ff */
[----:B------:R-:W-:Y:S01]  /*55010*/  LOP3.LUT R3, R10, 0xffff, RZ, 0xc0, !PT ;  /* 0x0000ffff0a037812 */ /* 0x000fe200078ec0ff */
[----:B------:R-:W-:Y:S04]  /*55020*/  STL [R1+0x5a8], R25 ;  /* 0x0005a81901007387 */ /* 0x000fe80000100800 */
[----:B------:R-:W3:Y:S01]  /*55030*/  LDL.LU R18, [R1+0x275c] ;  /* 0x00275c0001127983 */ /* 0x000ee20000300800 */
[----:B------:R-:W-:-:S03]  /*55040*/  LOP3.LUT R4, R11, 0xffff, RZ, 0xc0, !PT ;  /* 0x0000ffff0b047812 */ /* 0x000fc600078ec0ff */
[----:B------:R-:W-:Y:S01]  /*55050*/  STL [R1+0x5a4], R14 ;  /* 0x0005a40e01007387 */ /* 0x000fe20000100800 */
[----:B------:R-:W-:-:S03]  /*55060*/  LOP3.LUT R5, R9, 0xffff, RZ, 0xc0, !PT ;  /* 0x0000ffff09057812 */ /* 0x000fc600078ec0ff */
[----:B------:R-:W-:Y:S01]  /*55070*/  STL [R1+0x59c], R3 ;  /* 0x00059c0301007387 */ /* 0x000fe20000100800 */
[----:B------:R-:W-:-:S03]  /*55080*/  LOP3.LUT R28, R19, 0xffff, RZ, 0xc0, !PT ;  /* 0x0000ffff131c7812 */ /* 0x000fc600078ec0ff */
[----:B------:R0:W-:Y:S04]  /*55090*/  STL [R1+0x788], R0 ;  /* 0x0007880001007387 */ /* 0x0001e80000100800 */
[----:B------:R-:W4:Y:S04]  /*550a0*/  LDL.LU R9, [R1+0x9f0] ;  /* 0x0009f00001097983 */ /* 0x000f280000300800 */
[----:B------:R-:W-:Y:S04]  /*550b0*/  STL [R1+0x58c], R4 ;  /* 0x00058c0401007387 */ /* 0x000fe80000100800 */
[----:B------:R1:W-:Y:S04]  /*550c0*/  STL [R1+0x8c], R5 ;  /* 0x00008c0501007387 */ /* 0x0003e80000100800 */
[----:B------:R-:W-:Y:S01]  /*550d0*/  STL [R1+0x84], R28 ;  /* 0x0000841c01007387 */ /* 0x000fe20000100800 */
[----:B------:R-:W-:-:S03]  /*550e0*/  LOP3.LUT R29, R29, 0xffff, RZ, 0xc0, !PT ;  /* 0x0000ffff1d1d7812 */ /* 0x000fc600078ec0ff */
[----:B------:R-:W3:Y:S04]  /*550f0*/  LDL.LU R26, [R1+0x398] ;  /* 0x00039800011a7983 */ /* 0x000ee80000300800 */
[----:B------:R-:W3:Y:S04]  /*55100*/  LDL.LU R12, [R1+0x33c] ;  /* 0x00033c00010c7983 */ /* 0x000ee80000300800 */
[----:B------:R-:W3:Y:S04]  /*55110*/  LDL.LU R10, [R1+0x338] ;  /* 0x00033800010a7983 */ /* 0x000ee80000300800 */
[----:B------:R-:W3:Y:S04]  /*55120*/  LDL.LU R11, [R1+0x280] ;  /* 0x00028000010b7983 */ /* 0x000ee80000300800 */
[----:B------:R-:W-:Y:S04]  /*55130*/  STL [R1+0x2710], R29 ;  /* 0x0027101d01007387 */ /* 0x000fe80000100800 */
[----:B------:R-:W3:Y:S01]  /*55140*/  LDL.LU R19, [R1+0x180] ;  /* 0x0001800001137983 */ /* 0x000ee20000300800 */
[----:B0-----:R-:W-:-:S02]  /*55150*/  PRMT R0, R0, 0x3340, R1 ;  /* 0x0000334000007816 */ /* 0x001fc40000000001 */
[----:B-1----:R-:W-:Y:S02]  /*55160*/  PRMT R5, R5, 0x3340, R28 ;  /* 0x0000334005057816 */ /* 0x002fe4000000001c */
        /* <DEDUP_REMOVED lines=12> */
[----:B0-----:R-:W-:-:S02]  /*55230*/  PRMT R0, R8, 0x5410, R4 ;  /* 0x0000541008007816 */ /* 0x001fc40000000004 */
[----:B--2---:R-:W-:-:S03]  /*55240*/  LOP3.LUT R5, R21, 0xffff, RZ, 0xc0, !PT ;  /* 0x0000ffff15057812 */ /* 0x004fc600078ec0ff */
[----:B------:R0:W-:Y:S04]  /*55250*/  STL [R1+0x820], R0 ;  /* 0x0008200001007387 */ /* 0x0001e80000100800 */
[----:B------:R1:W-:Y:S01]  /*55260*/  STL [R1+0x768], R5 ;  /* 0x0007680501007387 */ /* 0x0003e20000100800 */
[----:B------:R-:W-:Y:S02]  /*55270*/  LOP3.LUT R4, R15, 0xffff, RZ, 0xc0, !PT ;  /* 0x0000ffff0f047812 */ /* 0x000fe400078ec0ff */
[----:B------:R-:W-:Y:S02]  /*55280*/  LOP3.LUT R16, R16, 0xffff, RZ, 0xc0, !PT ;  /* 0x0000ffff10107812 */ /* 0x000fe400078ec0ff */
[----:B0-----:R-:W-:Y:S02]  /*55290*/  LOP3.LUT R0, R22, 0xffff, RZ, 0xc0, !PT ;  /* 0x0000ffff16007812 */ /* 0x001fe400078ec0ff */
[----:B------:R-:W-:Y:S01]  /*552a0*/  LOP3.LUT R6, R13, 0xffff, RZ, 0xc0, !PT ;  /* 0x0000ffff0d067812 */ /* 0x000fe200078ec0ff */
[----:B------:R0:W-:Y:S04]  /*552b0*/  STL [R1+0x770], R16 ;  /* 0x0007701001007387 */ /* 0x0001e80000100800 */
[----:B------:R-:W-:Y:S04]  /*552c0*/  STL [R1+0x774], R0 ;  /* 0x0007740001007387 */ /* 0x000fe80000100800 */
[----:B------:R-:W2:Y:S04]  /*552d0*/  LDL.LU R25, [R1+0x1148] ;  /* 0x0011480001197983 */ /* 0x000ea80000300800 */
[----:B------:R-:W2:Y:S04]  /*552e0*/  LDL.LU R21, [R1+0x1144] ;  /* 0x0011440001157983 */ /* 0x000ea80000300800 */
[----:B------:R-:W2:Y:S04]  /*552f0*/  LDL.LU R22, [R1+0x1084] ;  /* 0x0010840001167983 */ /* 0x000ea80000300800 */
[----:B------:R-:W-:Y:S04]  /*55300*/  STL [R1+0x56c], R6 ;  /* 0x00056c0601007387 */ /* 0x000fe80000100800 */
[----:B------:R-:W2:Y:S01]  /*55310*/  LDL.LU R13, [R1+0x1080] ;  /* 0x00108000010d7983 */ /* 0x000ea20000300800 */
[----:B-1----:R-:W-:-:S02]  /*55320*/  PRMT R5, R5, 0x3340, R16 ;  /* 0x0000334005057816 */ /* 0x002fc40000000010 */
[----:B----4-:R-:W-:Y:S02]  /*55330*/  LOP3.LUT R7, R9, 0xffff, RZ, 0xc0, !PT ;  /* 0x0000ffff09077812 */ /* 0x010fe400078ec0ff */
[----:B------:R-:W4:Y:S01]  /*55340*/  LDL.LU R9, [R1+0xfa0] ;  /* 0x000fa00001097983 */ /* 0x000f220000300800 */
[----:B---3--:R-:W-:Y:S02]  /*55350*/  LOP3.LUT R8, R26, 0xffff, RZ, 0xc0, !PT ;  /* 0x0000ffff1a087812 */ /* 0x008fe400078ec0ff */
[----:B------:R-:W-:Y:S02]  /*55360*/  LOP3.LUT R26, R12, 0xffff, RZ, 0xc0, !PT ;  /* 0x0000ffff0c1a7812 */ /* 0x000fe400078ec0ff */
[----:B------:R-:W-:Y:S01]  /*55370*/  LOP3.LUT R14, R10, 0xffff, RZ, 0xc0, !PT ;  /* 0x0000ffff0a0e7812 */ /* 0x000fe200078ec0ff */
[----:B------:R-:W-:Y:S01]  /*55380*/  STL [R1+0x568], R7 ;  /* 0x0005680701007387 */ /* 0x000fe20000100800 */
[----:B------:R-:W-:-:S03]  /*55390*/  LOP3.LUT R10, R11, 0xffff, RZ, 0xc0, !PT ;  /* 0x0000ffff0b0a7812 */ /* 0x000fc600078ec0ff */
[----:B------:R-:W-:Y:S01]  /*553a0*/  STL [R1+0x55c], R26 ;  /* 0x00055c1a01007387 */ /* 0x000fe20000100800 */
[----:B------:R-:W-:-:S03]  /*553b0*/  LOP3.LUT R2, R19, 0xffff, RZ, 0xc0, !PT ;  /* 0x0000ffff13027812 */ /* 0x000fc600078ec0ff */
[----:B------:R1:W-:Y:S04]  /*553c0*/  STL [R1+0x5f8], R8 ;  /* 0x0005f80801007387 */ /* 0x0003e80000100800 */
[----:B------:R-:W-:Y:S01]  /*553d0*/  STL [R1+0x558], R14 ;  /* 0x0005580e01007387 */ /* 0x000fe20000100800 */
[----:B------:R-:W-:-:S03]  /*553e0*/  LOP3.LUT R3, R18, 0xffff, RZ, 0xc0, !PT ;  /* 0x0000ffff12037812 */ /* 0x000fc600078ec0ff */
[----:B------:R-:W3:Y:S04]  /*553f0*/  LDL.LU R18, [R1+0x2758] ;  /* 0x0027580001127983 */ /* 0x000ee80000300800 */
[----:B------:R1:W-:Y:S04]  /*55400*/  STL [R1+0x5e4], R10 ;  /* 0x0005e40a01007387 */ /* 0x0003e80000100800 */
[----:B------:R1:W-:Y:S04]  /*55410*/  STL [R1+0x54c], R2 ;  /* 0x00054c0201007387 */ /* 0x0003e80000100800 */
[----:B------:R-:W3:Y:S04]  /*55420*/  LDL.LU R15, [R1+0x2754] ;  /* 0x00275400010f7983 */ /* 0x000ee80000300800 */
[----:B------:R1:W-:Y:S04]  /*55430*/  STL [R1+0x548], R3 ;  /* 0x0005480301007387 */ /* 0x0003e80000100800 */
[----:B------:R-:W3:Y:S04]  /*55440*/  LDL.LU R19, [R1+0xf94] ;  /* 0x000f940001137983 */ /* 0x000ee80000300800 */
[----:B------:R1:W-:Y:S04]  /*55450*/  STL [R1+0x5d8], R4 ;  /* 0x0005d80401007387 */ /* 0x0003e80000100800 */
[----:B------:R-:W3:Y:S04]  /*55460*/  LDL.LU R11, [R1+0xea4] ;  /* 0x000ea400010b7983 */ /* 0x000ee80000300800 */
[----:B------:R-:W3:Y:S04]  /*55470*/  LDL.LU R28, [R1+0xea0] ;  /* 0x000ea000011c7983 */ /* 0x000ee80000300800 */
[----:B------:R-:W3:Y:S04]  /*55480*/  LDL.LU R12, [R1+0xdc0] ;  /* 0x000dc000010c7983 */ /* 0x000ee80000300800 */
[----:B0-----:R-:W3:Y:S01]  /*55490*/  LDL.LU R16, [R1+0xdb4] ;  /* 0x000db40001107983 */ /* 0x001ee20000300800 */
[----:B-1----:R-:W-:-:S03]  /*554a0*/  PRMT R8, R8, 0x3340, R10 ;  /* 0x0000334008087816 */ /* 0x002fc6000000000a */
[----:B------:R-:W3:Y:S01]  /*554b0*/  LDL.LU R10, [R1+0xcc0] ;  /* 0x000cc000010a7983 */ /* 0x000ee20000300800 */
[--C-:B------:R-:W-:Y:S02]  /*554c0*/  PRMT R0, R0, 0x3340, R1.reuse ;  /* 0x0000334000007816 */ /* 0x100fe40000000001 */
[--C-:B------:R-:W-:Y:S02]  /*554d0*/  PRMT R2, R2, 0x3340, R1.reuse ;  /* 0x0000334002027816 */ /* 0x100fe40000000001 */
        /* <DEDUP_REMOVED lines=8> */
[----:B------:R2:W-:Y:S04]  /*55560*/  STL [R1+0x7dc], R5 ;  /* 0x0007dc0501007387 */ /* 0x0005e80000100800 */
[----:B------:R-:W-:Y:S01]  /*55570*/  STL [R1+0x7d8], R2 ;  /* 0x0007d80201007387 */ /* 0x000fe20000100800 */
[----:B0-----:R-:W-:-:S05]  /*55580*/  PRMT R0, R8, 0x5410, R4 ;  /* 0x0000541008007816 */ /* 0x001fca0000000004 */
[----:B------:R0:W-:Y:S01]  /*55590*/  STL [R1+0x7d4], R0 ;  /* 0x0007d40001007387 */ /* 0x0001e20000100800 */
[----:B--2---:R-:W-:Y:S02]  /*555a0*/  LOP3.LUT R5, R25, 0xffff, RZ, 0xc0, !PT ;  /* 0x0000ffff19057812 */ /* 0x004fe400078ec0ff */
[----:B------:R-:W-:Y:S02]  /*555b0*/  LOP3.LUT R6, R21, 0xffff, RZ, 0xc0, !PT ;  /* 0x0000ffff15067812 */ /* 0x000fe400078ec0ff */
[----:B------:R-:W-:Y:S02]  /*555c0*/  LOP3.LUT R7, R22, 0xffff, RZ, 0xc0, !PT ;  /* 0x0000ffff16077812 */ /* 0x000fe400078ec0ff */
[----:B------:R-:W-:Y:S01]  /*555d0*/  LOP3.LUT R8, R13, 0xffff, RZ, 0xc0, !PT ;  /* 0x0000ffff0d087812 */ /* 0x000fe200078ec0ff */
[----:B------:R1:W-:Y:S04]  /*555e0*/  STL [R1+0x544], R5 ;  /* 0x0005440501007387 */ /* 0x0003e80000100800 */
[----:B------:R-:W-:Y:S04]  /*555f0*/  STL [R1+0x5c4], R6 ;  /* 0x0005c40601007387 */ /* 0x000fe80000100800 */
[----:B------:R-:W2:Y:S04]  /*55600*/  LDL.LU R26, [R1+0xa04] ;  /* 0x000a0400011a7983 */ /* 0x000ea80000300800 */
[----:B------:R-:W-:Y:S01]  /*55610*/  STL [R1+0x5b8], R7 ;  /* 0x0005b80701007387 */ /* 0x000fe20000100800 */
[----:B----4-:R-:W-:-:S05]  /*55620*/  LOP3.LUT R9, R9, 0xffff, RZ, 0xc0, !PT ;  /* 0x0000ffff09097812 */ /* 0x010fca00078ec0ff */
[----:B------:R4:W-:Y:S04]  /*55630*/  STL [R1+0x16c], R9 ;  /* 0x00016c0901007387 */ /* 0x0009e80000100800 */
[----:B------:R-:W2:Y:S04]  /*55640*/  LDL.LU R25, [R1+0xa00] ;  /* 0x000a000001197983 */ /* 0x000ea80000300800 */
[----:B------:R-:W-:Y:S04]  /*55650*/  STL [R1+0x624], R8 ;  /* 0x0006240801007387 */ /* 0x000fe80000100800 */
[----:B------:R-:W2:Y:S04]  /*55660*/  LDL.LU R21, [R1+0x3a8] ;  /* 0x0003a80001157983 */ /* 0x000ea80000300800 */
[----:B------:R-:W2:Y:S04]  /*55670*/  LDL.LU R22, [R1+0x3a4] ;  /* 0x0003a40001167983 */ /* 0x000ea80000300800 */
[----:B------:R-:W2:Y:S01]  /*55680*/  LDL.LU R13, [R1+0x360] ;  /* 0x00036000010d7983 */ /* 0x000ea20000300800 */
[----:B---3--:R-:W-:-:S02]  /*55690*/  LOP3.LUT R19, R19, 0xffff, RZ, 0xc0, !PT ;  /* 0x0000ffff13137812 */ /* 0x008fc400078ec0ff */
[----:B------:R-:W-:Y:S02]  /*556a0*/  LOP3.LUT R27, R11, 0xffff, RZ, 0xc0, !PT ;  /* 0x0000ffff0b1b7812 */ /* 0x000fe400078ec0ff */
[----:B------:R-:W-:Y:S02]  /*556b0*/  LOP3.LUT R14, R28, 0xffff, RZ, 0xc0, !PT ;  /* 0x0000ffff1c0e7812 */ /* 0x000fe400078ec0ff */
[----:B0-----:R-:W-:Y:S01]  /*556c0*/  LOP3.LUT R0, R12, 0xffff, RZ, 0xc0, !PT ;  /* 0x0000ffff0c007812 */ /* 0x001fe200078ec0ff */
[----:B------:R-:W3:Y:S01]  /*556d0*/  LDL.LU R11, [R1+0x35c] ;  /* 0x00035c00010b7983 */ /* 0x000ee20000300800 */
[----:B------:R-:W-:-:S03]  /*556e0*/  LOP3.LUT R2, R16, 0xffff, RZ, 0xc0, !PT ;  /* 0x0000ffff10027812 */ /* 0x000fc600078ec0ff */
[----:B------:R0:W-:Y:S04]  /*556f0*/  STL [R1+0x5a0], R19 ;  /* 0x0005a01301007387 */ /* 0x0001e80000100800 */
[----:B------:R-:W-:Y:S01]  /*55700*/  STL [R1+0x5b0], R27 ;  /* 0x0005b01b01007387 */ /* 0x000fe20000100800 */
[----:B------:R-:W-:Y:S02]  /*55710*/  LOP3.LUT R4, R10, 0xffff, RZ, 0xc0, !PT ;  /* 0x0000ffff0a047812 */ /* 0x000fe400078ec0ff */
[----:B------:R-:W-:Y:S01]  /*55720*/  LOP3.LUT R15, R15, 0xffff, RZ, 0xc0, !PT ;  /* 0x0000ffff0f0f7812 */ /* 0x000fe200078ec0ff */
[----:B------:R0:W-:Y:S04]  /*55730*/  STL [R1+0xa4], R0 ;  /* 0x0000a40001007387 */ /* 0x0001e80000100800 */
[----:B------:R-:W-:Y:S04]  /*55740*/  STL [R1+0x620], R14 ;  /* 0x0006200e01007387 */ /* 0x000fe80000100800 */
[----:B------:R0:W-:Y:S04]  /*55750*/  STL [R1+0x61c], R2 ;  /* 0x00061c0201007387 */ /* 0x0001e80000100800 */
[----:B------:R-:W3:Y:S04]  /*55760*/  LDL.LU R10, [R1+0x2ac] ;  /* 0x0002ac00010a7983 */ /* 0x000ee80000300800 */
[----:B------:R0:W-:Y:S04]  /*55770*/  STL [R1+0x758], R4 ;  /* 0x0007580401007387 */ /* 0x0001e80000100800 */
[----:B------:R-:W-:Y:S04]  /*55780*/  STL [R1+0x2714], R15 ;  /* 0x0027140f01007387 */ /* 0x000fe80000100800 */
[----:B------:R-:W3:Y:S01]  /*55790*/  LDL.LU R12, [R1+0x1c8] ;  /* 0x0001c800010c7983 */ /* 0x000ee20000300800 */
[----:B-1----:R-:W-:-:S03]  /*557a0*/  PRMT R5, R5, 0x3340, R9 ;  /* 0x0000334005057816 */ /* 0x002fc60000000009 */
[----:B------:R-:W3:Y:S04]  /*557b0*/  LDL.LU R16, [R1+0x1c4] ;  /* 0x0001c40001107983 */ /* 0x000ee80000300800 */
[----:B----4-:R-:W4:Y:S01]  /*557c0*/  LDL.LU R9, [R1+0xc0] ;  /* 0x0000c00001097983 */ /* 0x010f220000300800 */
[----:B------:R-:W-:-:S03]  /*557d0*/  PRMT R6, R6, 0x3340, R19 ;  /* 0x0000334006067816 */ /* 0x000fc60000000013 */
[----:B0-----:R-:W4:Y:S01]  /*557e0*/  LDL.LU R19, [R1+0xbc] ;  /* 0x0000bc0001137983 */ /* 0x001f220000300800 */
        /* <DEDUP_REMOVED lines=14> */
[----:B--2---:R-:W-:-:S05]  /*558d0*/  LOP3.LUT R5, R26, 0xffff, RZ, 0xc0, !PT ;  /* 0x0000ffff1a057812 */ /* 0x004fca00078ec0ff */
[----:B------:R-:W-:Y:S01]  /*558e0*/  STL [R1+0x598], R5 ;  /* 0x0005980501007387 */ /* 0x000fe20000100800 */
[----:B------:R-:W-:Y:S02]  /*558f0*/  LOP3.LUT R6, R25, 0xffff, RZ, 0xc0, !PT ;  /* 0x0000ffff19067812 */ /* 0x000fe400078ec0ff */
[----:B------:R-:W-:Y:S02]  /*55900*/  LOP3.LUT R7, R21, 0xffff, RZ, 0xc0, !PT ;  /* 0x0000ffff15077812 */ /* 0x000fe400078ec0ff */
[----:B------:R-:W-:Y:S02]  /*55910*/  LOP3.LUT R15, R13, 0xffff, RZ, 0xc0, !PT ;  /* 0x0000ffff0d0f7812 */ /* 0x000fe400078ec0ff */
[----:B------:R-:W-:Y:S01]  /*55920*/  LOP3.LUT R8, R22, 0xffff, RZ, 0xc0, !PT ;  /* 0x0000ffff16087812 */ /* 0x000fe200078ec0ff */
[----:B------:R-:W-:Y:S04]  /*55930*/  STL [R1+0x608], R6 ;  /* 0x0006080601007387 */ /* 0x000fe80000100800 */
[----:B------:R1:W-:Y:S04]  /*55940*/  STL [R1+0x604], R7 ;  /* 0x0006040701007387 */ /* 0x0003e80000100800 */
[----:B------:R-:W-:Y:S04]  /*55950*/  STL [R1+0x578], R15 ;  /* 0x0005780f01007387 */ /* 0x000fe80000100800 */
[----:B------:R-:W2:Y:S04]  /*55960*/  LDL.LU R26, [R1+0x1150] ;  /* 0x00115000011a7983 */ /* 0x000ea80000300800 */
[----:B------:R-:W-:Y:S01]  /*55970*/  STL [R1+0x660], R8 ;  /* 0x0006600801007387 */ /* 0x000fe20000100800 */
[----:B---3--:R-:W-:-:S05]  /*55980*/  LOP3.LUT R14, R11, 0xffff, RZ, 0xc0, !PT ;  /* 0x0000ffff0b0e7812 */ /* 0x008fca00078ec0ff */
[----:B------:R-:W-:Y:S04]  /*55990*/  STL [R1+0x600], R14 ;  /* 0x0006000e01007387 */ /* 0x000fe80000100800 */
[----:B------:R-:W3:Y:S04]  /*559a0*/  LDL.LU R25, [R1+0x114c] ;  /* 0x00114c0001197983 */ /* 0x000ee80000300800 */
[----:B------:R-:W3:Y:S04]  /*559b0*/  LDL.LU R21, [R1+0x1090] ;  /* 0x0010900001157983 */ /* 0x000ee80000300800 */
[----:B------:R-:W3:Y:S01]  /*559c0*/  LDL.LU R11, [R1+0xfb0] ;  /* 0x000fb000010b7983 */ /* 0x000ee20000300800 */
[----:B------:R-:W-:-:S03]  /*559d0*/  LOP3.LUT R13, R10, 0xffff, RZ, 0xc0, !PT ;  /* 0x0000ffff0a0d7812 */ /* 0x000fc600078ec0ff */
[----:B------:R-:W3:Y:S01]  /*559e0*/  LDL.LU R10, [R1+0xfa4] ;  /* 0x000fa400010a7983 */ /* 0x000ee20000300800 */
[----:B0-----:R-:W-:Y:S02]  /*559f0*/  LOP3.LUT R0, R12, 0xffff, RZ, 0xc0, !PT ;  /* 0x0000ffff0c007812 */ /* 0x001fe400078ec0ff */
[----:B------:R-:W-:Y:S02]  /*55a00*/  LOP3.LUT R2, R16, 0xffff, RZ, 0xc0, !PT ;  /* 0x0000ffff10027812 */ /* 0x000fe400078ec0ff */
[----:B----4-:R-:W-:Y:S01]  /*55a10*/  LOP3.LUT R3, R9, 0xffff, RZ, 0xc0, !PT ;  /* 0x0000ffff09037812 */ /* 0x010fe200078ec0ff */
[----:B------:R0:W-:Y:S01]  /*55a20*/  STL [R1+0x5fc], R13 ;  /* 0x0005fc0d01007387 */ /* 0x0001e20000100800 */
[----:B------:R-:W-:-:S03]  /*55a30*/  LOP3.LUT R4, R19, 0xffff, RZ, 0xc0, !PT ;  /* 0x0000ffff13047812 */ /* 0x000fc600078ec0ff */
[----:B------:R4:W-:Y:S04]  /*55a40*/  STL [R1+0x570], R0 ;  /* 0x0005700001007387 */ /* 0x0009e80000100800 */
[----:B------:R4:W-:Y:S04]  /*55a50*/  STL [R1+0x5ec], R2 ;  /* 0x0005ec0201007387 */ /* 0x0009e80000100800 */
[----:B------:R4:W-:Y:S04]  /*55a60*/  STL [R1+0xc0], R3 ;  /* 0x0000c00301007387 */ /* 0x0009e80000100800 */
[----:B------:R4:W-:Y:S04]  /*55a70*/  STL [R1+0x738], R4 ;  /* 0x0007380401007387 */ /* 0x0009e80000100800 */
[----:B------:R-:W3:Y:S04]  /*55a80*/  LDL.LU R9, [R1+0xeb0] ;  /* 0x000eb00001097983 */ /* 0x000ee80000300800 */
[----:B------:R-:W3:Y:S04]  /*55a90*/  LDL.LU R28, [R1+0xdd0] ;  /* 0x000dd000011c7983 */ /* 0x000ee80000300800 */
[----:B------:R-:W3:Y:S04]  /*55aa0*/  LDL.LU R12, [R1+0xdc4] ;  /* 0x000dc400010c7983 */ /* 0x000ee80000300800 */
[----:B------:R-:W3:Y:S01]  /*55ab0*/  LDL.LU R22, [R1+0xcd0] ;  /* 0x000cd00001167983 */ /* 0x000ee20000300800 */
[----:B-1----:R-:W-:-:S03]  /*55ac0*/  PRMT R7, R7, 0x3340, R13 ;  /* 0x0000334007077816 */ /* 0x002fc6000000000d */
[----:B0-----:R-:W3:Y:S04]  /*55ad0*/  LDL.LU R13, [R1+0xa10] ;  /* 0x000a1000010d7983 */ /* 0x001ee80000300800 */
[----:B------:R-:W3:Y:S04]  /*55ae0*/  LDL.LU R16, [R1+0x36c] ;  /* 0x00036c0001107983 */ /* 0x000ee80000300800 */
[----:B------:R-:W3:Y:S01]  /*55af0*/  LDL.LU R19, [R1+0x1e4] ;  /* 0x0001e40001137983 */ /* 0x000ee20000300800 */
[----:B----4-:R-:W-:Y:S02]  /*55b00*/  PRMT R0, R0, 0x3340, R1 ;  /* 0x0000334000007816 */ /* 0x010fe40000000001 */
[----:B------:R-:W-:-:S02]  /*55b10*/  PRMT R5, R5, 0x3340, R15 ;  /* 0x0000334005057816 */ /* 0x000fc4000000000f */
[--C-:B------:R-:W-:Y:S02]  /*55b20*/  PRMT R2, R2, 0x3340, R1.reuse ;  /* 0x0000334002027816 */ /* 0x100fe40000000001 */
[----:B------:R-:W-:Y:S02]  /*55b30*/  PRMT R6, R6, 0x3340, R14 ;  /* 0x0000334006067816 */ /* 0x000fe4000000000e */
[----:B------:R-:W-:Y:S02]  /*55b40*/  LOP3.LUT R18, R18, 0xffff, RZ, 0xc0, !PT ;  /* 0x0000ffff12127812 */ /* 0x000fe400078ec0ff */
[----:B------:R-:W-:Y:S02]  /*55b50*/  PRMT R0, R5, 0x5410, R0 ;  /* 0x0000541005007816 */ /* 0x000fe40000000000 */
[----:B------:R-:W-:Y:S02]  /*55b60*/  PRMT R3, R3, 0x3340, R1 ;  /* 0x0000334003037816 */ /* 0x000fe40000000001 */
[----:B------:R-:W-:-:S02]  /*55b70*/  PRMT R5, R6, 0x5410, R2 ;  /* 0x0000541006057816 */ /* 0x000fc40000000002 */
[----:B------:R-:W-:Y:S02]  /*55b80*/  PRMT R4, R4, 0x3340, R1 ;  /* 0x0000334004047816 */ /* 0x000fe40000000001 */
[----:B------:R-:W-:Y:S01]  /*55b90*/  PRMT R8, R8, 0x3340, R18 ;  /* 0x0000334008087816 */ /* 0x000fe20000000012 */
[----:B------:R-:W-:Y:S01]  /*55ba0*/  STL [R1+0x2708], R18 ;  /* 0x0027081201007387 */ /* 0x000fe20000100800 */
[----:B------:R-:W-:-:S03]  /*55bb0*/  PRMT R2, R7, 0x5410, R3 ;  /* 0x0000541007027816 */ /* 0x000fc60000000003 */
[----:B------:R0:W-:Y:S04]  /*55bc0*/  STL [R1+0x780], R0 ;  /* 0x0007800001007387 */ /* 0x0001e80000100800 */
[----:B------:R2:W-:Y:S04]  /*55bd0*/  STL [R1+0x77c], R5 ;  /* 0x00077c0501007387 */ /* 0x0005e80000100800 */
[----:B------:R-:W-:Y:S01]  /*55be0*/  STL [R1+0x778], R2 ;  /* 0x0007780201007387 */ /* 0x000fe20000100800 */
[----:B0-----:R-:W-:-:S05]  /*55bf0*/  PRMT R0, R8, 0x5410, R4 ;  /* 0x0000541008007816 */ /* 0x001fca0000000004 */
[----:B------:R0:W-:Y:S01]  /*55c00*/  STL [R1+0x784], R0 ;  /* 0x0007840001007387 */ /* 0x0001e20000100800 */
[----:B--2---:R-:W-:-:S05]  /*55c10*/  LOP3.LUT R5, R26, 0xffff, RZ, 0xc0, !PT ;  /* 0x0000ffff1a057812 */ /* 0x004fca00078ec0ff */
[----:B------:R-:W-:Y:S01]  /*55c20*/  STL [R1+0x5e0], R5 ;  /* 0x0005e00501007387 */ /* 0x000fe20000100800 */
[----:B---3--:R-:W-:Y:S02]  /*55c30*/  LOP3.LUT R6, R25, 0xffff, RZ, 0xc0, !PT ;  /* 0x0000ffff19067812 */ /* 0x008fe400078ec0ff */
[----:B------:R-:W-:Y:S02]  /*55c40*/  LOP3.LUT R11, R11, 0xffff, RZ, 0xc0, !PT ;  /* 0x0000ffff0b0b7812 */ /* 0x000fe400078ec0ff */
[----:B------:R-:W-:Y:S02]  /*55c50*/  LOP3.LUT R7, R21, 0xffff, RZ, 0xc0, !PT ;  /* 0x0000ffff15077812 */ /* 0x000fe400078ec0ff */
[----:B------:R-:W-:Y:S01]  /*55c60*/  LOP3.LUT R10, R10, 0xffff, RZ, 0xc0, !PT ;  /* 0x0000ffff0a0a7812 */ /* 0x000fe200078ec0ff */
[----:B------:R1:W-:Y:S04]  /*55c70*/  STL [R1+0x5dc], R6 ;  /* 0x0005dc0601007387 */ /* 0x0003e80000100800 */
[----:B------:R-:W-:Y:S04]  /*55c80*/  STL [R1+0x5d4], R11 ;  /* 0x0005d40b01007387 */ /* 0x000fe80000100800 */
[----:B------:R-:W2:Y:S04]  /*55c90*/  LDL.LU R27, [R1+0x1158] ;  /* 0x00115800011b7983 */ /* 0x000ea80000300800 */
[----:B------:R-:W-:Y:S04]  /*55ca0*/  STL [R1+0x634], R7 ;  /* 0x0006340701007387 */ /* 0x000fe80000100800 */
[----:B------:R3:W-:Y:S04]  /*55cb0*/  STL [R1+0x5d0], R10 ;  /* 0x0005d00a01007387 */ /* 0x0007e80000100800 */
[----:B------:R-:W4:Y:S04]  /*55cc0*/  LDL.LU R26, [R1+0xfb4] ;  /* 0x000fb400011a7983 */ /* 0x000f280000300800 */
[----:B------:R-:W4:Y:S04]  /*55cd0*/  LDL.LU R25, [R1+0xdd4] ;  /* 0x000dd40001197983 */ /* 0x000f280000300800 */
[----:B------:R-:W4:Y:S01]  /*55ce0*/  LDL.LU R21, [R1+0xa14] ;  /* 0x000a140001157983 */ /* 0x000f220000300800 */
[----:B------:R-:W-:-:S02]  /*55cf0*/  LOP3.LUT R9, R9, 0xffff, RZ, 0xc0, !PT ;  /* 0x0000ffff09097812 */ /* 0x000fc400078ec0ff */
[----:B0-----:R-:W-:Y:S02]  /*55d00*/  LOP3.LUT R0, R28, 0xffff, RZ, 0xc0, !PT ;  /* 0x0000ffff1c007812 */ /* 0x001fe400078ec0ff */
[----:B------:R-:W-:Y:S02]  /*55d10*/  LOP3.LUT R2, R12, 0xffff, RZ, 0xc0, !PT ;  /* 0x0000ffff0c027812 */ /* 0x000fe400078ec0ff */
[----:B------:R-:W-:Y:S01]  /*55d20*/  LOP3.LUT R3, R22, 0xffff, RZ, 0xc0, !PT ;  /* 0x0000ffff16037812 */ /* 0x000fe200078ec0ff */
[----:B------:R-:W4:Y:S04]  /*55d30*/  LDL.LU R12, [R1+0x924] ;  /* 0x00092400010c7983 */ /* 0x000f280000300800 */
[----:B------:R0:W-:Y:S01]  /*55d40*/  STL [R1+0x62c], R9 ;  /* 0x00062c0901007387 */ /* 0x0001e20000100800 */
[----:B------:R-:W-:-:S02]  /*55d50*/  LOP3.LUT R8, R13, 0xffff, RZ, 0xc0, !PT ;  /* 0x0000ffff0d087812 */ /* 0x000fc400078ec0ff */
[----:B------:R-:W-:Y:S01]  /*55d60*/  LOP3.LUT R14, R16, 0xffff, RZ, 0xc0, !PT ;  /* 0x0000ffff100e7812 */ /* 0x000fe200078ec0ff */
[----:B------:R0:W-:Y:S01]  /*55d70*/  STL [R1+0x5cc], R0 ;  /* 0x0005cc0001007387 */ /* 0x0001e20000100800 */
[----:B------:R-:W-:-:S03]  /*55d80*/  LOP3.LUT R4, R19, 0xffff, RZ, 0xc0, !PT ;  /* 0x0000ffff13047812 */ /* 0x000fc600078ec0ff */
[----:B------:R0:W-:Y:S04]  /*55d90*/  STL [R1+0x630], R2 ;  /* 0x0006300201007387 */ /* 0x0001e80000100800 */
[----:B------:R0:W-:Y:S04]  /*55da0*/  STL [R1+0x628], R3 ;  /* 0x0006280301007387 */ /* 0x0001e80000100800 */
[----:B------:R-:W-:Y:S04]  /*55db0*/  STL [R1+0x65c], R8 ;  /* 0x00065c0801007387 */ /* 0x000fe80000100800 */
[----:B------:R-:W-:Y:S04]  /*55dc0*/  STL [R1+0x668], R14 ;  /* 0x0006680e01007387 */ /* 0x000fe80000100800 */
[----:B------:R0:W-:Y:S04]  /*55dd0*/  STL [R1+0x66c], R4 ;  /* 0x00066c0401007387 */ /* 0x0001e80000100800 */
[----:B------:R-:W4:Y:S04]  /*55de0*/  LDL.LU R22, [R1+0x920] ;  /* 0x0009200001167983 */ /* 0x000f280000300800 */
[----:B------:R-:W4:Y:S04]  /*55df0*/  LDL.LU R16, [R1+0x37c] ;  /* 0x00037c0001107983 */ /* 0x000f280000300800 */
[----:B------:R-:W4:Y:S01]  /*55e00*/  LDL.LU R13, [R1+0x2f4] ;  /* 0x0002f400010d7983 */ /* 0x000f220000300800 */
[----:B-1----:R-:W-:-:S02]  /*55e10*/  PRMT R6, R6, 0x3340, R10 ;  /* 0x0000334006067816 */ /* 0x002fc4000000000a */
[----:B------:R-:W-:Y:S01]  /*55e20*/  PRMT R5, R5, 0x3340, R11 ;  /* 0x0000334005057816 */ /* 0x000fe2000000000b */
[----:B---3--:R-:W3:Y:S01]  /*55e30*/  LDL.LU R10, [R1+0x20c] ;  /* 0x00020c00010a7983 */ /* 0x008ee20000300800 */
[----:B------:R-:W-:-:S03]  /*55e40*/  PRMT R7, R7, 0x3340, R9 ;  /* 0x0000334007077816 */ /* 0x000fc60000000009 */
[----:B------:R-:W3:Y:S04]  /*55e50*/  LDL.LU R11, [R1+0x100] ;  /* 0x00010000010b7983 */ /* 0x000ee80000300800 */
[----:B0-----:R-:W3:Y:S04]  /*55e60*/  LDL.LU R9, [R1+0xdc] ;  /* 0x0000dc0001097983 */ /* 0x001ee80000300800 */
[----:B------:R-:W3:Y:S01]  /*55e70*/  LDL.LU R19, [R1+0x2f0] ;  /* 0x0002f00001137983 */ /* 0x000ee20000300800 */
[--C-:B------:R-:W-:Y:S02]  /*55e80*/  PRMT R0, R0, 0x3340, R1.reuse ;  /* 0x0000334000007816 */ /* 0x100fe40000000001 */
[----:B------:R-:W-:-:S02]  /*55e90*/  PRMT R2, R2, 0x3340, R1 ;  /* 0x0000334002027816 */ /* 0x000fc40000000001 */
[--C-:B------:R-:W-:Y:S02]  /*55ea0*/  PRMT R3, R3, 0x3340, R1.reuse ;  /* 0x0000334003037816 */ /* 0x100fe40000000001 */
[----:B------:R-:W-:Y:S02]  /*55eb0*/  PRMT R0, R5, 0x5410, R0 ;  /* 0x0000541005007816 */ /* 0x000fe40000000000 */
[----:B------:R-:W-:Y:S02]  /*55ec0*/  PRMT R4, R4, 0x3340, R1 ;  /* 0x0000334004047816 */ /* 0x000fe40000000001 */
        /* <DEDUP_REMOVED lines=9> */
[----:B----4-:R-:W-:Y:S02]  /*55f60*/  LOP3.LUT R8, R26, 0xffff, RZ, 0xc0, !PT ;  /* 0x0000ffff1a087812 */ /* 0x010fe400078ec0ff */
[----:B------:R-:W-:Y:S02]  /*55f70*/  LOP3.LUT R4, R25, 0xffff, RZ, 0xc0, !PT ;  /* 0x0000ffff19047812 */ /* 0x000fe400078ec0ff */
[----:B-1----:R-:W-:Y:S01]  /*55f80*/  LOP3.LUT R5, R21, 0xffff, RZ, 0xc0, !PT ;  /* 0x0000ffff15057812 */ /* 0x002fe200078ec0ff */
[----:B------:R-:W-:Y:S04]  /*55f90*/  STL [R1+0x674], R14 ;  /* 0x0006740e01007387 */ /* 0x000fe80000100800 */
[----:B------:R-:W-:Y:S04]  /*55fa0*/  STL [R1+0x680], R8 ;  /* 0x0006800801007387 */ /* 0x000fe80000100800 */
[----:B------:R-:W-:Y:S04]  /*55fb0*/  STL [R1+0x67c], R4 ;  /* 0x00067c0401007387 */ /* 0x000fe80000100800 */
[----:B------:R0:W-:Y:S04]  /*55fc0*/  STL [R1+0x614], R5 ;  /* 0x0006140501007387 */ /* 0x0001e80000100800 */
[----:B------:R-:W2:Y:S04]  /*55fd0*/  LDL.LU R27, [R1+0x115c] ;  /* 0x00115c00011b7983 */ /* 0x000ea80000300800 */
[----:B------:R-:W4:Y:S01]  /*55fe0*/  LDL.LU R26, [R1+0x10a0] ;  /* 0x0010a000011a7983 */ /* 0x000f220000300800 */
[----:B------:R-:W-:-:S03]  /*55ff0*/  LOP3.LUT R6, R12, 0xffff, RZ, 0xc0, !PT ;  /* 0x0000ffff0c067812 */ /* 0x000fc600078ec0ff */
[----:B------:R-:W4:Y:S04]  /*56000*/  LDL.LU R25, [R1+0xfb8] ;  /* 0x000fb80001197983 */ /* 0x000f280000300800 */
[----:B------:R-:W-:Y:S04]  /*56010*/  STL [R1+0x610], R6 ;  /* 0x0006100601007387 */ /* 0x000fe80000100800 */
[----:B------:R-:W4:Y:S04]  /*56020*/  LDL.LU R12, [R1+0xec0] ;  /* 0x000ec000010c7983 */ /* 0x000f280000300800 */
[----:B------:R-:W4:Y:S01]  /*56030*/  LDL.LU R21, [R1+0xdd8] ;  /* 0x000dd80001157983 */ /* 0x000f220000300800 */
[----:B------:R-:W-:-:S02]  /*56040*/  LOP3.LUT R7, R22, 0xffff, RZ, 0xc0, !PT ;  /* 0x0000ffff16077812 */ /* 0x000fc400078ec0ff */
[----:B------:R-:W-:Y:S02]  /*56050*/  LOP3.LUT R16, R16, 0xffff, RZ, 0xc0, !PT ;  /* 0x0000ffff10107812 */ /* 0x000fe400078ec0ff */
[----:B------:R-:W-:Y:S02]  /*56060*/  LOP3.LUT R15, R13, 0xffff, RZ, 0xc0, !PT ;  /* 0x0000ffff0d0f7812 */ /* 0x000fe400078ec0ff */
[----:B---3--:R-:W-:Y:S01]  /*56070*/  LOP3.LUT R0, R10, 0xffff, RZ, 0xc0, !PT ;  /* 0x0000ffff0a007812 */ /* 0x008fe200078ec0ff */
[----:B------:R1:W-:Y:S01]  /*56080*/  STL [R1+0x6c0], R7 ;  /* 0x0006c00701007387 */ /* 0x0003e20000100800 */
[----:B------:R-:W-:-:S03]  /*56090*/  LOP3.LUT R2, R11, 0xffff, RZ, 0xc0, !PT ;  /* 0x0000ffff0b027812 */ /* 0x000fc600078ec0ff */
[----:B------:R-:W3:Y:S01]  /*560a0*/  LDL.LU R22, [R1+0xce0] ;  /* 0x000ce00001167983 */ /* 0x000ee20000300800 */
[----:B------:R-:W-:-:S03]  /*560b0*/  LOP3.LUT R3, R9, 0xffff, RZ, 0xc0, !PT ;  /* 0x0000ffff09037812 */ /* 0x000fc600078ec0ff */
[----:B------:R1:W-:Y:S04]  /*560c0*/  STL [R1+0x60c], R16 ;  /* 0x00060c1001007387 */ /* 0x0003e80000100800 */
[----:B------:R-:W-:Y:S01]  /*560d0*/  STL [R1+0x618], R15 ;  /* 0x0006180f01007387 */ /* 0x000fe20000100800 */
[----:B------:R-:W-:-:S03]  /*560e0*/  LOP3.LUT R9, R19, 0xffff, RZ, 0xc0, !PT ;  /* 0x0000ffff13097812 */ /* 0x000fc600078ec0ff */
[----:B------:R-:W-:Y:S04]  /*560f0*/  STL [R1+0x650], R0 ;  /* 0x0006500001007387 */ /* 0x000fe80000100800 */
[----:B------:R-:W-:Y:S04]  /*56100*/  STL [R1+0x648], R2 ;  /* 0x0006480201007387 */ /* 0x000fe80000100800 */
[----:B------:R-:W-:Y:S04]  /*56110*/  STL [R1+0x714], R3 ;  /* 0x0007140301007387 */ /* 0x000fe80000100800 */
[----:B------:R-:W3:Y:S04]  /*56120*/  LDL.LU R13, [R1+0xa24] ;  /* 0x000a2400010d7983 */ /* 0x000ee80000300800 */
[----:B------:R1:W-:Y:S04]  /*56130*/  STL [R1+0x6a0], R9 ;  /* 0x0006a00901007387 */ /* 0x0003e80000100800 */
[----:B------:R-:W3:Y:S04]  /*56140*/  LDL.LU R11, [R1+0xa20] ;  /* 0x000a2000010b7983 */ /* 0x000ee80000300800 */
[----:B------:R-:W3:Y:S04]  /*56150*/  LDL.LU R10, [R1+0x390] ;  /* 0x00039000010a7983 */ /* 0x000ee80000300800 */
[----:B------:R-:W3:Y:S01]  /*56160*/  LDL.LU R19, [R1+0x388] ;  /* 0x0003880001137983 */ /* 0x000ee20000300800 */
[----:B0-----:R-:W-:-:S02]  /*56170*/  PRMT R5, R5, 0x3340, R16 ;  /* 0x0000334005057816 */ /* 0x001fc40000000010 */
[----:B-1----:R-:W-:Y:S01]  /*56180*/  PRMT R7, R7, 0x3340, R9 ;  /* 0x0000334007077816 */ /* 0x002fe20000000009 */
[----:B------:R-:W3:Y:S04]  /*56190*/  LDL.LU R16, [R1+0x248] ;  /* 0x0002480001107983 */ /* 0x000ee80000300800 */
[----:B------:R-:W3:Y:S01]  /*561a0*/  LDL.LU R9, [R1+0x240] ;  /* 0x0002400001097983 */ /* 0x000ee20000300800 */
[--C-:B------:R-:W-:Y:S02]  /*561b0*/  PRMT R0, R0, 0x3340, R1.reuse ;  /* 0x0000334000007816 */ /* 0x100fe40000000001 */
[----:B------:R-:W-:Y:S02]  /*561c0*/  PRMT R2, R2, 0x3340, R1 ;  /* 0x0000334002027816 */ /* 0x000fe40000000001 */
        /* <DEDUP_REMOVED lines=14> */
[----:B------:R-:W-:Y:S01]  /*562b0*/  LOP3.LUT R14, R25, 0xffff, RZ, 0xc0, !PT ;  /* 0x0000ffff190e7812 */ /* 0x000fe200078ec0ff */
[----:B------:R-:W-:Y:S04]  /*562c0*/  STL [R1+0x640], R5 ;  /* 0x0006400501007387 */ /* 0x000fe80000100800 */
[----:B------:R-:W-:Y:S01]  /*562d0*/  STL [R1+0x638], R14 ;  /* 0x0006380e01007387 */ /* 0x000fe20000100800 */
[----:B------:R-:W-:-:S02]  /*562e0*/  LOP3.LUT R12, R12, 0xffff, RZ, 0xc0, !PT ;  /* 0x0000ffff0c0c7812 */ /* 0x000fc400078ec0ff */
[----:B0-----:R-:W-:Y:S01]  /*562f0*/  LOP3.LUT R0, R21, 0xffff, RZ, 0xc0, !PT ;  /* 0x0000ffff15007812 */ /* 0x001fe200078ec0ff */
[----:B------:R0:W-:Y:S04]  /*56300*/  STL [R1+0x63c], R6 ;  /* 0x00063c0601007387 */ /* 0x0001e80000100800 */
[----:B------:R-:W-:Y:S04]  /*56310*/  STL [R1+0x69c], R0 ;  /* 0x00069c0001007387 */ /* 0x000fe80000100800 */
[----:B------:R-:W-:Y:S04]  /*56320*/  STL [R1+0x64c], R12 ;  /* 0x00064c0c01007387 */ /* 0x000fe80000100800 */
[----:B------:R-:W2:Y:S04]  /*56330*/  LDL.LU R26, [R1+0x1164] ;  /* 0x00116400011a7983 */ /* 0x000ea80000300800 */
[----:B------:R-:W4:Y:S01]  /*56340*/  LDL.LU R25, [R1+0x1160] ;  /* 0x0011600001197983 */ /* 0x000f220000300800 */
[----:B---3--:R-:W-:-:S05]  /*56350*/  LOP3.LUT R2, R22, 0xffff, RZ, 0xc0, !PT ;  /* 0x0000ffff16027812 */ /* 0x008fca00078ec0ff */
[----:B------:R-:W-:Y:S04]  /*56360*/  STL [R1+0x644], R2 ;  /* 0x0006440201007387 */ /* 0x000fe80000100800 */
[----:B------:R-:W3:Y:S01]  /*56370*/  LDL.LU R21, [R1+0xfc4] ;  /* 0x000fc40001157983 */ /* 0x000ee20000300800 */
[----:B------:R-:W-:Y:S02]  /*56380*/  LOP3.LUT R7, R13, 0xffff, RZ, 0xc0, !PT ;  /* 0x0000ffff0d077812 */ /* 0x000fe400078ec0ff */
[----:B------:R-:W-:Y:S02]  /*56390*/  LOP3.LUT R8, R11, 0xffff, RZ, 0xc0, !PT ;  /* 0x0000ffff0b087812 */ /* 0x000fe400078ec0ff */
[----:B------:R-:W-:Y:S01]  /*563a0*/  LOP3.LUT R10, R10, 0xffff, RZ, 0xc0, !PT ;  /* 0x0000ffff0a0a7812 */ /* 0x000fe200078ec0ff */
[----:B------:R-:W3:Y:S04]  /*563b0*/  LDL.LU R11, [R1+0xfc0] ;  /* 0x000fc000010b7983 */ /* 0x000ee80000300800 */
[----:B------:R1:W-:Y:S01]  /*563c0*/  STL [R1+0x694], R7 ;  /* 0x0006940701007387 */ /* 0x0003e20000100800 */
[----:B------:R-:W-:-:S03]  /*563d0*/  LOP3.LUT R3, R16, 0xffff, RZ, 0xc0, !PT ;  /* 0x0000ffff10037812 */ /* 0x000fc600078ec0ff */
[----:B------:R-:W-:Y:S04]  /*563e0*/  STL [R1+0x690], R8 ;  /* 0x0006900801007387 */ /* 0x000fe80000100800 */
[----:B------:R1:W-:Y:S04]  /*563f0*/  STL [R1+0x68c], R10 ;  /* 0x00068c0a01007387 */ /* 0x0003e80000100800 */
[----:B------:R-:W3:Y:S01]  /*56400*/  LDL.LU R22, [R1+0xde4] ;  /* 0x000de40001167983 */ /* 0x000ee20000300800 */
[----:B------:R-:W-:-:S03]  /*56410*/  LOP3.LUT R4, R9, 0xffff, RZ, 0xc0, !PT ;  /* 0x0000ffff09047812 */ /* 0x000fc600078ec0ff */
[----:B------:R1:W-:Y:S04]  /*56420*/  STL [R1+0x6e4], R3 ;  /* 0x0006e40301007387 */ /* 0x0003e80000100800 */
[----:B------:R1:W-:Y:S04]  /*56430*/  STL [R1+0x6d0], R4 ;  /* 0x0006d00401007387 */ /* 0x0003e80000100800 */
[----:B------:R-:W3:Y:S04]  /*56440*/  LDL.LU R9, [R1+0xde0] ;  /* 0x000de00001097983 */ /* 0x000ee80000300800 */
[----:B------:R-:W3:Y:S04]  /*56450*/  LDL.LU R13, [R1+0x934] ;  /* 0x00093400010d7983 */ /* 0x000ee80000300800 */
[----:B------:R-:W3:Y:S04]  /*56460*/  LDL.LU R28, [R1+0x930] ;  /* 0x00093000011c7983 */ /* 0x000ee80000300800 */
[----:B------:R-:W3:Y:S01]  /*56470*/  LDL.LU R27, [R1+0x160] ;  /* 0x00016000011b7983 */ /* 0x000ee20000300800 */
[----:B0-----:R-:W-:-:S02]  /*56480*/  PRMT R6, R6, 0x3340, R12 ;  /* 0x0000334006067816 */ /* 0x001fc4000000000c */
[----:B-1----:R-:W-:Y:S01]  /*56490*/  PRMT R7, R7, 0x3340, R10 ;  /* 0x0000334007077816 */ /* 0x002fe2000000000a */
[----:B------:R-:W3:Y:S04]  /*564a0*/  LDL.LU R12, [R1+0x148] ;  /* 0x00014800010c7983 */ /* 0x000ee80000300800 */
[----:B------:R-:W3:Y:S04]  /*564b0*/  LDL.LU R10, [R1+0x330] ;  /* 0x00033000010a7983 */ /* 0x000ee80000300800 */
[----:B------:R-:W3:Y:S01]  /*564c0*/  LDL.LU R16, [R1+0x2fc] ;  /* 0x0002fc0001107983 */ /* 0x000ee20000300800 */
[----:B------:R-:W-:-:S02]  /*564d0*/  PRMT R0, R0, 0x3340, R1 ;  /* 0x0000334000007816 */ /* 0x000fc40000000001 */
[----:B------:R-:W-:Y:S02]  /*564e0*/  PRMT R5, R5, 0x3340, R14 ;  /* 0x0000334005057816 */ /* 0x000fe4000000000e */
[----:B------:R-:W-:Y:S02]  /*564f0*/  LOP3.LUT R19, R19, 0xffff, RZ, 0xc0, !PT ;  /* 0x0000ffff13137812 */ /* 0x000fe400078ec0ff */
[--C-:B------:R-:W-:Y:S02]  /*56500*/  PRMT R2, R2, 0x3340, R1.reuse ;  /* 0x0000334002027816 */ /* 0x100fe40000000001 */
[--C-:B------:R-:W-:Y:S02]  /*56510*/  PRMT R3, R3, 0x3340, R1.reuse ;  /* 0x0000334003037816 */ /* 0x100fe40000000001 */
[----:B------:R-:W-:Y:S02]  /*56520*/  PRMT R0, R5, 0x5410, R0 ;  /* 0x0000541005007816 */ /* 0x000fe40000000000 */
[----:B------:R-:W-:-:S02]  /*56530*/  PRMT R4, R4, 0x3340, R1 ;  /* 0x0000334004047816 */ /* 0x000fc40000000001 */
[----:B------:R-:W-:Y:S01]  /*56540*/  PRMT R8, R8, 0x3340, R19 ;  /* 0x0000334008087816 */ /* 0x000fe20000000013 */
[----:B------:R-:W-:Y:S01]  /*56550*/  STL [R1+0x2704], R19 ;  /* 0x0027041301007387 */ /* 0x000fe20000100800 */
        /* <DEDUP_REMOVED lines=8> */
[----:B----4-:R-:W-:Y:S01]  /*565e0*/  LOP3.LUT R8, R25, 0xffff, RZ, 0xc0, !PT ;  /* 0x0000ffff19087812 */ /* 0x010fe200078ec0ff */
[----:B------:R-:W2:Y:S04]  /*565f0*/  LDL.LU R26, [R1+0x10b4] ;  /* 0x0010b400011a7983 */ /* 0x000ea80000300800 */
[----:B------:R-:W-:Y:S01]  /*56600*/  STL [R1+0x684], R7 ;  /* 0x0006840701007387 */ /* 0x000fe20000100800 */
[----:B---3--:R-:W-:Y:S02]  /*56610*/  LOP3.LUT R14, R21, 0xffff, RZ, 0xc0, !PT ;  /* 0x0000ffff150e7812 */ /* 0x008fe400078ec0ff */
[----:B------:R-:W-:-:S03]  /*56620*/  LOP3.LUT R11, R11, 0xffff, RZ, 0xc0, !PT ;  /* 0x0000ffff0b0b7812 */ /* 0x000fc600078ec0ff */
[----:B------:R-:W-:Y:S04]  /*56630*/  STL [R1+0x678], R14 ;  /* 0x0006780e01007387 */ /* 0x000fe80000100800 */
[----:B------:R-:W-:Y:S04]  /*56640*/  STL [R1+0x6dc], R8 ;  /* 0x0006dc0801007387 */ /* 0x000fe80000100800 */
[----:B------:R-:W3:Y:S01]  /*56650*/  LDL.LU R25, [R1+0x10b0] ;  /* 0x0010b00001197983 */ /* 0x000ee20000300800 */
[----:B------:R-:W-:-:S03]  /*56660*/  LOP3.LUT R3, R22, 0xffff, RZ, 0xc0, !PT ;  /* 0x0000ffff16037812 */ /* 0x000fc600078ec0ff */
[----:B------:R-:W-:Y:S04]  /*56670*/  STL [R1+0x6cc], R11 ;  /* 0x0006cc0b01007387 */ /* 0x000fe80000100800 */
[----:B------:R-:W4:Y:S04]  /*56680*/  LDL.LU R21, [R1+0x10a4] ;  /* 0x0010a40001157983 */ /* 0x000f280000300800 */
[----:B------:R-:W-:Y:S04]  /*56690*/  STL [R1+0x6d8], R3 ;  /* 0x0006d80301007387 */ /* 0x000fe80000100800 */
[----:B------:R-:W4:Y:S01]  /*566a0*/  LDL.LU R22, [R1+0x1094] ;  /* 0x0010940001167983 */ /* 0x000f220000300800 */
[----:B------:R-:W-:-:S02]  /*566b0*/  LOP3.LUT R4, R9, 0xffff, RZ, 0xc0, !PT ;  /* 0x0000ffff09047812 */ /* 0x000fc400078ec0ff */
[----:B-1----:R-:W-:Y:S01]  /*566c0*/  LOP3.LUT R5, R13, 0xffff, RZ, 0xc0, !PT ;  /* 0x0000ffff0d057812 */ /* 0x002fe200078ec0ff */
[----:B------:R-:W4:Y:S01]  /*566d0*/  LDL.LU R9, [R1+0xed4] ;  /* 0x000ed40001097983 */ /* 0x000f220000300800 */
[----:B0-----:R-:W-:Y:S02]  /*566e0*/  LOP3.LUT R0, R27, 0xffff, RZ, 0xc0, !PT ;  /* 0x0000ffff1b007812 */ /* 0x001fe400078ec0ff */
[----:B------:R-:W-:Y:S01]  /*566f0*/  LOP3.LUT R6, R28, 0xffff, RZ, 0xc0, !PT ;  /* 0x0000ffff1c067812 */ /* 0x000fe200078ec0ff */
[----:B------:R-:W4:Y:S01]  /*56700*/  LDL.LU R13, [R1+0xed0] ;  /* 0x000ed000010d7983 */ /* 0x000f220000300800 */
[----:B------:R-:W-:-:S03]  /*56710*/  LOP3.LUT R2, R12, 0xffff, RZ, 0xc0, !PT ;  /* 0x0000ffff0c027812 */ /* 0x000fc600078ec0ff */
[----:B------:R-:W-:Y:S01]  /*56720*/  STL [R1+0x6f4], R4 ;  /* 0x0006f40401007387 */ /* 0x000fe20000100800 */
[----:B------:R-:W-:-:S03]  /*56730*/  LOP3.LUT R10, R10, 0xffff, RZ, 0xc0, !PT ;  /* 0x0000ffff0a0a7812 */ /* 0x000fc600078ec0ff */
[----:B------:R0:W-:Y:S01]  /*56740*/  STL [R1+0x670], R5 ;  /* 0x0006700501007387 */ /* 0x0001e20000100800 */
[----:B------:R-:W-:-:S03]  /*56750*/  LOP3.LUT R15, R16, 0xffff, RZ, 0xc0, !PT ;  /* 0x0000ffff100f7812 */ /* 0x000fc600078ec0ff */
[----:B------:R1:W-:Y:S04]  /*56760*/  STL [R1+0x6b8], R0 ;  /* 0x0006b80001007387 */ /* 0x0003e80000100800 */
[----:B------:R1:W-:Y:S04]  /*56770*/  STL [R1+0x6c8], R6 ;  /* 0x0006c80601007387 */ /* 0x0003e80000100800 */
[----:B------:R1:W-:Y:S04]  /*56780*/  STL [R1+0x704], R2 ;  /* 0x0007040201007387 */ /* 0x0003e80000100800 */
[----:B------:R1:W-:Y:S04]  /*56790*/  STL [R1+0x658], R10 ;  /* 0x0006580a01007387 */ /* 0x0003e80000100800 */
[----:B------:R-:W-:Y:S04]  /*567a0*/  STL [R1+0x6bc], R15 ;  /* 0x0006bc0f01007387 */ /* 0x000fe80000100800 */
[----:B------:R-:W4:Y:S04]  /*567b0*/  LDL.LU R12, [R1+0xec4] ;  /* 0x000ec400010c7983 */ /* 0x000f280000300800 */
[----:B------:R-:W4:Y:S01]  /*567c0*/  LDL.LU R16, [R1+0xeb4] ;  /* 0x000eb40001107983 */ /* 0x000f220000300800 */
[----:B0-----:R-:W-:-:S02]  /*567d0*/  PRMT R5, R5, 0x3340, R10 ;  /* 0x0000334005057816 */ /* 0x001fc4000000000a */
[----:B-1----:R-:W-:Y:S02]  /*567e0*/  PRMT R0, R0, 0x3340, R1 ;  /* 0x0000334000007816 */ /* 0x002fe40000000001 */
[----:B------:R-:W-:Y:S02]  /*567f0*/  PRMT R6, R6, 0x3340, R15 ;  /* 0x0000334006067816 */ /* 0x000fe4000000000f */
[--C-:B------:R-:W-:Y:S02]  /*56800*/  PRMT R2, R2, 0x3340, R1.reuse ;  /* 0x0000334002027816 */ /* 0x100fe40000000001 */
[----:B------:R-:W-:Y:S01]  /*56810*/  PRMT R3, R3, 0x3340, R1 ;  /* 0x0000334003037816 */ /* 0x000fe20000000001 */
[----:B------:R-:W4:Y:S01]  /*56820*/  LDL.LU R10, [R1+0xcf4] ;  /* 0x000cf400010a7983 */ /* 0x000f220000300800 */
[----:B------:R-:W-:Y:S02]  /*56830*/  PRMT R7, R7, 0x3340, R14 ;  /* 0x0000334007077816 */ /* 0x000fe4000000000e */
[----:B------:R-:W-:-:S02]  /*56840*/  PRMT R0, R5, 0x5410, R0 ;  /* 0x0000541005007816 */ /* 0x000fc40000000000 */
[----:B------:R-:W-:Y:S02]  /*56850*/  PRMT R4, R4, 0x3340, R1 ;  /* 0x0000334004047816 */ /* 0x000fe40000000001 */
[----:B------:R-:W-:Y:S02]  /*56860*/  PRMT R8, R8, 0x3340, R11 ;  /* 0x0000334008087816 */ /* 0x000fe4000000000b */
[----:B------:R-:W-:Y:S01]  /*56870*/  PRMT R5, R6, 0x5410, R2 ;  /* 0x0000541006057816 */ /* 0x000fe20000000002 */
[----:B------:R-:W4:Y:S01]  /*56880*/  LDL.LU R11, [R1+0xcf0] ;  /* 0x000cf000010b7983 */ /* 0x000f220000300800 */
[----:B------:R-:W-:-:S03]  /*56890*/  PRMT R2, R7, 0x5410, R3 ;  /* 0x0000541007027816 */ /* 0x000fc60000000003 */
[----:B------:R0:W-:Y:S04]  /*568a0*/  STL [R1+0x724], R0 ;  /* 0x0007240001007387 */ /* 0x0001e80000100800 */
[----:B------:R2:W-:Y:S04]  /*568b0*/  STL [R1+0x720], R5 ;  /* 0x0007200501007387 */ /* 0x0005e80000100800 */
[----:B------:R-:W-:Y:S04]  /*568c0*/  STL [R1+0x71c], R2 ;  /* 0x00071c0201007387 */ /* 0x000fe80000100800 */
[----:B------:R-:W4:Y:S01]  /*568d0*/  LDL.LU R18, [R1+0xce4] ;  /* 0x000ce40001127983 */ /* 0x000f220000300800 */
[----:B0-----:R-:W-:-:S05]  /*568e0*/  PRMT R0, R8, 0x5410, R4 ;  /* 0x0000541008007816 */ /* 0x001fca0000000004 */
[----:B------:R0:W-:Y:S04]  /*568f0*/  STL [R1+0x718], R0 ;  /* 0x0007180001007387 */ /* 0x0001e80000100800 */
[----:B------:R-:W4:Y:S01]  /*56900*/  LDL.LU R29, [R1+0xcd4] ;  /* 0x000cd400011d7983 */ /* 0x000f220000300800 */
[----:B--2---:R-:W-:-:S05]  /*56910*/  LOP3.LUT R5, R26, 0xffff, RZ, 0xc0, !PT ;  /* 0x0000ffff1a057812 */ /* 0x004fca00078ec0ff */
[----:B------:R1:W-:Y:S01]  /*56920*/  STL [R1+0x6b4], R5 ;  /* 0x0006b40501007387 */ /* 0x0003e20000100800 */
[----:B---3--:R-:W-:Y:S02]  /*56930*/  LOP3.LUT R6, R25, 0xffff, RZ, 0xc0, !PT ;  /* 0x0000ffff19067812 */ /* 0x008fe400078ec0ff */
[----:B----4-:R-:W-:-:S03]  /*56940*/  LOP3.LUT R7, R21, 0xffff, RZ, 0xc0, !PT ;  /* 0x0000ffff15077812 */ /* 0x010fc600078ec0ff */
[----:B------:R-:W-:Y:S01]  /*56950*/  STL [R1+0x6b0], R6 ;  /* 0x0006b00601007387 */ /* 0x000fe20000100800 */
[----:B------:R-:W-:Y:S02]  /*56960*/  LOP3.LUT R8, R22, 0xffff, RZ, 0xc0, !PT ;  /* 0x0000ffff16087812 */ /* 0x000fe400078ec0ff */
[----:B------:R-:W-:Y:S01]  /*56970*/  LOP3.LUT R9, R9, 0xffff, RZ, 0xc0, !PT ;  /* 0x0000ffff09097812 */ /* 0x000fe200078ec0ff */
[----:B------:R-:W-:Y:S01]  /*56980*/  STL [R1+0x580], R7 ;  /* 0x0005800701007387 */ /* 0x000fe20000100800 */
[----:B------:R-:W-:-:S03]  /*56990*/  LOP3.LUT R15, R13, 0xffff, RZ, 0xc0, !PT ;  /* 0x0000ffff0d0f7812 */ /* 0x000fc600078ec0ff */
[----:B------:R2:W-:Y:S04]  /*569a0*/  STL [R1+0x6a8], R9 ;  /* 0x0006a80901007387 */ /* 0x0005e80000100800 */
[----:B------:R-:W3:Y:S04]  /*569b0*/  LDL.LU R28, [R1+0x1054] ;  /* 0x00105400011c7983 */ /* 0x000ee80000300800 */
[----:B------:R-:W-:Y:S04]  /*569c0*/  STL [R1+0x70], R8 ;  /* 0x0000700801007387 */ /* 0x000fe80000100800 */
[----:B------:R-:W-:Y:S04]  /*569d0*/  STL [R1+0x6a4], R15 ;  /* 0x0006a40f01007387 */ /* 0x000fe80000100800 */
[----:B------:R-:W4:Y:S04]  /*569e0*/  LDL.LU R27, [R1+0x1034] ;  /* 0x00103400011b7983 */ /* 0x000f280000300800 */
[----:B------:R-:W3:Y:S04]  /*569f0*/  LDL.LU R26, [R1+0xe74] ;  /* 0x000e7400011a7983 */ /* 0x000ee80000300800 */
[----:B------:R-:W3:Y:S04]  /*56a00*/  LDL.LU R25, [R1+0xe54] ;  /* 0x000e540001197983 */ /* 0x000ee80000300800 */
[----:B------:R-:W3:Y:S04]  /*56a10*/  LDL.LU R21, [R1+0xc94] ;  /* 0x000c940001157983 */ /* 0x000ee80000300800 */
[----:B------:R-:W3:Y:S01]  /*56a20*/  LDL.LU R22, [R1+0xc74] ;  /* 0x000c740001167983 */ /* 0x000ee20000300800 */
[----:B------:R-:W-:-:S02]  /*56a30*/  LOP3.LUT R14, R12, 0xffff, RZ, 0xc0, !PT ;  /* 0x0000ffff0c0e7812 */ /* 0x000fc400078ec0ff */
[----:B------:R-:W-:-:S03]  /*56a40*/  LOP3.LUT R19, R16, 0xffff, RZ, 0xc0, !PT ;  /* 0x0000ffff10137812 */ /* 0x000fc600078ec0ff */
[----:B------:R-:W-:Y:S04]  /*56a50*/  STL [R1+0x574], R14 ;  /* 0x0005740e01007387 */ /* 0x000fe80000100800 */
[----:B------:R-:W3:Y:S04]  /*56a60*/  LDL.LU R13, [R1+0x900] ;  /* 0x00090000010d7983 */ /* 0x000ee80000300800 */
[----:B------:R-:W3:Y:S01]  /*56a70*/  LDL.LU R12, [R1+0x8c0] ;  /* 0x0008c000010c7983 */ /* 0x000ee20000300800 */
[----:B0-----:R-:W-:-:S05]  /*56a80*/  LOP3.LUT R0, R10, 0xffff, RZ, 0xc0, !PT ;  /* 0x0000ffff0a007812 */ /* 0x001fca00078ec0ff */
[----:B------:R0:W-:Y:S04]  /*56a90*/  STL [R1+0x698], R0 ;  /* 0x0006980001007387 */ /* 0x0001e80000100800 */
[----:B------:R-:W3:Y:S01]  /*56aa0*/  LDL.LU R16, [R1+0x168] ;  /* 0x0001680001107983 */ /* 0x000ee20000300800 */
[----:B------:R-:W-:-:S03]  /*56ab0*/  LOP3.LUT R2, R11, 0xffff, RZ, 0xc0, !PT ;  /* 0x0000ffff0b027812 */ /* 0x000fc600078ec0ff */
[----:B------:R-:W3:Y:S04]  /*56ac0*/  LDL.LU R10, [R1+0x340] ;  /* 0x00034000010a7983 */ /* 0x000ee80000300800 */
[----:B------:R-:W3:Y:S01]  /*56ad0*/  LDL.LU R11, [R1+0x10c] ;  /* 0x00010c00010b7983 */ /* 0x000ee20000300800 */
[----:B------:R-:W-:-:S03]  /*56ae0*/  LOP3.LUT R3, R18, 0xffff, RZ, 0xc0, !PT ;  /* 0x0000ffff12037812 */ /* 0x000fc600078ec0ff */
[----:B------:R0:W-:Y:S01]  /*56af0*/  STL [R1+0x6d4], R2 ;  /* 0x0006d40201007387 */ /* 0x0001e20000100800 */
[----:B-1----:R-:W-:-:S03]  /*56b00*/  PRMT R5, R5, 0x3340, R9 ;  /* 0x0000334005057816 */ /* 0x002fc60000000009 */
[----:B------:R1:W-:Y:S01]  /*56b10*/  STL [R1+0x6e0], R3 ;  /* 0x0006e00301007387 */ /* 0x0003e20000100800 */
[----:B------:R-:W-:-:S05]  /*56b20*/  LOP3.LUT R4, R29, 0xffff, RZ, 0xc0, !PT ;  /* 0x0000ffff1d047812 */ /* 0x000fca00078ec0ff */
[----:B------:R1:W-:Y:S04]  /*56b30*/  STL [R1+0x6e8], R4 ;  /* 0x0006e80401007387 */ /* 0x0003e80000100800 */
[----:B--2---:R-:W2:Y:S01]  /*56b40*/  LDL.LU R9, [R1+0x2f8] ;  /* 0x0002f80001097983 */ /* 0x004ea20000300800 */
[--C-:B0-----:R-:W-:Y:S02]  /*56b50*/  PRMT R0, R0, 0x3340, R1.reuse ;  /* 0x0000334000007816 */ /* 0x101fe40000000001 */
[----:B------:R-:W-:Y:S02]  /*56b60*/  PRMT R2, R2, 0x3340, R1 ;  /* 0x0000334002027816 */ /* 0x000fe40000000001 */
[----:B------:R-:W-:Y:S02]  /*56b70*/  PRMT R6, R6, 0x3340, R15 ;  /* 0x0000334006067816 */ /* 0x000fe4000000000f */
[----:B-1----:R-:W-:-:S02]  /*56b80*/  PRMT R3, R3, 0x3340, R1 ;  /* 0x0000334003037816 */ /* 0x002fc40000000001 */
[----:B------:R-:W-:Y:S02]  /*56b90*/  PRMT R7, R7, 0x3340, R14 ;  /* 0x0000334007077816 */ /* 0x000fe4000000000e */
[----:B------:R-:W-:Y:S02]  /*56ba0*/  PRMT R0, R5, 0x5410, R0 ;  /* 0x0000541005007816 */ /* 0x000fe40000000000 */
[----:B------:R-:W-:Y:S02]  /*56bb0*/  PRMT R8, R8, 0x3340, R19 ;  /* 0x0000334008087816 */ /* 0x000fe40000000013 */
[----:B------:R-:W-:Y:S02]  /*56bc0*/  PRMT R5, R6, 0x5410, R2 ;  /* 0x0000541006057816 */ /* 0x000fe40000000002 */
[----:B------:R-:W-:Y:S02]  /*56bd0*/  PRMT R4, R4, 0x3340, R1 ;  /* 0x0000334004047816 */ /* 0x000fe40000000001 */
[----:B------:R-:W-:Y:S01]  /*56be0*/  PRMT R2, R7, 0x5410, R3 ;  /* 0x0000541007027816 */ /* 0x000fe20000000003 */
[----:B------:R-:W-:Y:S04]  /*56bf0*/  STL [R1+0x270c], R19 ;  /* 0x00270c1301007387 */ /* 0x000fe80000100800 */
[----:B------:R0:W-:Y:S04]  /*56c00*/  STL [R1+0x710], R0 ;  /* 0x0007100001007387 */ /* 0x0001e80000100800 */
[----:B------:R-:W-:Y:S04]  /*56c10*/  STL [R1+0x70c], R5 ;  /* 0x00070c0501007387 */ /* 0x000fe80000100800 */
[----:B------:R1:W-:Y:S01]  /*56c20*/  STL [R1+0x728], R2 ;  /* 0x0007280201007387 */ /* 0x0003e20000100800 */
[----:B0-----:R-:W-:-:S05]  /*56c30*/  PRMT R0, R8, 0x5410, R4 ;  /* 0x0000541008007816 */ /* 0x001fca0000000004 */
[----:B------:R0:W-:Y:S01]  /*56c40*/  STL [R1+0x734], R0 ;  /* 0x0007340001007387 */ /* 0x0001e20000100800 */
[----:B----4-:R-:W-:Y:S02]  /*56c50*/  LOP3.LUT R8, R27, 0xffff, RZ, 0xc0, !PT ;  /* 0x0000ffff1b087812 */ /* 0x010fe400078ec0ff */
[----:B---3--:R-:W-:Y:S02]  /*56c60*/  LOP3.LUT R25, R25, 0xffff, RZ, 0xc0, !PT ;  /* 0x0000ffff19197812 */ /* 0x008fe400078ec0ff */
[----:B-1----:R-:W-:Y:S02]  /*56c70*/  LOP3.LUT R2, R21, 0xffff, RZ, 0xc0, !PT ;  /* 0x0000ffff15027812 */ /* 0x002fe400078ec0ff */
[----:B------:R-:W-:Y:S01]  /*56c80*/  LOP3.LUT R4, R22, 0xffff, RZ, 0xc0, !PT ;  /* 0x0000ffff16047812 */ /* 0x000fe200078ec0ff */
[----:B------:R-:W-:Y:S04]  /*56c90*/  STL [R1+0x38], R8 ;  /* 0x0000380801007387 */ /* 0x000fe80000100800 */
[----:B------:R-:W-:Y:S04]  /*56ca0*/  STL [R1+0x3c], R25 ;  /* 0x00003c1901007387 */ /* 0x000fe80000100800 */
[----:B------:R-:W-:Y:S01]  /*56cb0*/  STL [R1+0x700], R2 ;  /* 0x0007000201007387 */ /* 0x000fe20000100800 */
[----:B------:R-:W-:-:S03]  /*56cc0*/  LOP3.LUT R7, R12, 0xffff, RZ, 0xc0, !PT ;  /* 0x0000ffff0c077812 */ /* 0x000fc600078ec0ff */
[----:B------:R-:W-:Y:S01]  /*56cd0*/  STL [R1+0x708], R4 ;  /* 0x0007080401007387 */ /* 0x000fe20000100800 */
[----:B0-----:R-:W-:-:S03]  /*56ce0*/  LOP3.LUT R0, R16, 0xffff, RZ, 0xc0, !PT ;  /* 0x0000ffff10007812 */ /* 0x001fc600078ec0ff */
[----:B------:R-:W-:Y:S01]  /*56cf0*/  STL [R1+0x40], R7 ;  /* 0x0000400701007387 */ /* 0x000fe20000100800 */
[----:B------:R-:W-:-:S03]  /*56d00*/  LOP3.LUT R19, R13, 0xffff, RZ, 0xc0, !PT ;  /* 0x0000ffff0d137812 */ /* 0x000fc600078ec0ff */
[----:B------:R-:W-:Y:S04]  /*56d10*/  STL [R1+0x6ac], R0 ;  /* 0x0006ac0001007387 */ /* 0x000fe80000100800 */
[----:B------:R-:W3:Y:S04]  /*56d20*/  LDL.LU R21, [R1+0x1024] ;  /* 0x0010240001157983 */ /* 0x000ee80000300800 */
[----:B------:R-:W4:Y:S01]  /*56d30*/  LDL.LU R22, [R1+0x1014] ;  /* 0x0010140001167983 */ /* 0x000f220000300800 */
[----:B------:R-:W-:-:S03]  /*56d40*/  LOP3.LUT R15, R28, 0xffff, RZ, 0xc0, !PT ;  /* 0x0000ffff1c0f7812 */ /* 0x000fc600078ec0ff */
[----:B------:R-:W3:Y:S01]  /*56d50*/  LDL.LU R13, [R1+0xe44] ;  /* 0x000e4400010d7983 */ /* 0x000ee20000300800 */
[----:B------:R-:W-:-:S03]  /*56d60*/  LOP3.LUT R28, R11, 0xffff, RZ, 0xc0, !PT ;  /* 0x0000ffff0b1c7812 */ /* 0x000fc600078ec0ff */
[----:B------:R-:W3:Y:S01]  /*56d70*/  LDL.LU R16, [R1+0xe34] ;  /* 0x000e340001107983 */ /* 0x000ee20000300800 */
[----:B------:R-:W-:-:S03]  /*56d80*/  LOP3.LUT R18, R10, 0xffff, RZ, 0xc0, !PT ;  /* 0x0000ffff0a127812 */ /* 0x000fc600078ec0ff */
[----:B------:R-:W3:Y:S04]  /*56d90*/  LDL.LU R12, [R1+0xc64] ;  /* 0x000c6400010c7983 */ /* 0x000ee80000300800 */
[----:B------:R-:W3:Y:S04]  /*56da0*/  LDL.LU R10, [R1+0xc54] ;  /* 0x000c5400010a7983 */ /* 0x000ee80000300800 */
[----:B------:R-:W3:Y:S01]  /*56db0*/  LDL.LU R11, [R1+0x8b0] ;  /* 0x0008b000010b7983 */ /* 0x000ee20000300800 */
[----:B------:R-:W-:Y:S02]  /*56dc0*/  PRMT R3, R28, 0x3340, R1 ;  /* 0x000033401c037816 */ /* 0x000fe40000000001 */
[----:B------:R-:W-:-:S02]  /*56dd0*/  LOP3.LUT R29, R26, 0xffff, RZ, 0xc0, !PT ;  /* 0x0000ffff1a1d7812 */ /* 0x000fc400078ec0ff */
[----:B--2---:R-:W-:Y:S02]  /*56de0*/  LOP3.LUT R14, R9, 0xffff, RZ, 0xc0, !PT ;  /* 0x0000ffff090e7812 */ /* 0x004fe400078ec0ff */
[----:B------:R-:W2:Y:S04]  /*56df0*/  LDL.LU R9, [R1+0x8a0] ;  /* 0x0008a00001097983 */ /* 0x000ea80000300800 */
[----:B------:R0:W-:Y:S04]  /*56e00*/  STL [R1+0x2724], R28 ;  /* 0x0027241c01007387 */ /* 0x0001e80000100800 */
[----:B------:R-:W2:Y:S04]  /*56e10*/  LDL.LU R27, [R1+0x140] ;  /* 0x00014000011b7983 */ /* 0x000ea80000300800 */
[----:B0-----:R-:W2:Y:S04]  /*56e20*/  LDL.LU R28, [R1+0x334] ;  /* 0x00033400011c7983 */ /* 0x001ea80000300800 */
[----:B------:R-:W2:Y:S01]  /*56e30*/  LDL.LU R26, [R1+0x12c] ;  /* 0x00012c00011a7983 */ /* 0x000ea20000300800 */
[----:B------:R-:W-:-:S02]  /*56e40*/  PRMT R0, R0, 0x3340, R1 ;  /* 0x0000334000007816 */ /* 0x000fc40000000001 */
[----:B------:R-:W-:Y:S01]  /*56e50*/  PRMT R5, R19, 0x3340, R18 ;  /* 0x0000334013057816 */ /* 0x000fe20000000012 */
[----:B------:R-:W-:Y:S01]  /*56e60*/  STL [R1+0x272c], R19 ;  /* 0x00272c1301007387 */ /* 0x000fe20000100800 */
[----:B------:R-:W-:-:S03]  /*56e70*/  PRMT R2, R2, 0x3340, R1 ;  /* 0x0000334002027816 */ /* 0x000fc60000000001 */
[----:B------:R-:W-:Y:S01]  /*56e80*/  STL [R1+0x2728], R18 ;  /* 0x0027281201007387 */ /* 0x000fe20000100800 */
[----:B------:R-:W-:Y:S02]  /*56e90*/  PRMT R6, R15, 0x3340, R29 ;  /* 0x000033400f067816 */ /* 0x000fe4000000001d */
[----:B------:R-:W-:Y:S01]  /*56ea0*/  PRMT R0, R5, 0x5410, R0 ;  /* 0x0000541005007816 */ /* 0x000fe20000000000 */
[----:B------:R0:W-:Y:S01]  /*56eb0*/  STL [R1+0x2738], R15 ;  /* 0x0027380f01007387 */ /* 0x0001e20000100800 */
[----:B------:R-:W-:Y:S02]  /*56ec0*/  PRMT R7, R7, 0x3340, R14 ;  /* 0x0000334007077816 */ /* 0x000fe4000000000e */
[----:B------:R-:W-:Y:S02]  /*56ed0*/  PRMT R4, R4, 0x3340, R1 ;  /* 0x0000334004047816 */ /* 0x000fe40000000001 */
[----:B------:R-:W-:Y:S02]  /*56ee0*/  PRMT R8, R8, 0x3340, R25 ;  /* 0x0000334008087816 */ /* 0x000fe40000000019 */
[----:B------:R-:W-:-:S02]  /*56ef0*/  PRMT R5, R6, 0x5410, R2 ;  /* 0x0000541006057816 */ /* 0x000fc40000000002 */
[----:B------:R-:W-:Y:S01]  /*56f00*/  PRMT R2, R7, 0x5410, R3 ;  /* 0x0000541007027816 */ /* 0x000fe20000000003 */
[----:B0-----:R-:W2:Y:S04]  /*56f10*/  LDL.LU R15, [R1+0x31c] ;  /* 0x00031c00010f7983 */ /* 0x001ea80000300800 */
[----:B------:R-:W-:Y:S04]  /*56f20*/  STL [R1+0x2730], R29 ;  /* 0x0027301d01007387 */ /* 0x000fe80000100800 */
[----:B------:R-:W-:Y:S04]  /*56f30*/  STL [R1+0x273c], R14 ;  /* 0x00273c0e01007387 */ /* 0x000fe80000100800 */
[----:B------:R0:W-:Y:S04]  /*56f40*/  STL [R1+0x744], R0 ;  /* 0x0007440001007387 */ /* 0x0001e80000100800 */
[----:B------:R-:W-:Y:S04]  /*56f50*/  STL [R1+0x790], R5 ;  /* 0x0007900501007387 */ /* 0x000fe80000100800 */
[----:B------:R-:W-:Y:S01]  /*56f60*/  STL [R1+0x7a8], R2 ;  /* 0x0007a80201007387 */ /* 0x000fe20000100800 */
[----:B0-----:R-:W-:-:S05]  /*56f70*/  PRMT R0, R8, 0x5410, R4 ;  /* 0x0000541008007816 */ /* 0x001fca0000000004 */
[----:B------:R0:W-:Y:S01]  /*56f80*/  STL [R1+0x7e8], R0 ;  /* 0x0007e80001007387 */ /* 0x0001e20000100800 */
[----:B----4-:R-:W-:Y:S02]  /*56f90*/  LOP3.LUT R8, R22, 0xffff, RZ, 0xc0, !PT ;  /* 0x0000ffff16087812 */ /* 0x010fe400078ec0ff */
[----:B---3--:R-:W-:-:S03]  /*56fa0*/  LOP3.LUT R16, R16, 0xffff, RZ, 0xc0, !PT ;  /* 0x0000ffff10107812 */ /* 0x008fc600078ec0ff */
[----:B------:R-:W-:Y:S01]  /*56fb0*/  STL [R1+0x10], R8 ;  /* 0x0000100801007387 */ /* 0x000fe20000100800 */
[----:B------:R-:W-:Y:S02]  /*56fc0*/  LOP3.LUT R19, R13, 0xffff, RZ, 0xc0, !PT ;  /* 0x0000ffff0d137812 */ /* 0x000fe400078ec0ff */
[----:B------:R-:W-:Y:S02]  /*56fd0*/  LOP3.LUT R29, R21, 0xffff, RZ, 0xc0, !PT ;  /* 0x0000ffff151d7812 */ /* 0x000fe400078ec0ff */
[----:B------:R-:W-:Y:S01]  /*56fe0*/  LOP3.LUT R18, R11, 0xffff, RZ, 0xc0, !PT ;  /* 0x0000ffff0b127812 */ /* 0x000fe200078ec0ff */
[----:B------:R-:W-:Y:S04]  /*56ff0*/  STL [R1+0x14], R16 ;  /* 0x0000141001007387 */ /* 0x000fe80000100800 */
[----:B------:R-:W3:Y:S04]  /*57000*/  LDL.LU R13, [R1+0x1004] ;  /* 0x00100400010d7983 */ /* 0x000ee80000300800 */
[----:B------:R-:W4:Y:S01]  /*57010*/  LDL.LU R11, [R1+0xfdc] ;  /* 0x000fdc00010b7983 */ /* 0x000f220000300800 */
[----:B------:R-:W-:-:S02]  /*57020*/  LOP3.LUT R21, R12, 0xffff, RZ, 0xc0, !PT ;  /* 0x0000ffff0c157812 */ /* 0x000fc400078ec0ff */
[----:B------:R-:W-:Y:S02]  /*57030*/  LOP3.LUT R22, R10, 0xffff, RZ, 0xc0, !PT ;  /* 0x0000ffff0a167812 */ /* 0x000fe400078ec0ff */
[----:B--2---:R-:W-:Y:S02]  /*57040*/  LOP3.LUT R14, R9, 0xffff, RZ, 0xc0, !PT ;  /* 0x0000ffff090e7812 */ /* 0x004fe400078ec0ff */
[----:B------:R-:W-:Y:S01]  /*57050*/  LOP3.LUT R27, R27, 0xffff, RZ, 0xc0, !PT ;  /* 0x0000ffff1b1b7812 */ /* 0x000fe200078ec0ff */
[----:B------:R-:W2:Y:S04]  /*57060*/  LDL.LU R9, [R1+0xfd8] ;  /* 0x000fd80001097983 */ /* 0x000ea80000300800 */
[----:B------:R-:W2:Y:S04]  /*57070*/  LDL.LU R12, [R1+0xdfc] ;  /* 0x000dfc00010c7983 */ /* 0x000ea80000300800 */
[----:B------:R-:W2:Y:S04]  /*57080*/  LDL.LU R10, [R1+0xdf8] ;  /* 0x000df800010a7983 */ /* 0x000ea80000300800 */
[----:B------:R-:W2:Y:S01]  /*57090*/  LDL.LU R25, [R1+0x184] ;  /* 0x0001840001197983 */ /* 0x000ea20000300800 */
[----:B0-----:R-:W-:-:S02]  /*570a0*/  PRMT R0, R27, 0x3340, R1 ;  /* 0x000033401b007816 */ /* 0x001fc40000000001 */
[----:B------:R-:W-:Y:S02]  /*570b0*/  LOP3.LUT R28, R28, 0xffff, RZ, 0xc0, !PT ;  /* 0x0000ffff1c1c7812 */ /* 0x000fe400078ec0ff */
[----:B------:R-:W-:Y:S01]  /*570c0*/  LOP3.LUT R26, R26, 0xffff, RZ, 0xc0, !PT ;  /* 0x0000ffff1a1a7812 */ /* 0x000fe200078ec0ff */
[----:B------:R0:W-:Y:S01]  /*570d0*/  STL [R1+0x2744], R27 ;  /* 0x0027441b01007387 */ /* 0x0001e20000100800 */
[----:B------:R-:W-:Y:S02]  /*570e0*/  PRMT R5, R18, 0x3340, R28 ;  /* 0x0000334012057816 */ /* 0x000fe4000000001c */
[--C-:B------:R-:W-:Y:S02]  /*570f0*/  PRMT R2, R21, 0x3340, R1.reuse ;  /* 0x0000334015027816 */ /* 0x100fe40000000001 */
[----:B------:R-:W-:Y:S02]  /*57100*/  PRMT R3, R26, 0x3340, R1 ;  /* 0x000033401a037816 */ /* 0x000fe40000000001 */
[----:B------:R-:W-:Y:S01]  /*57110*/  PRMT R0, R5, 0x5410, R0 ;  /* 0x0000541005007816 */ /* 0x000fe20000000000 */
[----:B0-----:R-:W2:Y:S04]  /*57120*/  LDL.LU R27, [R1+0x34c] ;  /* 0x00034c00011b7983 */ /* 0x001ea80000300800 */
[----:B------:R0:W-:Y:S01]  /*57130*/  STL [R1+0x2748], R21 ;  /* 0x0027481501007387 */ /* 0x0001e20000100800 */
[----:B------:R-:W-:-:S02]  /*57140*/  PRMT R6, R29, 0x3340, R19 ;  /* 0x000033401d067816 */ /* 0x000fc40000000013 */
[----:B------:R-:W-:Y:S01]  /*57150*/  PRMT R8, R8, 0x3340, R16 ;  /* 0x0000334008087816 */ /* 0x000fe20000000010 */
[----:B0-----:R-:W2:Y:S04]  /*57160*/  LDL.LU R21, [R1+0x890] ;  /* 0x0008900001157983 */ /* 0x001ea80000300800 */
[----:B------:R0:W-:Y:S01]  /*57170*/  STL [R1+0x274c], R26 ;  /* 0x00274c1a01007387 */ /* 0x0001e20000100800 */
[----:B------:R-:W-:-:S03]  /*57180*/  PRMT R6, R6, 0x5410, R2 ;  /* 0x0000541006067816 */ /* 0x000fc60000000002 */
[----:B0-----:R-:W2:Y:S04]  /*57190*/  LDL.LU R26, [R1+0xe24] ;  /* 0x000e2400011a7983 */ /* 0x001ea80000300800 */
[----:B------:R-:W2:Y:S04]  /*571a0*/  LDL.LU R16, [R1+0x2750] ;  /* 0x0027500001107983 */ /* 0x000ea80000300800 */
[----:B------:R-:W2:Y:S04]  /*571b0*/  LDL.LU R5, [R1+0xc1c] ;  /* 0x000c1c0001057983 */ /* 0x000ea80000300800 */
[----:B------:R0:W-:Y:S04]  /*571c0*/  STL [R1+0x7d0], R0 ;  /* 0x0007d00001007387 */ /* 0x0001e80000100800 */
[----:B0-----:R-:W2:Y:S04]  /*571d0*/  LDL.LU R0, [R1+0xc18] ;  /* 0x000c180001007983 */ /* 0x001ea80000300800 */
[----:B------:R-:W2:Y:S01]  /*571e0*/  LDL.LU R2, [R1+0xc44] ;  /* 0x000c440001027983 */ /* 0x000ea20000300800 */
[----:B------:R-:W-:-:S02]  /*571f0*/  LOP3.LUT R15, R15, 0xffff, RZ, 0xc0, !PT ;  /* 0x0000ffff0f0f7812 */ /* 0x000fc400078ec0ff */
[----:B------:R-:W-:Y:S02]  /*57200*/  PRMT R4, R22, 0x3340, R1 ;  /* 0x0000334016047816 */ /* 0x000fe40000000001 */
[----:B------:R-:W-:Y:S01]  /*57210*/  PRMT R7, R14, 0x3340, R15 ;  /* 0x000033400e077816 */ /* 0x000fe2000000000f */
[----:B------:R0:W-:Y:S03]  /*57220*/  STL [R1+0x7f8], R6 ;  /* 0x0007f80601007387 */ /* 0x0001e60000100800 */
[----:B0-----:R-:W-:Y:S02]  /*57230*/  PRMT R6, R7, 0x5410, R3 ;  /* 0x0000541007067816 */ /* 0x001fe40000000003 */
[----:B------:R-:W-:-:S03]  /*57240*/  PRMT R3, R8, 0x5410, R4 ;  /* 0x0000541008037816 */ /* 0x000fc60000000004 */
[----:B------:R-:W-:Y:S04]  /*57250*/  STL [R1+0x7f4], R6 ;  /* 0x0007f40601007387 */ /* 0x000fe80000100800 */
[----:B------:R0:W-:Y:S01]  /*57260*/  STL [R1+0x824], R3 ;  /* 0x0008240301007387 */ /* 0x0001e20000100800 */
[----:B---3--:R-:W-:Y:S02]  /*57270*/  LOP3.LUT R13, R13, 0xffff, RZ, 0xc0, !PT ;  /* 0x0000ffff0d0d7812 */ /* 0x008fe400078ec0ff */
[----:B----4-:R-:W-:Y:S02]  /*57280*/  LOP3.LUT R11, R11, 0xffff, RZ, 0xc0, !PT ;  /* 0x0000ffff0b0b7812 */ /* 0x010fe400078ec0ff */
[----:B--2---:R-:W-:Y:S02]  /*57290*/  LOP3.LUT R25, R25, 0xffff, RZ, 0xc0, !PT ;  /* 0x0000ffff19197812 */ /* 0x004fe400078ec0ff */
[----:B------:R-:W-:-:S02]  /*572a0*/  LOP3.LUT R12, R12, 0xffff, RZ, 0xc0, !PT ;  /* 0x0000ffff0c0c7812 */ /* 0x000fc400078ec0ff */
[----:B------:R-:W-:Y:S02]  /*572b0*/  LOP3.LUT R9, R9, 0xffff, RZ, 0xc0, !PT ;  /* 0x0000ffff09097812 */ /* 0x000fe400078ec0ff */
[----:B------:R-:W-:Y:S02]  /*572c0*/  LOP3.LUT R10, R10, 0xffff, RZ, 0xc0, !PT ;  /* 0x0000ffff0a0a7812 */ /* 0x000fe400078ec0ff */
[----:B------:R-:W-:Y:S02]  /*572d0*/  PRMT R7, R11, 0x3340, R12 ;  /* 0x000033400b077816 */ /* 0x000fe4000000000c */
[----:B------:R-:W-:Y:S02]  /*572e0*/  LOP3.LUT R27, R27, 0xffff, RZ, 0xc0, !PT ;  /* 0x0000ffff1b1b7812 */ /* 0x000fe400078ec0ff */
[----:B------:R-:W-:Y:S02]  /*572f0*/  LOP3.LUT R21, R21, 0xffff, RZ, 0xc0, !PT ;  /* 0x0000ffff15157812 */ /* 0x000fe400078ec0ff */
[----:B------:R-:W-:-:S02]  /*57300*/  LOP3.LUT R26, R26, 0xffff, RZ, 0xc0, !PT ;  /* 0x0000ffff1a1a7812 */ /* 0x000fc400078ec0ff */
[----:B0-----:R-:W-:Y:S02]  /*57310*/  LOP3.LUT R3, R5, 0xffff, RZ, 0xc0, !PT ;  /* 0x0000ffff05037812 */ /* 0x001fe400078ec0ff */
[----:B------:R-:W-:Y:S02]  /*57320*/  PRMT R5, R21, 0x3340, R27 ;  /* 0x0000334015057816 */ /* 0x000fe4000000001b */
[----:B------:R-:W-:Y:S02]  /*57330*/  PRMT R6, R13, 0x3340, R26 ;  /* 0x000033400d067816 */ /* 0x000fe4000000001a */
[----:B------:R-:W-:Y:S02]  /*57340*/  LOP3.LUT R2, R2, 0xffff, RZ, 0xc0, !PT ;  /* 0x0000ffff02027812 */ /* 0x000fe400078ec0ff */
[----:B------:R-:W-:Y:S02]  /*57350*/  LOP3.LUT R4, R0, 0xffff, RZ, 0xc0, !PT ;  /* 0x0000ffff00047812 */ /* 0x000fe400078ec0ff */
[--C-:B------:R-:W-:Y:S01]  /*57360*/  PRMT R0, R25, 0x3340, R1.reuse ;  /* 0x0000334019007816 */ /* 0x100fe20000000001 */
[----:B------:R0:W-:Y:S03]  /*57370*/  STL [R1+0x6c4], R2 ;  /* 0x0006c40201007387 */ /* 0x0001e60000100800 */
[----:B------:R-:W-:Y:S01]  /*57380*/  PRMT R0, R5, 0x5410, R0 ;  /* 0x0000541005007816 */ /* 0x000fe20000000000 */
[----:B------:R1:W-:Y:S04]  /*57390*/  STL [R1+0x6fc], R3 ;  /* 0x0006fc0301007387 */ /* 0x0003e80000100800 */
[----:B------:R2:W-:Y:S04]  /*573a0*/  STL [R1+0x6f8], R4 ;  /* 0x0006f80401007387 */ /* 0x0005e80000100800 */
[----:B------:R-:W3:Y:S01]  /*573b0*/  LDL.LU R5, [R1+0xf4] ;  /* 0x0000f40001057983 */ /* 0x000ee20000300800 */
[----:B0-----:R-:W-:-:S02]  /*573c0*/  PRMT R2, R2, 0x3340, R1 ;  /* 0x0000334002027816 */ /* 0x001fc40000000001 */
[----:B-1----:R-:W-:Y:S02]  /*573d0*/  PRMT R3, R3, 0x3340, R1 ;  /* 0x0000334003037816 */ /* 0x002fe40000000001 */
[----:B------:R-:W-:Y:S01]  /*573e0*/  PRMT R2, R6, 0x5410, R2 ;  /* 0x0000541006027816 */ /* 0x000fe20000000002 */
[----:B------:R0:W-:Y:S01]  /*573f0*/  STL [R1+0x814], R0 ;  /* 0x0008140001007387 */ /* 0x0001e20000100800 */
[----:B------:R-:W-:Y:S02]  /*57400*/  PRMT R3, R7, 0x5410, R3 ;  /* 0x0000541007037816 */ /* 0x000fe40000000003 */
[----:B--2---:R-:W-:Y:S02]  /*57410*/  PRMT R4, R4, 0x3340, R1 ;  /* 0x0000334004047816 */ /* 0x004fe40000000001 */
[----:B------:R-:W-:Y:S01]  /*57420*/  PRMT R8, R9, 0x3340, R10 ;  /* 0x0000334009087816 */ /* 0x000fe2000000000a */
[----:B0-----:R-:W2:Y:S04]  /*57430*/  LDL.LU R0, [R1+0xe8] ;  /* 0x0000e80001007983 */ /* 0x001ea80000300800 */
[----:B------:R-:W4:Y:S04]  /*57440*/  LDL.LU R6, [R1+0xf0] ;  /* 0x0000f00001067983 */ /* 0x000f280000300800 */
[----:B------:R0:W-:Y:S01]  /*57450*/  STL [R1+0x844], R2 ;  /* 0x0008440201007387 */ /* 0x0001e20000100800 */
[----:B------:R-:W-:-:S03]  /*57460*/  PRMT R8, R8, 0x5410, R4 ;  /* 0x0000541008087816 */ /* 0x000fc60000000004 */
[----:B0-----:R-:W2:Y:S04]  /*57470*/  LDL.LU R2, [R1+0xfc] ;  /* 0x0000fc0001027983 */ /* 0x001ea80000300800 */
[----:B------:R-:W2:Y:S04]  /*57480*/  LDL.LU R7, [R1+0xec] ;  /* 0x0000ec0001077983 */ /* 0x000ea80000300800 */
[----:B------:R0:W-:Y:S04]  /*57490*/  STL [R1+0x890], R3 ;  /* 0x0008900301007387 */ /* 0x0001e80000100800 */
[----:B0-----:R-:W2:Y:S04]  /*574a0*/  LDL.LU R3, [R1+0xf8] ;  /* 0x0000f80001037983 */ /* 0x001ea80000300800 */
[----:B------:R-:W2:Y:S04]  /*574b0*/  LDL.LU R4, [R1+0xe4] ;  /* 0x0000e40001047983 */ /* 0x000ea80000300800 */
[----:B------:R0:W-:Y:S04]  /*574c0*/  STL [R1+0x8a0], R8 ;  /* 0x0008a00801007387 */ /* 0x0001e80000100800 */
[----:B0-----:R-:W2:Y:S01]  /*574d0*/  LDL.LU R8, [R1+0x90] ;  /* 0x0000900001087983 */ /* 0x001ea20000300800 */
[----:B---3--:R-:W-:-:S04]  /*574e0*/  SHF.R.U32.HI R5, RZ, 0x8, R5 ;  /* 0x00000008ff057819 */ /* 0x008fc80000011605 */
[----:B------:R-:W-:Y:S02]  /*574f0*/  LOP3.LUT R5, R5, 0xffff, RZ, 0xc0, !PT ;  /* 0x0000ffff05057812 */ /* 0x000fe400078ec0ff */
[----:B----4-:R-:W-:Y:S02]  /*57500*/  SHF.R.U32.HI R6, RZ, 0x8, R6 ;  /* 0x00000008ff067819 */ /* 0x010fe40000011606 */
[----:B--2---:R-:W-:-:S04]  /*57510*/  SHF.R.U32.HI R2, RZ, 0x8, R2 ;  /* 0x00000008ff027819 */ /* 0x004fc80000011602 */
[----:B------:R-:W-:Y:S02]  /*57520*/  LOP3.LUT R2, R2, 0xffff, RZ, 0xc0, !PT ;  /* 0x0000ffff02027812 */ /* 0x000fe400078ec0ff */
[----:B------:R-:W-:Y:S02]  /*57530*/  SHF.R.U32.HI R4, RZ, 0x8, R4 ;  /* 0x00000008ff047819 */ /* 0x000fe40000011604 */
[----:B------:R-:W-:Y:S02]  /*57540*/  PRMT R5, R5, 0x3340, R2 ;  /* 0x0000334005057816 */ /* 0x000fe40000000002 */
[----:B------:R-:W-:Y:S01]  /*57550*/  SHF.R.U32.HI R3, RZ, 0x8, R3 ;  /* 0x00000008ff037819 */ /* 0x000fe20000011603 */
[----:B------:R-:W2:Y:S01]  /*57560*/  LDL.LU R2, [R1+0x174] ;  /* 0x0001740001027983 */ /* 0x000ea20000300800 */
[----:B------:R-:W-:-:S03]  /*57570*/  LOP3.LUT R4, R4, 0xffff, RZ, 0xc0, !PT ;  /* 0x0000ffff04047812 */ /* 0x000fc600078ec0ff */
[----:B------:R0:W-:Y:S01]  /*57580*/  STL [R1+0x410], R5 ;  /* 0x0004100501007387 */ /* 0x0001e20000100800 */
[----:B------:R-:W-:Y:S02]  /*57590*/  PRMT R4, R4, 0x3340, R1 ;  /* 0x0000334004047816 */ /* 0x000fe40000000001 */
[----:B------:R-:W-:Y:S02]  /*575a0*/  LOP3.LUT R6, R6, 0xffff, RZ, 0xc0, !PT ;  /* 0x0000ffff06067812 */ /* 0x000fe400078ec0ff */
[----:B------:R-:W-:Y:S01]  /*575b0*/  LOP3.LUT R3, R3, 0xffff, RZ, 0xc0, !PT ;  /* 0x0000ffff03037812 */ /* 0x000fe200078ec0ff */
[----:B0-----:R-:W3:Y:S04]  /*575c0*/  LDL.LU R5, [R1+0x130] ;  /* 0x0001300001057983 */ /* 0x001ee80000300800 */
[----:B------:R0:W-:Y:S01]  /*575d0*/  STL [R1+0x340], R4 ;  /* 0x0003400401007387 */ /* 0x0001e20000100800 */
[----:B------:R-:W-:-:S03]  /*575e0*/  PRMT R3, R6, 0x3340, R3 ;  /* 0x0000334006037816 */ /* 0x000fc60000000003 */
[----:B0-----:R-:W4:Y:S04]  /*575f0*/  LDL.LU R4, [R1+0x118] ;  /* 0x0001180001047983 */ /* 0x001f280000300800 */
[----:B------:R-:W4:Y:S04]  /*57600*/  LDL.LU R6, [R1+0x154] ;  /* 0x0001540001067983 */ /* 0x000f280000300800 */
[----:B------:R0:W-:Y:S04]  /*57610*/  STL [R1+0x40c], R3 ;  /* 0x00040c0301007387 */ /* 0x0001e80000100800 */
[----:B0-----:R-:W4:Y:S01]  /*57620*/  LDL.LU R3, [R1+0xe0] ;  /* 0x0000e00001037983 */ /* 0x001f220000300800 */
[----:B------:R-:W-:-:S02]  /*57630*/  SHF.R.U32.HI R7, RZ, 0x8, R7 ;  /* 0x00000008ff077819 */ /* 0x000fc40000011607 */
[----:B------:R-:W-:Y:S02]  /*57640*/  SHF.R.U32.HI R0, RZ, 0x8, R0 ;  /* 0x00000008ff007819 */ /* 0x000fe40000011600 */
[----:B------:R-:W-:Y:S02]  /*57650*/  LOP3.LUT R7, R7, 0xffff, RZ, 0xc0, !PT ;  /* 0x0000ffff07077812 */ /* 0x000fe400078ec0ff */
[----:B------:R-:W-:-:S04]  /*57660*/  LOP3.LUT R0, R0, 0xffff, RZ, 0xc0, !PT ;  /* 0x0000ffff00007812 */ /* 0x000fc800078ec0ff */
[----:B------:R-:W-:-:S05]  /*57670*/  PRMT R7, R7, 0x3340, R0 ;  /* 0x0000334007077816 */ /* 0x000fca0000000000 */
[----:B------:R0:W-:Y:S04]  /*57680*/  STL [R1+0x408], R7 ;  /* 0x0004080701007387 */ /* 0x0001e80000100800 */
[----:B0-----:R-:W4:Y:S01]  /*57690*/  LDL.LU R7, [R1+0x17c] ;  /* 0x00017c0001077983 */ /* 0x001f220000300800 */
[----:B--2---:R-:W-:Y:S02]  /*576a0*/  SHF.R.U32.HI R2, RZ, 0x8, R2 ;  /* 0x00000008ff027819 */ /* 0x004fe40000011602 */
[----:B---3--:R-:W-:Y:S02]  /*576b0*/  SHF.R.U32.HI R5, RZ, 0x8, R5 ;  /* 0x00000008ff057819 */ /* 0x008fe40000011605 */
[----:B----4-:R-:W-:Y:S02]  /*576c0*/  SHF.R.U32.HI R4, RZ, 0x8, R4 ;  /* 0x00000008ff047819 */ /* 0x010fe40000011604 */
[----:B------:R-:W-:-:S02]  /*576d0*/  SHF.R.U32.HI R0, RZ, 0x8, R6 ;  /* 0x00000008ff007819 */ /* 0x000fc40000011606 */
[----:B------:R-:W-:Y:S02]  /*576e0*/  LOP3.LUT R4, R4, 0xffff, RZ, 0xc0, !PT ;  /* 0x0000ffff04047812 */ /* 0x000fe400078ec0ff */
[----:B------:R-:W-:Y:S02]  /*576f0*/  LOP3.LUT R5, R5, 0xffff, RZ, 0xc0, !PT ;  /* 0x0000ffff05057812 */ /* 0x000fe400078ec0ff */
[----:B------:R-:W-:Y:S02]  /*57700*/  PRMT R4, R4, 0x3340, R1 ;  /* 0x0000334004047816 */ /* 0x000fe40000000001 */
[----:B------:R-:W-:Y:S02]  /*57710*/  SHF.R.U32.HI R6, RZ, 0x8, R3 ;  /* 0x00000008ff067819 */ /* 0x000fe40000011603 */
[----:B------:R-:W-:Y:S02]  /*57720*/  SHF.R.U32.HI R3, RZ, 0x8, R8 ;  /* 0x00000008ff037819 */ /* 0x000fe40000011608 */
[----:B------:R-:W2:Y:S01]  /*57730*/  LDL.LU R8, [R1+0x178] ;  /* 0x0001780001087983 */ /* 0x000ea20000300800 */
[----:B------:R-:W-:-:S02]  /*57740*/  LOP3.LUT R6, R6, 0xffff, RZ, 0xc0, !PT ;  /* 0x0000ffff06067812 */ /* 0x000fc400078ec0ff */
[----:B------:R-:W-:Y:S01]  /*57750*/  LOP3.LUT R3, R3, 0xffff, RZ, 0xc0, !PT ;  /* 0x0000ffff03037812 */ /* 0x000fe200078ec0ff */
[----:B------:R0:W-:Y:S01]  /*57760*/  STL [R1+0x334], R4 ;  /* 0x0003340401007387 */ /* 0x0001e20000100800 */
[----:B------:R-:W-:Y:S02]  /*57770*/  PRMT R5, R5, 0x3340, R1 ;  /* 0x0000334005057816 */ /* 0x000fe40000000001 */
[----:B------:R-:W-:Y:S02]  /*57780*/  LOP3.LUT R0, R0, 0xffff, RZ, 0xc0, !PT ;  /* 0x0000ffff00007812 */ /* 0x000fe400078ec0ff */
[----:B------:R-:W-:Y:S02]  /*57790*/  LOP3.LUT R2, R2, 0xffff, RZ, 0xc0, !PT ;  /* 0x0000ffff02027812 */ /* 0x000fe400078ec0ff */
[----:B------:R-:W-:Y:S01]  /*577a0*/  PRMT R3, R6, 0x3340, R3 ;  /* 0x0000334006037816 */ /* 0x000fe20000000003 */
[----:B0-----:R-:W3:Y:S04]  /*577b0*/  LDL.LU R4, [R1+0x1d0] ;  /* 0x0001d00001047983 */ /* 0x001ee80000300800 */
[----:B------:R0:W-:Y:S01]  /*577c0*/  STL [R1+0x330], R5 ;  /* 0x0003300501007387 */ /* 0x0001e20000100800 */
[----:B------:R-:W-:-:S03]  /*577d0*/  PRMT R2, R0, 0x3340, R2 ;  /* 0x0000334000027816 */ /* 0x000fc60000000002 */
[----:B0-----:R-:W4:Y:S04]  /*577e0*/  LDL.LU R5, [R1+0x110] ;  /* 0x0001100001057983 */ /* 0x001f280000300800 */
[----:B------:R-:W2:Y:S04]  /*577f0*/  LDL.LU R6, [R1+0x11c] ;  /* 0x00011c0001067983 */ /* 0x000ea80000300800 */
[----:B------:R0:W-:Y:S04]  /*57800*/  STL [R1+0x664], R3 ;  /* 0x0006640301007387 */ /* 0x0001e80000100800 */
[----:B0-----:R-:W2:Y:S04]  /*57810*/  LDL.LU R3, [R1+0x134] ;  /* 0x0001340001037983 */ /* 0x001ea80000300800 */
[----:B------:R-:W2:Y:S04]  /*57820*/  LDL.LU R0, [R1+0x114] ;  /* 0x0001140001007983 */ /* 0x000ea80000300800 */
[----:B------:R0:W-:Y:S04]  /*57830*/  STL [R1+0x400], R2 ;  /* 0x0004000201007387 */ /* 0x0001e80000100800 */
[----:B0-----:R-:W2:Y:S01]  /*57840*/  LDL.LU R2, [R1+0x138] ;  /* 0x0001380001027983 */ /* 0x001ea20000300800 */
[----:B---3--:R-:W-:-:S04]  /*57850*/  SHF.R.U32.HI R4, RZ, 0x8, R4 ;  /* 0x00000008ff047819 */ /* 0x008fc80000011604 */
[----:B------:R-:W-:-:S04]  /*57860*/  LOP3.LUT R4, R4, 0xffff, RZ, 0xc0, !PT ;  /* 0x0000ffff04047812 */ /* 0x000fc800078ec0ff */
[----:B------:R-:W-:Y:S02]  /*57870*/  PRMT R4, R4, 0x3340, R1 ;  /* 0x0000334004047816 */ /* 0x000fe40000000001 */
[----:B----4-:R-:W-:Y:S02]  /*57880*/  SHF.R.U32.HI R5, RZ, 0x8, R5 ;  /* 0x00000008ff057819 */ /* 0x010fe40000011605 */
[----:B--2---:R-:W-:Y:S01]  /*57890*/  SHF.R.U32.HI R6, RZ, 0x8, R6 ;  /* 0x00000008ff067819 */ /* 0x004fe20000011606 */
[----:B------:R0:W-:Y:S01]  /*578a0*/  STL [R1+0x324], R4 ;  /* 0x0003240401007387 */ /* 0x0001e20000100800 */
[----:B------:R-:W-:Y:S02]  /*578b0*/  LOP3.LUT R5, R5, 0xffff, RZ, 0xc0, !PT ;  /* 0x0000ffff05057812 */ /* 0x000fe400078ec0ff */
[----:B------:R-:W-:Y:S01]  /*578c0*/  LOP3.LUT R6, R6, 0xffff, RZ, 0xc0, !PT ;  /* 0x0000ffff06067812 */ /* 0x000fe200078ec0ff */
[----:B0-----:R-:W2:Y:S01]  /*578d0*/  LDL.LU R4, [R1+0x194] ;  /* 0x0001940001047983 */ /* 0x001ea20000300800 */
[----:B------:R-:W-:-:S02]  /*578e0*/  SHF.R.U32.HI R0, RZ, 0x8, R0 ;  /* 0x00000008ff007819 */ /* 0x000fc40000011600 */
[----:B------:R-:W-:Y:S02]  /*578f0*/  PRMT R6, R5, 0x3340, R6 ;  /* 0x0000334005067816 */ /* 0x000fe40000000006 */
[----:B------:R-:W-:Y:S02]  /*57900*/  LOP3.LUT R0, R0, 0xffff, RZ, 0xc0, !PT ;  /* 0x0000ffff00007812 */ /* 0x000fe400078ec0ff */
[----:B------:R-:W-:-:S04]  /*57910*/  SHF.R.U32.HI R2, RZ, 0x8, R2 ;  /* 0x00000008ff027819 */ /* 0x000fc80000011602 */
[----:B------:R-:W-:-:S04]  /*57920*/  LOP3.LUT R2, R2, 0xffff, RZ, 0xc0, !PT ;  /* 0x0000ffff02027812 */ /* 0x000fc800078ec0ff */
[----:B------:R-:W-:Y:S02]  /*57930*/  PRMT R5, R0, 0x3340, R2 ;  /* 0x0000334000057816 */ /* 0x000fe40000000002 */
[----:B------:R-:W3:Y:S01]  /*57940*/  LDL.LU R2, [R1+0x190] ;  /* 0x0001900001027983 */ /* 0x000ee20000300800 */
[----:B------:R-:W-:-:S04]  /*57950*/  SHF.R.U32.HI R3, RZ, 0x8, R3 ;  /* 0x00000008ff037819 */ /* 0x000fc80000011603 */
[----:B------:R-:W-:Y:S01]  /*57960*/  LOP3.LUT R3, R3, 0xffff, RZ, 0xc0, !PT ;  /* 0x0000ffff03037812 */ /* 0x000fe200078ec0ff */
[----:B------:R0:W-:Y:S04]  /*57970*/  STL [R1+0x3f0], R6 ;  /* 0x0003f00601007387 */ /* 0x0001e80000100800 */
[----:B------:R1:W-:Y:S01]  /*57980*/  STL [R1+0x3e8], R5 ;  /* 0x0003e80501007387 */ /* 0x0003e20000100800 */
[----:B------:R-:W-:Y:S02]  /*57990*/  PRMT R0, R3, 0x3340, R1 ;  /* 0x0000334003007816 */ /* 0x000fe40000000001 */
[----:B------:R-:W-:-:S03]  /*579a0*/  SHF.R.U32.HI R3, RZ, 0x8, R8 ;  /* 0x00000008ff037819 */ /* 0x000fc60000011608 */
[----:B------:R3:W-:Y:S01]  /*579b0*/  STL [R1+0x320], R0 ;  /* 0x0003200001007387 */ /* 0x0007e20000100800 */
[----:B0-----:R-:W-:Y:S02]  /*579c0*/  SHF.R.U32.HI R6, RZ, 0x8, R10 ;  /* 0x00000008ff067819 */ /* 0x001fe4000001160a */
[----:B-1----:R-:W-:Y:S01]  /*579d0*/  SHF.R.U32.HI R5, RZ, 0x8, R9 ;  /* 0x00000008ff057819 */ /* 0x002fe20000011609 */
[----:B------:R-:W4:Y:S01]  /*579e0*/  LDL.LU R10, [R1+0x124] ;  /* 0x00012400010a7983 */ /* 0x000f220000300800 */
[----:B------:R-:W-:Y:S02]  /*579f0*/  LOP3.LUT R6, R6, 0xffff, RZ, 0xc0, !PT ;  /* 0x0000ffff06067812 */ /* 0x000fe400078ec0ff */
[----:B------:R-:W-:-:S04]  /*57a00*/  LOP3.LUT R5, R5, 0xffff, RZ, 0xc0, !PT ;  /* 0x0000ffff05057812 */ /* 0x000fc800078ec0ff */
[----:B------:R-:W-:Y:S02]  /*57a10*/  PRMT R6, R5, 0x3340, R6 ;  /* 0x0000334005067816 */ /* 0x000fe40000000006 */
[----:B--2---:R-:W-:-:S04]  /*57a20*/  SHF.R.U32.HI R4, RZ, 0x8, R4 ;  /* 0x00000008ff047819 */ /* 0x004fc80000011604 */
[----:B------:R-:W-:-:S04]  /*57a30*/  LOP3.LUT R4, R4, 0xffff, RZ, 0xc0, !PT ;  /* 0x0000ffff04047812 */ /* 0x000fc800078ec0ff */
[----:B------:R-:W-:Y:S02]  /*57a40*/  PRMT R4, R4, 0x3340, R1 ;  /* 0x0000334004047816 */ /* 0x000fe40000000001 */
[----:B---3--:R-:W-:Y:S02]  /*57a50*/  SHF.R.U32.HI R0, RZ, 0x8, R2 ;  /* 0x00000008ff007819 */ /* 0x008fe40000011602 */
[----:B------:R-:W-:Y:S02]  /*57a60*/  SHF.R.U32.HI R2, RZ, 0x8, R7 ;  /* 0x00000008ff027819 */ /* 0x000fe40000011607 */
[----:B------:R-:W2:Y:S04]  /*57a70*/  LDL.LU R7, [R1+0x1f8] ;  /* 0x0001f80001077983 */ /* 0x000ea80000300800 */
[----:B------:R-:W3:Y:S04]  /*57a80*/  LDL.LU R9, [R1+0x1bc] ;  /* 0x0001bc0001097983 */ /* 0x000ee80000300800 */
[----:B------:R-:W2:Y:S04]  /*57a90*/  LDL.LU R8, [R1+0x19c] ;  /* 0x00019c0001087983 */ /* 0x000ea80000300800 */
[----:B------:R0:W-:Y:S04]  /*57aa0*/  STL [R1+0x314], R4 ;  /* 0x0003140401007387 */ /* 0x0001e80000100800 */
[----:B0-----:R-:W4:Y:S04]  /*57ab0*/  LDL.LU R4, [R1+0x15c] ;  /* 0x00015c0001047983 */ /* 0x001f280000300800 */
[----:B------:R-:W3:Y:S04]  /*57ac0*/  LDL.LU R5, [R1+0x14c] ;  /* 0x00014c0001057983 */ /* 0x000ee80000300800 */
[----:B------:R0:W-:Y:S04]  /*57ad0*/  STL [R1+0x5f0], R6 ;  /* 0x0005f00601007387 */ /* 0x0001e80000100800 */
[----:B0-----:R-:W2:Y:S01]  /*57ae0*/  LDL.LU R6, [R1+0x13c] ;  /* 0x00013c0001067983 */ /* 0x001ea20000300800 */
[----:B------:R-:W-:-:S02]  /*57af0*/  LOP3.LUT R0, R0, 0xffff, RZ, 0xc0, !PT ;  /* 0x0000ffff00007812 */ /* 0x000fc400078ec0ff */
[----:B------:R-:W-:Y:S02]  /*57b00*/  LOP3.LUT R2, R2, 0xffff, RZ, 0xc0, !PT ;  /* 0x0000ffff02027812 */ /* 0x000fe400078ec0ff */
[----:B------:R-:W-:Y:S02]  /*57b10*/  LOP3.LUT R3, R3, 0xffff, RZ, 0xc0, !PT ;  /* 0x0000ffff03037812 */ /* 0x000fe400078ec0ff */
[----:B------:R-:W-:Y:S02]  /*57b20*/  PRMT R0, R0, 0x3340, R2 ;  /* 0x0000334000007816 */ /* 0x000fe40000000002 */
[----:B------:R-:W-:Y:S01]  /*57b30*/  PRMT R3, R3, 0x3340, R1 ;  /* 0x0000334003037816 */ /* 0x000fe20000000001 */
[----:B------:R-:W2:Y:S04]  /*57b40*/  LDL.LU R2, [R1+0x170] ;  /* 0x0001700001027983 */ /* 0x000ea80000300800 */
[----:B------:R0:W-:Y:S04]  /*57b50*/  STL [R1+0x3ac], R0 ;  /* 0x0003ac0001007387 */ /* 0x0001e80000100800 */
[----:B0-----:R-:W2:Y:S04]  /*57b60*/  LDL.LU R0, [R1+0x150] ;  /* 0x0001500001007983 */ /* 0x001ea80000300800 */
[----:B------:R0:W-:Y:S04]  /*57b70*/  STL [R1+0x30c], R3 ;  /* 0x00030c0301007387 */ /* 0x0001e80000100800 */
[----:B0-----:R-:W2:Y:S01]  /*57b80*/  LDL.LU R3, [R1+0x158] ;  /* 0x0001580001037983 */ /* 0x001ea20000300800 */
[----:B----4-:R-:W-:-:S02]  /*57b90*/  SHF.R.U32.HI R4, RZ, 0x8, R4 ;  /* 0x00000008ff047819 */ /* 0x010fc40000011604 */
[----:B---3--:R-:W-:Y:S02]  /*57ba0*/  SHF.R.U32.HI R5, RZ, 0x8, R5 ;  /* 0x00000008ff057819 */ /* 0x008fe40000011605 */
[----:B------:R-:W-:Y:S02]  /*57bb0*/  LOP3.LUT R4, R4, 0xffff, RZ, 0xc0, !PT ;  /* 0x0000ffff04047812 */ /* 0x000fe400078ec0ff */
[----:B------:R-:W-:-:S04]  /*57bc0*/  LOP3.LUT R5, R5, 0xffff, RZ, 0xc0, !PT ;  /* 0x0000ffff05057812 */ /* 0x000fc800078ec0ff */
[----:B------:R-:W-:Y:S02]  /*57bd0*/  PRMT R4, R4, 0x3340, R5 ;  /* 0x0000334004047816 */ /* 0x000fe40000000005 */
[----:B------:R-:W3:Y:S01]  /*57be0*/  LDL.LU R5, [R1+0x1b8] ;  /* 0x0001b80001057983 */ /* 0x000ee20000300800 */
[----:B--2---:R-:W-:-:S03]  /*57bf0*/  SHF.R.U32.HI R6, RZ, 0x8, R6 ;  /* 0x00000008ff067819 */ /* 0x004fc60000011606 */
[----:B------:R0:W-:Y:S01]  /*57c00*/  STL [R1+0x3a8], R4 ;  /* 0x0003a80401007387 */ /* 0x0001e20000100800 */
[----:B------:R-:W-:-:S04]  /*57c10*/  LOP3.LUT R6, R6, 0xffff, RZ, 0xc0, !PT ;  /* 0x0000ffff06067812 */ /* 0x000fc800078ec0ff */
[----:B------:R-:W-:Y:S01]  /*57c20*/  PRMT R6, R6, 0x3340, R1 ;  /* 0x0000334006067816 */ /* 0x000fe20000000001 */
[----:B0-----:R-:W2:Y:S04]  /*57c30*/  LDL.LU R4, [R1+0x1dc] ;  /* 0x0001dc0001047983 */ /* 0x001ea80000300800 */
[----:B------:R0:W-:Y:S04]  /*57c40*/  STL [R1+0x304], R6 ;  /* 0x0003040601007387 */ /* 0x0001e80000100800 */
[----:B0-----:R-:W4:Y:S01]  /*57c50*/  LDL.LU R6, [R1+0xa0] ;  /* 0x0000a00001067983 */ /* 0x001f220000300800 */
[----:B------:R-:W-:-:S02]  /*57c60*/  SHF.R.U32.HI R2, RZ, 0x8, R2 ;  /* 0x00000008ff027819 */ /* 0x000fc40000011602 */
[----:B------:R-:W-:Y:S02]  /*57c70*/  SHF.R.U32.HI R0, RZ, 0x8, R0 ;  /* 0x00000008ff007819 */ /* 0x000fe40000011600 */
[----:B------:R-:W-:Y:S02]  /*57c80*/  LOP3.LUT R2, R2, 0xffff, RZ, 0xc0, !PT ;  /* 0x0000ffff02027812 */ /* 0x000fe400078ec0ff */
[----:B------:R-:W-:Y:S02]  /*57c90*/  SHF.R.U32.HI R3, RZ, 0x8, R3 ;  /* 0x00000008ff037819 */ /* 0x000fe40000011603 */
[----:B------:R-:W-:Y:S02]  /*57ca0*/  LOP3.LUT R0, R0, 0xffff, RZ, 0xc0, !PT ;  /* 0x0000ffff00007812 */ /* 0x000fe400078ec0ff */
[----:B------:R-:W-:Y:S02]  /*57cb0*/  LOP3.LUT R3, R3, 0xffff, RZ, 0xc0, !PT ;  /* 0x0000ffff03037812 */ /* 0x000fe400078ec0ff */
[----:B------:R-:W-:-:S02]  /*57cc0*/  PRMT R2, R2, 0x3340, R0 ;  /* 0x0000334002027816 */ /* 0x000fc40000000000 */
[----:B------:R-:W-:-:S03]  /*57cd0*/  PRMT R0, R3, 0x3340, R1 ;  /* 0x0000334003007816 */ /* 0x000fc60000000001 */
[----:B------:R-:W-:Y:S04]  /*57ce0*/  STL [R1+0x3a4], R2 ;  /* 0x0003a40201007387 */ /* 0x000fe80000100800 */
[----:B------:R2:W-:Y:S01]  /*57cf0*/  STL [R1+0x2fc], R0 ;  /* 0x0002fc0001007387 */ /* 0x0005e20000100800 */
[----:B------:R-:W-:-:S03]  /*57d00*/  SHF.R.U32.HI R3, RZ, 0x8, R10 ;  /* 0x00000008ff037819 */ /* 0x000fc6000001160a */
[----:B------:R-:W4:Y:S01]  /*57d10*/  LDL.LU R10, [R1+0x218] ;  /* 0x00021800010a7983 */ /* 0x000f220000300800 */
[----:B---3--:R-:W-:-:S04]  /*57d20*/  SHF.R.U32.HI R5, RZ, 0x8, R5 ;  /* 0x00000008ff057819 */ /* 0x008fc80000011605 */
[----:B------:R-:W-:Y:S02]  /*57d30*/  LOP3.LUT R5, R5, 0xffff, RZ, 0xc0, !PT ;  /* 0x0000ffff05057812 */ /* 0x000fe400078ec0ff */
[----:B--2---:R-:W-:-:S04]  /*57d40*/  SHF.R.U32.HI R0, RZ, 0x8, R4 ;  /* 0x00000008ff007819 */ /* 0x004fc80000011604 */
[----:B------:R-:W-:Y:S02]  /*57d50*/  LOP3.LUT R0, R0, 0xffff, RZ, 0xc0, !PT ;  /* 0x0000ffff00007812 */ /* 0x000fe400078ec0ff */
[----:B------:R-:W-:Y:S02]  /*57d60*/  SHF.R.U32.HI R4, RZ, 0x8, R9 ;  /* 0x00000008ff047819 */ /* 0x000fe40000011609 */
[----:B------:R-:W2:Y:S01]  /*57d70*/  LDL.LU R9, [R1+0x214] ;  /* 0x0002140001097983 */ /* 0x000ea20000300800 */
[----:B------:R-:W-:Y:S02]  /*57d80*/  PRMT R0, R5, 0x3340, R0 ;  /* 0x0000334005007816 */ /* 0x000fe40000000000 */
[----:B----4-:R-:W-:Y:S02]  /*57d90*/  SHF.R.U32.HI R2, RZ, 0x8, R6 ;  /* 0x00000008ff027819 */ /* 0x010fe40000011606 */
[----:B------:R-:W-:Y:S02]  /*57da0*/  SHF.R.U32.HI R6, RZ, 0x8, R8 ;  /* 0x00000008ff067819 */ /* 0x000fe40000011608 */
[----:B------:R-:W3:Y:S04]  /*57db0*/  LDL.LU R8, [R1+0x210] ;  /* 0x0002100001087983 */ /* 0x000ee80000300800 */
[----:B------:R-:W4:Y:S04]  /*57dc0*/  LDL.LU R5, [R1+0x164] ;  /* 0x0001640001057983 */ /* 0x000f280000300800 */
[----:B------:R0:W-:Y:S04]  /*57dd0*/  STL [R1+0x3a0], R0 ;  /* 0x0003a00001007387 */ /* 0x0001e80000100800 */
[----:B0-----:R-:W2:Y:S01]  /*57de0*/  LDL.LU R0, [R1+0x198] ;  /* 0x0001980001007983 */ /* 0x001ea20000300800 */
[----:B------:R-:W-:-:S04]  /*57df0*/  SHF.R.U32.HI R7, RZ, 0x8, R7 ;  /* 0x00000008ff077819 */ /* 0x000fc80000011607 */
[----:B------:R-:W-:Y:S02]  /*57e00*/  LOP3.LUT R7, R7, 0xffff, RZ, 0xc0, !PT ;  /* 0x0000ffff07077812 */ /* 0x000fe400078ec0ff */
[----:B------:R-:W-:Y:S02]  /*57e10*/  LOP3.LUT R4, R4, 0xffff, RZ, 0xc0, !PT ;  /* 0x0000ffff04047812 */ /* 0x000fe400078ec0ff */
[----:B------:R-:W-:Y:S02]  /*57e20*/  LOP3.LUT R6, R6, 0xffff, RZ, 0xc0, !PT ;  /* 0x0000ffff06067812 */ /* 0x000fe400078ec0ff */
[----:B------:R-:W-:Y:S02]  /*57e30*/  PRMT R7, R7, 0x3340, R1 ;  /* 0x0000334007077816 */ /* 0x000fe40000000001 */
[----:B------:R-:W-:-:S03]  /*57e40*/  PRMT R4, R4, 0x3340, R6 ;  /* 0x0000334004047816 */ /* 0x000fc60000000006 */
[----:B------:R0:W-:Y:S01]  /*57e50*/  STL [R1+0x2f8], R7 ;  /* 0x0002f80701007387 */ /* 0x0001e20000100800 */
[----:B------:R-:W-:Y:S02]  /*57e60*/  LOP3.LUT R2, R2, 0xffff, RZ, 0xc0, !PT ;  /* 0x0000ffff02027812 */ /* 0x000fe400078ec0ff */
[----:B------:R-:W-:Y:S01]  /*57e70*/  LOP3.LUT R3, R3, 0xffff, RZ, 0xc0, !PT ;  /* 0x0000ffff03037812 */ /* 0x000fe200078ec0ff */
[----:B0-----:R-:W3:Y:S04]  /*57e80*/  LDL.LU R7, [R1+0x21c] ;  /* 0x00021c0001077983 */ /* 0x001ee80000300800 */
[----:B------:R-:W3:Y:S04]  /*57e90*/  LDL.LU R6, [R1+0x1b0] ;  /* 0x0001b00001067983 */ /* 0x000ee80000300800 */
[----:B------:R4:W-:Y:S01]  /*57ea0*/  STL [R1+0x5c0], R4 ;  /* 0x0005c00401007387 */ /* 0x0009e20000100800 */
[----:B------:R-:W-:-:S02]  /*57eb0*/  PRMT R3, R2, 0x3340, R3 ;  /* 0x0000334002037816 */ /* 0x000fc40000000003 */
[----:B------:R-:W-:-:S03]  /*57ec0*/  SHF.R.U32.HI R2, RZ, 0x8, R11 ;  /* 0x00000008ff027819 */ /* 0x000fc6000001160b */
[----:B------:R0:W-:Y:S04]  /*57ed0*/  STL [R1+0x398], R3 ;  /* 0x0003980301007387 */ /* 0x0001e80000100800 */
[----:B------:R-:W3:Y:S01]  /*57ee0*/  LDL.LU R11, [R1+0x220] ;  /* 0x00022000010b7983 */ /* 0x000ee20000300800 */
[----:B----4-:R-:W-:-:S04]  /*57ef0*/  SHF.R.U32.HI R4, RZ, 0x8, R5 ;  /* 0x00000008ff047819 */ /* 0x010fc80000011605 */
[----:B------:R-:W-:Y:S02]  /*57f00*/  LOP3.LUT R4, R4, 0xffff, RZ, 0xc0, !PT ;  /* 0x0000ffff04047812 */ /* 0x000fe400078ec0ff */
[----:B--2---:R-:W-:-:S04]  /*57f10*/  SHF.R.U32.HI R5, RZ, 0x8, R0 ;  /* 0x00000008ff057819 */ /* 0x004fc80000011600 */
[----:B------:R-:W-:-:S04]  /*57f20*/  LOP3.LUT R5, R5, 0xffff, RZ, 0xc0, !PT ;  /* 0x0000ffff05057812 */ /* 0x000fc800078ec0ff */
[----:B------:R-:W-:Y:S02]  /*57f30*/  PRMT R4, R4, 0x3340, R5 ;  /* 0x0000334004047816 */ /* 0x000fe40000000005 */
[----:B------:R-:W2:Y:S01]  /*57f40*/  LDL.LU R5, [R1+0x224] ;  /* 0x0002240001057983 */ /* 0x000ea20000300800 */
[----:B------:R-:W-:-:S03]  /*57f50*/  SHF.R.U32.HI R0, RZ, 0x8, R12 ;  /* 0x00000008ff007819 */ /* 0x000fc6000001160c */
[----:B------:R-:W4:Y:S01]  /*57f60*/  LDL.LU R12, [R1+0x1a8] ;  /* 0x0001a800010c7983 */ /* 0x000f220000300800 */
[----:B0-----:R-:W-:-:S03]  /*57f70*/  SHF.R.U32.HI R3, RZ, 0x8, R16 ;  /* 0x00000008ff037819 */ /* 0x001fc60000011610 */
[----:B------:R0:W-:Y:S01]  /*57f80*/  STL [R1+0x394], R4 ;  /* 0x0003940401007387 */ /* 0x0001e20000100800 */
[----:B------:R-:W-:Y:S02]  /*57f90*/  LOP3.LUT R2, R2, 0xffff, RZ, 0xc0, !PT ;  /* 0x0000ffff02027812 */ /* 0x000fe400078ec0ff */
[----:B---3--:R-:W-:-:S04]  /*57fa0*/  SHF.R.U32.HI R6, RZ, 0x8, R6 ;  /* 0x00000008ff067819 */ /* 0x008fc80000011606 */
[----:B------:R-:W-:Y:S02]  /*57fb0*/  LOP3.LUT R6, R6, 0xffff, RZ, 0xc0, !PT ;  /* 0x0000ffff06067812 */ /* 0x000fe400078ec0ff */
[----:B------:R-:W-:Y:S02]  /*57fc0*/  LOP3.LUT R0, R0, 0xffff, RZ, 0xc0, !PT ;  /* 0x0000ffff00007812 */ /* 0x000fe400078ec0ff */
[--C-:B0-----:R-:W-:Y:S02]  /*57fd0*/  PRMT R4, R6, 0x3340, R1.reuse ;  /* 0x0000334006047816 */ /* 0x101fe40000000001 */
[----:B------:R-:W-:Y:S02]  /*57fe0*/  LOP3.LUT R3, R3, 0xffff, RZ, 0xc0, !PT ;  /* 0x0000ffff03037812 */ /* 0x000fe400078ec0ff */
[----:B------:R-:W-:Y:S01]  /*57ff0*/  PRMT R16, R2, 0x3340, R0 ;  /* 0x0000334002107816 */ /* 0x000fe20000000000 */
[----:B------:R-:W-:Y:S01]  /*58000*/  STL [R1+0x2ec], R4 ;  /* 0x0002ec0401007387 */ /* 0x000fe20000100800 */
[----:B------:R-:W-:-:S03]  /*58010*/  PRMT R3, R3, 0x3340, R1 ;  /* 0x0000334003037816 */ /* 0x000fc60000000001 */
[----:B------:R0:W-:Y:S01]  /*58020*/  STL [R1+0x24a8], R16 ;  /* 0x0024a81001007387 */ /* 0x0001e20000100800 */
[----:B------:R-:W-:-:S03]  /*58030*/  SHF.R.U32.HI R2, RZ, 0x8, R11 ;  /* 0x00000008ff027819 */ /* 0x000fc6000001160b */
[----:B------:R1:W-:Y:S01]  /*58040*/  STL [R1+0x2e8], R3 ;  /* 0x0002e80301007387 */ /* 0x0003e20000100800 */
[----:B------:R-:W-:Y:S02]  /*58050*/  SHF.R.U32.HI R0, RZ, 0x8, R10 ;  /* 0x00000008ff007819 */ /* 0x000fe4000001160a */
[----:B------:R-:W-:Y:S01]  /*58060*/  SHF.R.U32.HI R6, RZ, 0x8, R9 ;  /* 0x00000008ff067819 */ /* 0x000fe20000011609 */
[----:B0-----:R-:W3:Y:S01]  /*58070*/  LDL.LU R16, [R1+0xb8] ;  /* 0x0000b80001107983 */ /* 0x001ee20000300800 */
[----:B-1----:R-:W-:Y:S02]  /*58080*/  SHF.R.U32.HI R3, RZ, 0x8, R8 ;  /* 0x00000008ff037819 */ /* 0x002fe40000011608 */
[----:B--2---:R-:W-:Y:S02]  /*58090*/  SHF.R.U32.HI R4, RZ, 0x8, R5 ;  /* 0x00000008ff047819 */ /* 0x004fe40000011605 */
[----:B------:R-:W-:Y:S02]  /*580a0*/  SHF.R.U32.HI R5, RZ, 0x8, R7 ;  /* 0x00000008ff057819 */ /* 0x000fe40000011607 */
[----:B------:R-:W2:Y:S01]  /*580b0*/  LDL.LU R7, [R1+0x254] ;  /* 0x0002540001077983 */ /* 0x000ea20000300800 */
[----:B------:R-:W-:-:S02]  /*580c0*/  LOP3.LUT R4, R4, 0xffff, RZ, 0xc0, !PT ;  /* 0x0000ffff04047812 */ /* 0x000fc400078ec0ff */
[----:B------:R-:W-:Y:S01]  /*580d0*/  LOP3.LUT R5, R5, 0xffff, RZ, 0xc0, !PT ;  /* 0x0000ffff05057812 */ /* 0x000fe200078ec0ff */
[----:B------:R-:W2:Y:S04]  /*580e0*/  LDL.LU R11, [R1+0x258] ;  /* 0x00025800010b7983 */ /* 0x000ea80000300800 */
[----:B------:R-:W2:Y:S04]  /*580f0*/  LDL.LU R10, [R1+0x250] ;  /* 0x00025000010a7983 */ /* 0x000ea80000300800 */
[----:B------:R-:W2:Y:S01]  /*58100*/  LDL.LU R9, [R1+0x24c] ;  /* 0x00024c0001097983 */ /* 0x000ea20000300800 */
[----:B------:R-:W-:-:S03]  /*58110*/  PRMT R5, R4, 0x3340, R5 ;  /* 0x0000334004057816 */ /* 0x000fc60000000005 */
[----:B------:R-:W2:Y:S04]  /*58120*/  LDL.LU R8, [R1+0x1d8] ;  /* 0x0001d80001087983 */ /* 0x000ea80000300800 */
[----:B------:R-:W4:Y:S04]  /*58130*/  LDL.LU R4, [R1+0x1d4] ;  /* 0x0001d40001047983 */ /* 0x000f280000300800 */
[----:B------:R0:W-:Y:S04]  /*58140*/  STL [R1+0x390], R5 ;  /* 0x0003900501007387 */ /* 0x0001e80000100800 */
[----:B0-----:R-:W3:Y:S01]  /*58150*/  LDL.LU R5, [R1+0x1f0] ;  /* 0x0001f00001057983 */ /* 0x001ee20000300800 */
[----:B------:R-:W-:-:S04]  /*58160*/  LOP3.LUT R6, R6, 0xffff, RZ, 0xc0, !PT ;  /* 0x0000ffff06067812 */ /* 0x000fc800078ec0ff */
[--C-:B------:R-:W-:Y:S02]  /*58170*/  PRMT R6, R6, 0x3340, R1.reuse ;  /* 0x0000334006067816 */ /* 0x100fe40000000001 */
[----:B------:R-:W-:Y:S02]  /*58180*/  LOP3.LUT R2, R2, 0xffff, RZ, 0xc0, !PT ;  /* 0x0000ffff02027812 */ /* 0x000fe400078ec0ff */
[----:B------:R-:W-:Y:S01]  /*58190*/  LOP3.LUT R0, R0, 0xffff, RZ, 0xc0, !PT ;  /* 0x0000ffff00007812 */ /* 0x000fe200078ec0ff */
[----:B------:R0:W-:Y:S03]  /*581a0*/  STL [R1+0x2e0], R6 ;  /* 0x0002e00601007387 */ /* 0x0001e60000100800 */
[----:B------:R-:W-:Y:S02]  /*581b0*/  PRMT R2, R2, 0x3340, R0 ;  /* 0x0000334002027816 */ /* 0x000fe40000000000 */
[----:B------:R-:W-:Y:S01]  /*581c0*/  LOP3.LUT R3, R3, 0xffff, RZ, 0xc0, !PT ;  /* 0x0000ffff03037812 */ /* 0x000fe200078ec0ff */
[----:B0-----:R-:W2:Y:S04]  /*581d0*/  LDL.LU R6, [R1+0x1f4] ;  /* 0x0001f40001067983 */ /* 0x001ea80000300800 */
[----:B------:R-:W2:Y:S04]  /*581e0*/  LDL.LU R0, [R1+0x1fc] ;  /* 0x0001fc0001007983 */ /* 0x000ea80000300800 */
[----:B------:R0:W-:Y:S02]  /*581f0*/  STL [R1+0x38c], R2 ;  /* 0x00038c0201007387 */ /* 0x0001e40000100800 */
[----:B0-----:R-:W-:-:S05]  /*58200*/  PRMT R2, R3, 0x3340, R1 ;  /* 0x0000334003027816 */ /* 0x001fca0000000001 */
[----:B------:R0:W-:Y:S01]  /*58210*/  STL [R1+0x2d8], R2 ;  /* 0x0002d80201007387 */ /* 0x0001e20000100800 */
[----:B----4-:R-:W-:-:S04]  /*58220*/  SHF.R.U32.HI R4, RZ, 0x8, R4 ;  /* 0x00000008ff047819 */ /* 0x010fc80000011604 */
[----:B------:R-:W-:Y:S02]  /*58230*/  LOP3.LUT R4, R4, 0xffff, RZ, 0xc0, !PT ;  /* 0x0000ffff04047812 */ /* 0x000fe400078ec0ff */
[----:B---3--:R-:W-:-:S04]  /*58240*/  SHF.R.U32.HI R5, RZ, 0x8, R5 ;  /* 0x00000008ff057819 */ /* 0x008fc80000011605 */
[----:B------:R-:W-:-:S04]  /*58250*/  LOP3.LUT R5, R5, 0xffff, RZ, 0xc0, !PT ;  /* 0x0000ffff05057812 */ /* 0x000fc800078ec0ff */
[----:B------:R-:W-:Y:S02]  /*58260*/  PRMT R4, R4, 0x3340, R5 ;  /* 0x0000334004047816 */ /* 0x000fe40000000005 */
[----:B------:R-:W3:Y:S01]  /*58270*/  LDL.LU R5, [R1+0xb4] ;  /* 0x0000b40001057983 */ /* 0x000ee20000300800 */
[----:B0-----:R-:W-:Y:S02]  /*58280*/  SHF.R.U32.HI R2, RZ, 0x8, R16 ;  /* 0x00000008ff027819 */ /* 0x001fe40000011610 */
[----:B------:R-:W-:Y:S02]  /*58290*/  SHF.R.U32.HI R3, RZ, 0x8, R12 ;  /* 0x00000008ff037819 */ /* 0x000fe4000001160c */
[----:B------:R-:W-:Y:S02]  /*582a0*/  LOP3.LUT R2, R2, 0xffff, RZ, 0xc0, !PT ;  /* 0x0000ffff02027812 */ /* 0x000fe400078ec0ff */
[----:B--2---:R-:W-:-:S04]  /*582b0*/  SHF.R.U32.HI R6, RZ, 0x8, R6 ;  /* 0x00000008ff067819 */ /* 0x004fc80000011606 */
[----:B------:R-:W-:Y:S02]  /*582c0*/  LOP3.LUT R6, R6, 0xffff, RZ, 0xc0, !PT ;  /* 0x0000ffff06067812 */ /* 0x000fe400078ec0ff */
[----:B------:R-:W-:Y:S02]  /*582d0*/  SHF.R.U32.HI R0, RZ, 0x8, R0 ;  /* 0x00000008ff007819 */ /* 0x000fe40000011600 */
[----:B------:R-:W-:Y:S02]  /*582e0*/  LOP3.LUT R3, R3, 0xffff, RZ, 0xc0, !PT ;  /* 0x0000ffff03037812 */ /* 0x000fe400078ec0ff */
[----:B------:R-:W-:Y:S01]  /*582f0*/  PRMT R2, R6, 0x3340, R2 ;  /* 0x0000334006027816 */ /* 0x000fe20000000002 */
[----:B------:R-:W-:Y:S04]  /*58300*/  STL [R1+0x388], R4 ;  /* 0x0003880401007387 */ /* 0x000fe80000100800 */
[----:B------:R-:W2:Y:S01]  /*58310*/  LDL.LU R16, [R1+0x5c] ;  /* 0x00005c0001107983 */ /* 0x000ea20000300800 */
[----:B------:R-:W-:-:S03]  /*58320*/  LOP3.LUT R0, R0, 0xffff, RZ, 0xc0, !PT ;  /* 0x0000ffff00007812 */ /* 0x000fc600078ec0ff */
[----:B------:R-:W4:Y:S04]  /*58330*/  LDL.LU R12, [R1+0x234] ;  /* 0x00023400010c7983 */ /* 0x000f280000300800 */
[----:B------:R0:W-:Y:S01]  /*58340*/  STL [R1+0x37c], R2 ;  /* 0x00037c0201007387 */ /* 0x0001e20000100800 */
[----:B------:R-:W-:Y:S02]  /*58350*/  PRMT R0, R0, 0x3340, R1 ;  /* 0x0000334000007816 */ /* 0x000fe40000000001 */
[----:B------:R-:W-:Y:S02]  /*58360*/  SHF.R.U32.HI R6, RZ, 0x8, R11 ;  /* 0x00000008ff067819 */ /* 0x000fe4000001160b */
[----:B0-----:R-:W-:Y:S02]  /*58370*/  PRMT R2, R3, 0x3340, R1 ;  /* 0x0000334003027816 */ /* 0x001fe40000000001 */
[----:B------:R-:W-:-:S02]  /*58380*/  SHF.R.U32.HI R3, RZ, 0x8, R9 ;  /* 0x00000008ff037819 */ /* 0x000fc40000011609 */
[----:B------:R-:W-:Y:S02]  /*58390*/  SHF.R.U32.HI R7, RZ, 0x8, R7 ;  /* 0x00000008ff077819 */ /* 0x000fe40000011607 */
[----:B------:R-:W-:Y:S01]  /*583a0*/  LOP3.LUT R3, R3, 0xffff, RZ, 0xc0, !PT ;  /* 0x0000ffff03037812 */ /* 0x000fe200078ec0ff */
[----:B------:R0:W-:Y:S04]  /*583b0*/  STL [R1+0x2d4], R2 ;  /* 0x0002d40201007387 */ /* 0x0001e80000100800 */
[----:B------:R1:W-:Y:S04]  /*583c0*/  STL [R1+0x2cc], R0 ;  /* 0x0002cc0001007387 */ /* 0x0003e80000100800 */
[----:B------:R-:W4:Y:S01]  /*583d0*/  LDL.LU R11, [R1+0x298] ;  /* 0x00029800010b7983 */ /* 0x000f220000300800 */
[----:B------:R-:W-:-:S02]  /*583e0*/  LOP3.LUT R6, R6, 0xffff, RZ, 0xc0, !PT ;  /* 0x0000ffff06067812 */ /* 0x000fc400078ec0ff */
[----:B------:R-:W-:Y:S02]  /*583f0*/  LOP3.LUT R7, R7, 0xffff, RZ, 0xc0, !PT ;  /* 0x0000ffff07077812 */ /* 0x000fe400078ec0ff */
[----:B0-----:R-:W-:Y:S02]  /*58400*/  SHF.R.U32.HI R2, RZ, 0x8, R20 ;  /* 0x00000008ff027819 */ /* 0x001fe40000011614 */
[----:B-1----:R-:W-:Y:S02]  /*58410*/  SHF.R.U32.HI R0, RZ, 0x8, R8 ;  /* 0x00000008ff007819 */ /* 0x002fe40000011608 */
[----:B------:R-:W-:Y:S02]  /*58420*/  PRMT R7, R7, 0x3340, R6 ;  /* 0x0000334007077816 */ /* 0x000fe40000000006 */
[----:B---3--:R-:W-:Y:S02]  /*58430*/  SHF.R.U32.HI R4, RZ, 0x8, R5 ;  /* 0x00000008ff047819 */ /* 0x008fe40000011605 */
[----:B------:R-:W-:-:S02]  /*58440*/  SHF.R.U32.HI R5, RZ, 0x8, R10 ;  /* 0x00000008ff057819 */ /* 0x000fc4000001160a */
[----:B------:R-:W3:Y:S04]  /*58450*/  LDL.LU R10, [R1+0x294] ;  /* 0x00029400010a7983 */ /* 0x000ee80000300800 */
[----:B------:R-:W3:Y:S01]  /*58460*/  LDL.LU R9, [R1+0x278] ;  /* 0x0002780001097983 */ /* 0x000ee20000300800 */
[----:B------:R-:W-:-:S03]  /*58470*/  LOP3.LUT R5, R5, 0xffff, RZ, 0xc0, !PT ;  /* 0x0000ffff05057812 */ /* 0x000fc600078ec0ff */
[----:B------:R-:W3:Y:S01]  /*58480*/  LDL.LU R8, [R1+0xd4] ;  /* 0x0000d40001087983 */ /* 0x000ee20000300800 */
[----:B------:R-:W-:-:S03]  /*58490*/  PRMT R20, R5, 0x3340, R3 ;  /* 0x0000334005147816 */ /* 0x000fc60000000003 */
[----:B------:R-:W3:Y:S04]  /*584a0*/  LDL.LU R5, [R1+0x23c] ;  /* 0x00023c0001057983 */ /* 0x000ee80000300800 */
[----:B------:R-:W4:Y:S04]  /*584b0*/  LDL.LU R3, [R1+0x238] ;  /* 0x0002380001037983 */ /* 0x000f280000300800 */
[----:B------:R0:W-:Y:S04]  /*584c0*/  STL [R1+0x24ac], R20 ;  /* 0x0024ac1401007387 */ /* 0x0001e80000100800 */
[----:B0-----:R-:W3:Y:S04]  /*584d0*/  LDL.LU R20, [R1+0x64] ;  /* 0x0000640001147983 */ /* 0x001ee80000300800 */
[----:B------:R-:W4:Y:S01]  /*584e0*/  LDL.LU R6, [R1+0x2b0] ;  /* 0x0002b00001067983 */ /* 0x000f220000300800 */
[----:B------:R-:W-:-:S02]  /*584f0*/  LOP3.LUT R4, R4, 0xffff, RZ, 0xc0, !PT ;  /* 0x0000ffff04047812 */ /* 0x000fc400078ec0ff */
[----:B------:R-:W-:Y:S01]  /*58500*/  LOP3.LUT R0, R0, 0xffff, RZ, 0xc0, !PT ;  /* 0x0000ffff00007812 */ /* 0x000fe200078ec0ff */
[----:B------:R0:W-:Y:S01]  /*58510*/  STL [R1+0x378], R7 ;  /* 0x0003780701007387 */ /* 0x0001e20000100800 */
[----:B------:R-:W-:Y:S02]  /*58520*/  LOP3.LUT R2, R2, 0xffff, RZ, 0xc0, !PT ;  /* 0x0000ffff02027812 */ /* 0x000fe400078ec0ff */
[----:B0-----:R-:W-:Y:S02]  /*58530*/  PRMT R7, R4, 0x3340, R0 ;  /* 0x0000334004077816 */ /* 0x001fe40000000000 */
[----:B------:R-:W-:Y:S02]  /*58540*/  PRMT R0, R2, 0x3340, R1 ;  /* 0x0000334002007816 */ /* 0x000fe40000000001 */
[----:B--2---:R-:W-:Y:S01]  /*58550*/  SHF.R.U32.HI R2, RZ, 0x8, R16 ;  /* 0x00000008ff027819 */ /* 0x004fe20000011610 */
[----:B------:R0:W-:Y:S04]  /*58560*/  STL [R1+0x374], R7 ;  /* 0x0003740701007387 */ /* 0x0001e80000100800 */
[----:B------:R3:W-:Y:S04]  /*58570*/  STL [R1+0x2c4], R0 ;  /* 0x0002c40001007387 */ /* 0x0007e80000100800 */
[----:B0-----:R-:W2:Y:S01]  /*58580*/  LDL.LU R7, [R1+0x78] ;  /* 0x0000780001077983 */ /* 0x001ea20000300800 */
[----:B----4-:R-:W-:-:S04]  /*58590*/  SHF.R.U32.HI R4, RZ, 0x8, R6 ;  /* 0x00000008ff047819 */ /* 0x010fc80000011606 */
[----:B------:R-:W-:Y:S02]  /*585a0*/  LOP3.LUT R4, R4, 0xffff, RZ, 0xc0, !PT ;  /* 0x0000ffff04047812 */ /* 0x000fe400078ec0ff */
[----:B---3--:R-:W-:Y:S02]  /*585b0*/  SHF.R.U32.HI R0, RZ, 0x8, R20 ;  /* 0x00000008ff007819 */ /* 0x008fe40000011614 */
[----:B------:R-:W-:Y:S01]  /*585c0*/  SHF.R.U32.HI R6, RZ, 0x8, R3 ;  /* 0x00000008ff067819 */ /* 0x000fe20000011603 */
[----:B------:R-:W3:Y:S01]  /*585d0*/  LDL.LU R20, [R1+0x29c] ;  /* 0x00029c0001147983 */ /* 0x000ee20000300800 */
[----:B------:R-:W-:Y:S02]  /*585e0*/  PRMT R4, R4, 0x3340, R1 ;  /* 0x0000334004047816 */ /* 0x000fe40000000001 */
[----:B------:R-:W-:Y:S01]  /*585f0*/  SHF.R.U32.HI R3, RZ, 0x8, R12 ;  /* 0x00000008ff037819 */ /* 0x000fe2000001160c */
[----:B------:R-:W4:Y:S04]  /*58600*/  LDL.LU R16, [R1+0x27c] ;  /* 0x00027c0001107983 */ /* 0x000f280000300800 */
[----:B------:R-:W2:Y:S04]  /*58610*/  LDL.LU R12, [R1+0x270] ;  /* 0x00027000010c7983 */ /* 0x000ea80000300800 */
[----:B------:R0:W-:Y:S04]  /*58620*/  STL [R1+0x2bc], R4 ;  /* 0x0002bc0401007387 */ /* 0x0001e80000100800 */
[----:B0-----:R-:W3:Y:S01]  /*58630*/  LDL.LU R4, [R1+0x230] ;  /* 0x0002300001047983 */ /* 0x001ee20000300800 */
[----:B------:R-:W-:-:S02]  /*58640*/  SHF.R.U32.HI R5, RZ, 0x8, R5 ;  /* 0x00000008ff057819 */ /* 0x000fc40000011605 */
[----:B------:R-:W-:Y:S02]  /*58650*/  LOP3.LUT R6, R6, 0xffff, RZ, 0xc0, !PT ;  /* 0x0000ffff06067812 */ /* 0x000fe400078ec0ff */
[----:B------:R-:W-:Y:S02]  /*58660*/  LOP3.LUT R5, R5, 0xffff, RZ, 0xc0, !PT ;  /* 0x0000ffff05057812 */ /* 0x000fe400078ec0ff */
[----:B------:R-:W-:Y:S02]  /*58670*/  LOP3.LUT R3, R3, 0xffff, RZ, 0xc0, !PT ;  /* 0x0000ffff03037812 */ /* 0x000fe400078ec0ff */
[----:B------:R-:W-:Y:S02]  /*58680*/  PRMT R5, R5, 0x3340, R6 ;  /* 0x0000334005057816 */ /* 0x000fe40000000006 */
[----:B------:R-:W-:Y:S01]  /*58690*/  LOP3.LUT R0, R0, 0xffff, RZ, 0xc0, !PT ;  /* 0x0000ffff00007812 */ /* 0x000fe200078ec0ff */
[----:B------:R-:W4:Y:S01]  /*586a0*/  LDL.LU R6, [R1+0xd0] ;  /* 0x0000d00001067983 */ /* 0x000f220000300800 */
[----:B------:R-:W-:-:S03]  /*586b0*/  LOP3.LUT R2, R2, 0xffff, RZ, 0xc0, !PT ;  /* 0x0000ffff02027812 */ /* 0x000fc600078ec0ff */
[----:B------:R0:W-:Y:S02]  /*586c0*/  STL [R1+0x370], R5 ;  /* 0x0003700501007387 */ /* 0x0001e40000100800 */
[----:B0-----:R-:W-:Y:S02]  /*586d0*/  PRMT R5, R3, 0x3340, R1 ;  /* 0x0000334003057816 */ /* 0x001fe40000000001 */
[----:B------:R-:W-:-:S03]  /*586e0*/  PRMT R3, R0, 0x3340, R2 ;  /* 0x0000334000037816 */ /* 0x000fc60000000002 */
[----:B------:R0:W-:Y:S04]  /*586f0*/  STL [R1+0x2b4], R5 ;  /* 0x0002b40501007387 */ /* 0x0001e80000100800 */
[----:B------:R1:W-:Y:S01]  /*58700*/  STL [R1+0x36c], R3 ;  /* 0x00036c0301007387 */ /* 0x0003e20000100800 */
[----:B0-----:R-:W-:Y:S02]  /*58710*/  SHF.R.U32.HI R5, RZ, 0x8, R10 ;  /* 0x00000008ff057819 */ /* 0x001fe4000001160a */
[----:B-1----:R-:W-:Y:S02]  /*58720*/  SHF.R.U32.HI R3, RZ, 0x8, R8 ;  /* 0x00000008ff037819 */ /* 0x002fe40000011608 */
[----:B------:R-:W-:Y:S02]  /*58730*/  LOP3.LUT R5, R5, 0xffff, RZ, 0xc0, !PT ;  /* 0x0000ffff05057812 */ /* 0x000fe400078ec0ff */
[----:B---3--:R-:W-:-:S02]  /*58740*/  SHF.R.U32.HI R0, RZ, 0x8, R4 ;  /* 0x00000008ff007819 */ /* 0x008fc40000011604 */
[----:B------:R-:W-:-:S04]  /*58750*/  SHF.R.U32.HI R4, RZ, 0x8, R11 ;  /* 0x00000008ff047819 */ /* 0x000fc8000001160b */
[----:B------:R-:W-:-:S04]  /*58760*/  LOP3.LUT R4, R4, 0xffff, RZ, 0xc0, !PT ;  /* 0x0000ffff04047812 */ /* 0x000fc800078ec0ff */
[----:B------:R-:W-:Y:S02]  /*58770*/  PRMT R8, R4, 0x3340, R5 ;  /* 0x0000334004087816 */ /* 0x000fe40000000005 */
[----:B------:R-:W3:Y:S04]  /*58780*/  LDL.LU R4, [R1+0x290] ;  /* 0x0002900001047983 */ /* 0x000ee80000300800 */
[----:B------:R-:W3:Y:S01]  /*58790*/  LDL.LU R5, [R1+0x2a0] ;  /* 0x0002a00001057983 */ /* 0x000ee20000300800 */
[----:B----4-:R-:W-:Y:S02]  /*587a0*/  SHF.R.U32.HI R2, RZ, 0x8, R6 ;  /* 0x00000008ff027819 */ /* 0x010fe40000011606 */
[----:B------:R-:W-:Y:S02]  /*587b0*/  SHF.R.U32.HI R6, RZ, 0x8, R9 ;  /* 0x00000008ff067819 */ /* 0x000fe40000011609 */
[----:B------:R-:W-:-:S02]  /*587c0*/  LOP3.LUT R3, R3, 0xffff, RZ, 0xc0, !PT ;  /* 0x0000ffff03037812 */ /* 0x000fc400078ec0ff */
[----:B------:R-:W-:Y:S01]  /*587d0*/  LOP3.LUT R6, R6, 0xffff, RZ, 0xc0, !PT ;  /* 0x0000ffff06067812 */ /* 0x000fe200078ec0ff */
[----:B------:R0:W-:Y:S04]  /*587e0*/  STL [R1+0x364], R8 ;  /* 0x0003640801007387 */ /* 0x0001e80000100800 */
[----:B------:R-:W4:Y:S01]  /*587f0*/  LDL.LU R11, [R1+0x274] ;  /* 0x00027400010b7983 */ /* 0x000f220000300800 */
[--C-:B------:R-:W-:Y:S02]  /*58800*/  PRMT R3, R3, 0x3340, R1.reuse ;  /* 0x0000334003037816 */ /* 0x100fe40000000001 */
[----:B------:R-:W-:Y:S01]  /*58810*/  PRMT R6, R6, 0x3340, R1 ;  /* 0x0000334006067816 */ /* 0x000fe20000000001 */
[----:B------:R-:W4:Y:S01]  /*58820*/  LDL.LU R10, [R1+0x26c] ;  /* 0x00026c00010a7983 */ /* 0x000f220000300800 */
[----:B------:R-:W-:-:S02]  /*58830*/  LOP3.LUT R2, R2, 0xffff, RZ, 0xc0, !PT ;  /* 0x0000ffff02027812 */ /* 0x000fc400078ec0ff */
[----:B------:R-:W-:Y:S01]  /*58840*/  LOP3.LUT R0, R0, 0xffff, RZ, 0xc0, !PT ;  /* 0x0000ffff00007812 */ /* 0x000fe200078ec0ff */
[----:B------:R-:W-:Y:S04]  /*58850*/  STL [R1+0x2b0], R6 ;  /* 0x0002b00601007387 */ /* 0x000fe80000100800 */
[----:B------:R-:W4:Y:S04]  /*58860*/  LDL.LU R9, [R1+0x25c] ;  /* 0x00025c0001097983 */ /* 0x000f280000300800 */
[----:B0-----:R-:W4:Y:S04]  /*58870*/  LDL.LU R8, [R1+0x208] ;  /* 0x0002080001087983 */ /* 0x001f280000300800 */
[----:B------:R-:W-:Y:S01]  /*58880*/  STL [R1+0x2ac], R3 ;  /* 0x0002ac0301007387 */ /* 0x000fe20000100800 */
[----:B------:R-:W-:-:S02]  /*58890*/  PRMT R0, R2, 0x3340, R0 ;  /* 0x0000334002007816 */ /* 0x000fc40000000000 */
[----:B------:R-:W-:-:S03]  /*588a0*/  SHF.R.U32.HI R2, RZ, 0x8, R17 ;  /* 0x00000008ff027819 */ /* 0x000fc60000011611 */
[----:B------:R2:W-:Y:S02]  /*588b0*/  STL [R1+0x360], R0 ;  /* 0x0003600001007387 */ /* 0x0005e40000100800 */
[----:B--2---:R-:W-:Y:S02]  /*588c0*/  SHF.R.U32.HI R0, RZ, 0x8, R12 ;  /* 0x00000008ff007819 */ /* 0x004fe4000001160c */
[----:B---3--:R-:W-:Y:S02]  /*588d0*/  SHF.R.U32.HI R3, RZ, 0x8, R5 ;  /* 0x00000008ff037819 */ /* 0x008fe40000011605 */
[----:B------:R-:W-:Y:S02]  /*588e0*/  SHF.R.U32.HI R5, RZ, 0x8, R20 ;  /* 0x00000008ff057819 */ /* 0x000fe40000011614 */
[----:B------:R-:W-:Y:S01]  /*588f0*/  SHF.R.U32.HI R6, RZ, 0x8, R4 ;  /* 0x00000008ff067819 */ /* 0x000fe20000011604 */
[----:B------:R-:W2:Y:S01]  /*58900*/  LDL.LU R20, [R1+0x2c8] ;  /* 0x0002c80001147983 */ /* 0x000ea20000300800 */
[----:B------:R-:W-:-:S02]  /*58910*/  LOP3.LUT R5, R5, 0xffff, RZ, 0xc0, !PT ;  /* 0x0000ffff05057812 */ /* 0x000fc400078ec0ff */
[----:B------:R-:W-:Y:S02]  /*58920*/  SHF.R.U32.HI R4, RZ, 0x8, R16 ;  /* 0x00000008ff047819 */ /* 0x000fe40000011610 */
[----:B------:R-:W3:Y:S04]  /*58930*/  LDL.LU R16, [R1+0x2b8] ;  /* 0x0002b80001107983 */ /* 0x000ee80000300800 */
[----:B------:R-:W2:Y:S01]  /*58940*/  LDL.LU R12, [R1+0x9c] ;  /* 0x00009c00010c7983 */ /* 0x000ea20000300800 */
[----:B------:R-:W-:-:S03]  /*58950*/  PRMT R17, R5, 0x3340, R1 ;  /* 0x0000334005117816 */ /* 0x000fc60000000001 */
[----:B------:R-:W3:Y:S01]  /*58960*/  LDL.LU R5, [R1+0x3b0] ;  /* 0x0003b00001057983 */ /* 0x000ee20000300800 */
[----:B------:R-:W-:Y:S02]  /*58970*/  LOP3.LUT R4, R4, 0xffff, RZ, 0xc0, !PT ;  /* 0x0000ffff04047812 */ /* 0x000fe400078ec0ff */
[----:B------:R-:W-:Y:S02]  /*58980*/  LOP3.LUT R0, R0, 0xffff, RZ, 0xc0, !PT ;  /* 0x0000ffff00007812 */ /* 0x000fe400078ec0ff */
[----:B------:R-:W-:Y:S02]  /*58990*/  LOP3.LUT R6, R6, 0xffff, RZ, 0xc0, !PT ;  /* 0x0000ffff06067812 */ /* 0x000fe400078ec0ff */
[----:B------:R-:W-:Y:S01]  /*589a0*/  LOP3.LUT R3, R3, 0xffff, RZ, 0xc0, !PT ;  /* 0x0000ffff03037812 */ /* 0x000fe200078ec0ff */
[----:B------:R0:W-:Y:S01]  /*589b0*/  STL [R1+0x2a0], R17 ;  /* 0x0002a01101007387 */ /* 0x0001e20000100800 */
[----:B------:R-:W-:Y:S02]  /*589c0*/  SHF.R.U32.HI R7, RZ, 0x8, R7 ;  /* 0x00000008ff077819 */ /* 0x000fe40000011607 */
[----:B------:R-:W-:-:S02]  /*589d0*/  PRMT R3, R6, 0x3340, R3 ;  /* 0x0000334006037816 */ /* 0x000fc40000000003 */
[----:B------:R-:W-:Y:S02]  /*589e0*/  LOP3.LUT R2, R2, 0xffff, RZ, 0xc0, !PT ;  /* 0x0000ffff02027812 */ /* 0x000fe400078ec0ff */
[----:B------:R-:W-:Y:S02]  /*589f0*/  LOP3.LUT R7, R7, 0xffff, RZ, 0xc0, !PT ;  /* 0x0000ffff07077812 */ /* 0x000fe400078ec0ff */
[----:B0-----:R-:W-:Y:S02]  /*58a00*/  PRMT R17, R4, 0x3340, R0 ;  /* 0x0000334004117816 */ /* 0x001fe40000000000 */
[----:B------:R-:W-:-:S03]  /*58a10*/  PRMT R0, R7, 0x3340, R2 ;  /* 0x0000334007007816 */ /* 0x000fc60000000002 */
[----:B------:R0:W-:Y:S04]  /*58a20*/  STL [R1+0x24b0], R17 ;  /* 0x0024b01101007387 */ /* 0x0001e80000100800 */
[----:B------:R-:W2:Y:S04]  /*58a30*/  LDL.LU R6, [R1+0x128] ;  /* 0x0001280001067983 */ /* 0x000ea80000300800 */
[----:B------:R1:W-:Y:S04]  /*58a40*/  STL [R1+0x35c], R3 ;  /* 0x00035c0301007387 */ /* 0x0003e80000100800 */
[----:B------:R-:W2:Y:S04]  /*58a50*/  LDL.LU R7, [R1+0x120] ;  /* 0x0001200001077983 */ /* 0x000ea80000300800 */
[----:B------:R1:W-:Y:S01]  /*58a60*/  STL [R1+0x358], R0 ;  /* 0x0003580001007387 */ /* 0x0003e20000100800 */
[----:B----4-:R-:W-:-:S03]  /*58a70*/  SHF.R.U32.HI R4, RZ, 0x8, R9 ;  /* 0x00000008ff047819 */ /* 0x010fc60000011609 */
[----:B0-----:R-:W4:Y:S01]  /*58a80*/  LDL.LU R17, [R1+0x2e4] ;  /* 0x0002e40001117983 */ /* 0x001f220000300800 */
[----:B-1----:R-:W-:-:S03]  /*58a90*/  SHF.R.U32.HI R3, RZ, 0x8, R11 ;  /* 0x00000008ff037819 */ /* 0x002fc6000001160b */
[----:B------:R-:W4:Y:S01]  /*58aa0*/  LDL.LU R11, [R1+0x328] ;  /* 0x00032800010b7983 */ /* 0x000f220000300800 */
[----:B------:R-:W-:Y:S02]  /*58ab0*/  LOP3.LUT R3, R3, 0xffff, RZ, 0xc0, !PT ;  /* 0x0000ffff03037812 */ /* 0x000fe400078ec0ff */
[----:B------:R-:W-:Y:S02]  /*58ac0*/  SHF.R.U32.HI R0, RZ, 0x8, R8 ;  /* 0x00000008ff007819 */ /* 0x000fe40000011608 */
[----:B------:R-:W-:Y:S02]  /*58ad0*/  PRMT R3, R3, 0x3340, R1 ;  /* 0x0000334003037816 */ /* 0x000fe40000000001 */
[----:B---3--:R-:W-:Y:S02]  /*58ae0*/  SHF.R.U32.HI R2, RZ, 0x8, R5 ;  /* 0x00000008ff027819 */ /* 0x008fe40000011605 */
[----:B------:R-:W-:Y:S02]  /*58af0*/  SHF.R.U32.HI R5, RZ, 0x8, R10 ;  /* 0x00000008ff057819 */ /* 0x000fe4000001160a */
[----:B------:R-:W3:Y:S01]  /*58b00*/  LDL.LU R10, [R1+0x264] ;  /* 0x00026400010a7983 */ /* 0x000ee20000300800 */
[----:B------:R-:W-:-:S03]  /*58b10*/  LOP3.LUT R2, R2, 0xffff, RZ, 0xc0, !PT ;  /* 0x0000ffff02027812 */ /* 0x000fc600078ec0ff */
[----:B------:R-:W4:Y:S04]  /*58b20*/  LDL.LU R9, [R1+0x32c] ;  /* 0x00032c0001097983 */ /* 0x000f280000300800 */
[----:B------:R-:W3:Y:S01]  /*58b30*/  LDL.LU R8, [R1+0x2d0] ;  /* 0x0002d00001087983 */ /* 0x000ee20000300800 */
[----:B------:R-:W-:-:S03]  /*58b40*/  PRMT R2, R2, 0x3340, R1 ;  /* 0x0000334002027816 */ /* 0x000fc60000000001 */
[----:B------:R0:W-:Y:S04]  /*58b50*/  STL [R1+0x29c], R3 ;  /* 0x00029c0301007387 */ /* 0x0001e80000100800 */
[----:B0-----:R-:W4:Y:S04]  /*58b60*/  LDL.LU R3, [R1+0x200] ;  /* 0x0002000001037983 */ /* 0x001f280000300800 */
[----:B------:R0:W-:Y:S04]  /*58b70*/  STL [R1+0x294], R2 ;  /* 0x0002940201007387 */ /* 0x0001e80000100800 */
[----:B0-----:R-:W3:Y:S01]  /*58b80*/  LDL.LU R2, [R1+0x2dc] ;  /* 0x0002dc0001027983 */ /* 0x001ee20000300800 */
[----:B------:R-:W-:-:S02]  /*58b90*/  LOP3.LUT R5, R5, 0xffff, RZ, 0xc0, !PT ;  /* 0x0000ffff05057812 */ /* 0x000fc400078ec0ff */
[----:B------:R-:W-:Y:S02]  /*58ba0*/  LOP3.LUT R4, R4, 0xffff, RZ, 0xc0, !PT ;  /* 0x0000ffff04047812 */ /* 0x000fe400078ec0ff */
[----:B------:R-:W-:Y:S02]  /*58bb0*/  LOP3.LUT R0, R0, 0xffff, RZ, 0xc0, !PT ;  /* 0x0000ffff00007812 */ /* 0x000fe400078ec0ff */
[----:B------:R-:W-:Y:S02]  /*58bc0*/  PRMT R4, R5, 0x3340, R4 ;  /* 0x0000334005047816 */ /* 0x000fe40000000004 */
[----:B------:R-:W-:-:S03]  /*58bd0*/  PRMT R0, R0, 0x3340, R1 ;  /* 0x0000334000007816 */ /* 0x000fc60000000001 */
[----:B------:R0:W-:Y:S04]  /*58be0*/  STL [R1+0x354], R4 ;  /* 0x0003540401007387 */ /* 0x0001e80000100800 */
[----:B------:R4:W-:Y:S01]  /*58bf0*/  STL [R1+0x290], R0 ;  /* 0x0002900001007387 */ /* 0x0009e20000100800 */
[----:B--2---:R-:W-:Y:S02]  /*58c00*/  SHF.R.U32.HI R7, RZ, 0x8, R7 ;  /* 0x00000008ff077819 */ /* 0x004fe40000011607 */
[----:B------:R-:W-:Y:S02]  /*58c10*/  SHF.R.U32.HI R6, RZ, 0x8, R6 ;  /* 0x00000008ff067819 */ /* 0x000fe40000011606 */
[----:B0-----:R-:W-:-:S04]  /*58c20*/  SHF.R.U32.HI R4, RZ, 0x8, R16 ;  /* 0x00000008ff047819 */ /* 0x001fc80000011610 */
[----:B------:R-:W-:Y:S02]  /*58c30*/  LOP3.LUT R4, R4, 0xffff, RZ, 0xc0, !PT ;  /* 0x0000ffff04047812 */ /* 0x000fe400078ec0ff */
[----:B------:R-:W-:Y:S02]  /*58c40*/  LOP3.LUT R7, R7, 0xffff, RZ, 0xc0, !PT ;  /* 0x0000ffff07077812 */ /* 0x000fe400078ec0ff */
[----:B------:R-:W-:Y:S02]  /*58c50*/  LOP3.LUT R6, R6, 0xffff, RZ, 0xc0, !PT ;  /* 0x0000ffff06067812 */ /* 0x000fe400078ec0ff */
[----:B------:R-:W-:Y:S02]  /*58c60*/  PRMT R4, R4, 0x3340, R1 ;  /* 0x0000334004047816 */ /* 0x000fe40000000001 */
[----:B----4-:R-:W-:Y:S02]  /*58c70*/  SHF.R.U32.HI R0, RZ, 0x8, R3 ;  /* 0x00000008ff007819 */ /* 0x010fe40000011603 */
[----:B------:R-:W-:-:S02]  /*58c80*/  SHF.R.U32.HI R3, RZ, 0x8, R12 ;  /* 0x00000008ff037819 */ /* 0x000fc4000001160c */
[----:B---3--:R-:W-:Y:S02]  /*58c90*/  SHF.R.U32.HI R5, RZ, 0x8, R2 ;  /* 0x00000008ff057819 */ /* 0x008fe40000011602 */
[----:B------:R-:W-:Y:S02]  /*58ca0*/  SHF.R.U32.HI R2, RZ, 0x8, R20 ;  /* 0x00000008ff027819 */ /* 0x000fe40000011614 */
[----:B------:R-:W-:Y:S01]  /*58cb0*/  LOP3.LUT R0, R0, 0xffff, RZ, 0xc0, !PT ;  /* 0x0000ffff00007812 */ /* 0x000fe200078ec0ff */
[----:B------:R-:W2:Y:S01]  /*58cc0*/  LDL.LU R20, [R1+0x98] ;  /* 0x0000980001147983 */ /* 0x000ea20000300800 */
[----:B------:R-:W-:Y:S02]  /*58cd0*/  LOP3.LUT R5, R5, 0xffff, RZ, 0xc0, !PT ;  /* 0x0000ffff05057812 */ /* 0x000fe400078ec0ff */
[----:B------:R-:W-:Y:S01]  /*58ce0*/  LOP3.LUT R2, R2, 0xffff, RZ, 0xc0, !PT ;  /* 0x0000ffff02027812 */ /* 0x000fe200078ec0ff */
[----:B------:R-:W3:Y:S01]  /*58cf0*/  LDL.LU R16, [R1+0x2a4] ;  /* 0x0002a40001107983 */ /* 0x000ee20000300800 */
[----:B------:R-:W-:-:S03]  /*58d00*/  LOP3.LUT R3, R3, 0xffff, RZ, 0xc0, !PT ;  /* 0x0000ffff03037812 */ /* 0x000fc600078ec0ff */
[----:B------:R-:W4:Y:S01]  /*58d10*/  LDL.LU R12, [R1+0x2c0] ;  /* 0x0002c000010c7983 */ /* 0x000f220000300800 */
[----:B------:R-:W-:Y:S02]  /*58d20*/  PRMT R2, R5, 0x3340, R2 ;  /* 0x0000334005027816 */ /* 0x000fe40000000002 */
[----:B------:R-:W-:-:S03]  /*58d30*/  PRMT R3, R0, 0x3340, R3 ;  /* 0x0000334000037816 */ /* 0x000fc60000000003 */
[----:B------:R0:W-:Y:S04]  /*58d40*/  STL [R1+0x350], R2 ;  /* 0x0003500201007387 */ /* 0x0001e80000100800 */
[----:B------:R1:W-:Y:S01]  /*58d50*/  STL [R1+0x288], R4 ;  /* 0x0002880401007387 */ /* 0x0003e20000100800 */
[----:B------:R-:W-:Y:S02]  /*58d60*/  SHF.R.U32.HI R5, RZ, 0x8, R9 ;  /* 0x00000008ff057819 */ /* 0x000fe40000011609 */
[----:B0-----:R-:W-:Y:S02]  /*58d70*/  PRMT R2, R7, 0x3340, R6 ;  /* 0x0000334007027816 */ /* 0x001fe40000000006 */
[----:B-1----:R-:W-:Y:S02]  /*58d80*/  SHF.R.U32.HI R4, RZ, 0x8, R10 ;  /* 0x00000008ff047819 */ /* 0x002fe4000001160a */
[----:B------:R-:W-:Y:S01]  /*58d90*/  SHF.R.U32.HI R6, RZ, 0x8, R8 ;  /* 0x00000008ff067819 */ /* 0x000fe20000011608 */
[----:B------:R-:W-:Y:S04]  /*58da0*/  STL [R1+0x34c], R2 ;  /* 0x00034c0201007387 */ /* 0x000fe80000100800 */
[----:B------:R0:W-:Y:S01]  /*58db0*/  STL [R1+0x348], R3 ;  /* 0x0003480301007387 */ /* 0x0001e20000100800 */
[----:B------:R-:W-:-:S02]  /*58dc0*/  LOP3.LUT R4, R4, 0xffff, RZ, 0xc0, !PT ;  /* 0x0000ffff04047812 */ /* 0x000fc400078ec0ff */
[----:B------:R-:W-:Y:S02]  /*58dd0*/  LOP3.LUT R5, R5, 0xffff, RZ, 0xc0, !PT ;  /* 0x0000ffff05057812 */ /* 0x000fe400078ec0ff */
[----:B------:R-:W-:Y:S02]  /*58de0*/  SHF.R.U32.HI R0, RZ, 0x8, R17 ;  /* 0x00000008ff007819 */ /* 0x000fe40000011611 */
[----:B------:R-:W-:Y:S02]  /*58df0*/  LOP3.LUT R6, R6, 0xffff, RZ, 0xc0, !PT ;  /* 0x0000ffff06067812 */ /* 0x000fe400078ec0ff */
[----:B------:R-:W-:Y:S02]  /*58e00*/  PRMT R7, R4, 0x3340, R1 ;  /* 0x0000334004077816 */ /* 0x000fe40000000001 */
[----:B0-----:R-:W-:Y:S02]  /*58e10*/  SHF.R.U32.HI R3, RZ, 0x8, R23 ;  /* 0x00000008ff037819 */ /* 0x001fe40000011617 */
[----:B------:R-:W-:-:S02]  /*58e20*/  SHF.R.U32.HI R2, RZ, 0x8, R11 ;  /* 0x00000008ff027819 */ /* 0x000fc4000001160b */
[----:B------:R-:W-:Y:S02]  /*58e30*/  PRMT R4, R5, 0x3340, R1 ;  /* 0x0000334005047816 */ /* 0x000fe40000000001 */
[----:B------:R-:W-:Y:S02]  /*58e40*/  LOP3.LUT R0, R0, 0xffff, RZ, 0xc0, !PT ;  /* 0x0000ffff00007812 */ /* 0x000fe400078ec0ff */
[----:B------:R-:W-:Y:S02]  /*58e50*/  LOP3.LUT R3, R3, 0xffff, RZ, 0xc0, !PT ;  /* 0x0000ffff03037812 */ /* 0x000fe400078ec0ff */
[----:B------:R-:W-:Y:S01]  /*58e60*/  LOP3.LUT R2, R2, 0xffff, RZ, 0xc0, !PT ;  /* 0x0000ffff02027812 */ /* 0x000fe200078ec0ff */
[----:B------:R-:W4:Y:S04]  /*58e70*/  LDL.LU R11, [R1+0x3b8] ;  /* 0x0003b800010b7983 */ /* 0x000f280000300800 */
[----:B------:R-:W-:Y:S01]  /*58e80*/  STL [R1+0x27c], R7 ;  /* 0x00027c0701007387 */ /* 0x000fe20000100800 */
[----:B------:R-:W-:-:S03]  /*58e90*/  PRMT R23, R6, 0x3340, R3 ;  /* 0x0000334006177816 */ /* 0x000fc60000000003 */
[----:B------:R-:W4:Y:S04]  /*58ea0*/  LDL.LU R10, [R1+0x3b4] ;  /* 0x0003b400010a7983 */ /* 0x000f280000300800 */
[----:B------:R-:W-:Y:S01]  /*58eb0*/  STL [R1+0x278], R4 ;  /* 0x0002780401007387 */ /* 0x000fe20000100800 */
[----:B------:R-:W-:-:S03]  /*58ec0*/  PRMT R0, R0, 0x3340, R2 ;  /* 0x0000334000007816 */ /* 0x000fc60000000002 */
[----:B------:R-:W4:Y:S04]  /*58ed0*/  LDL.LU R9, [R1+0x28c] ;  /* 0x00028c0001097983 */ /* 0x000f280000300800 */
[----:B------:R-:W4:Y:S04]  /*58ee0*/  LDL.LU R8, [R1+0x18c] ;  /* 0x00018c0001087983 */ /* 0x000f280000300800 */
[----:B------:R0:W-:Y:S01]  /*58ef0*/  STL [R1+0x24b4], R23 ;  /* 0x0024b41701007387 */ /* 0x0001e20000100800 */
[----:B------:R-:W-:-:S03]  /*58f00*/  SHF.R.U32.HI R2, RZ, 0x8, R13 ;  /* 0x00000008ff027819 */ /* 0x000fc6000001160d */
[----:B0-----:R-:W4:Y:S04]  /*58f10*/  LDL.LU R23, [R1+0x3bc] ;  /* 0x0003bc0001177983 */ /* 0x001f280000300800 */
[----:B------:R0:W-:Y:S04]  /*58f20*/  STL [R1+0x344], R0 ;  /* 0x0003440001007387 */ /* 0x0001e80000100800 */
[----:B------:R-:W4:Y:S01]  /*58f30*/  LDL.LU R13, [R1+0x3c0] ;  /* 0x0003c000010d7983 */ /* 0x000f220000300800 */
[----:B0-----:R-:W-:-:S03]  /*58f40*/  SHF.R.U32.HI R0, RZ, 0x8, R26 ;  /* 0x00000008ff007819 */ /* 0x001fc6000001161a */
[----:B------:R-:W4:Y:S04]  /*58f50*/  LDL.LU R26, [R1+0x274c] ;  /* 0x00274c00011a7983 */ /* 0x000f280000300800 */
[----:B------:R-:W4:Y:S04]  /*58f60*/  LDL.LU R7, [R1+0xb0] ;  /* 0x0000b00001077983 */ /* 0x000f280000300800 */
[----:B------:R-:W4:Y:S01]  /*58f70*/  LDL.LU R17, [R1+0x188] ;  /* 0x0001880001117983 */ /* 0x000f220000300800 */
[----:B------:R-:W-:Y:S02]  /*58f80*/  SHF.R.U32.HI R3, RZ, 0x8, R24 ;  /* 0x00000008ff037819 */ /* 0x000fe40000011618 */
[----:B------:R-:W-:-:S02]  /*58f90*/  LOP3.LUT R2, R2, 0xffff, RZ, 0xc0, !PT ;  /* 0x0000ffff02027812 */ /* 0x000fc400078ec0ff */
[----:B------:R-:W-:Y:S02]  /*58fa0*/  LOP3.LUT R0, R0, 0xffff, RZ, 0xc0, !PT ;  /* 0x0000ffff00007812 */ /* 0x000fe400078ec0ff */
[----:B------:R-:W-:Y:S02]  /*58fb0*/  LOP3.LUT R3, R3, 0xffff, RZ, 0xc0, !PT ;  /* 0x0000ffff03037812 */ /* 0x000fe400078ec0ff */
[----:B------:R-:W-:Y:S02]  /*58fc0*/  PRMT R24, R2, 0x3340, R0 ;  /* 0x0000334002187816 */ /* 0x000fe40000000000 */
[----:B------:R-:W-:Y:S02]  /*58fd0*/  PRMT R3, R3, 0x3340, R1 ;  /* 0x0000334003037816 */ /* 0x000fe40000000001 */
[----:B--2---:R-:W-:Y:S02]  /*58fe0*/  SHF.R.U32.HI R4, RZ, 0x8, R20 ;  /* 0x00000008ff047819 */ /* 0x004fe40000011614 */
[----:B------:R-:W2:Y:S01]  /*58ff0*/  LDL.LU R20, [R1+0x3dc] ;  /* 0x0003dc0001147983 */ /* 0x000ea20000300800 */
[----:B---3--:R-:W-:-:S03]  /*59000*/  SHF.R.U32.HI R5, RZ, 0x8, R16 ;  /* 0x00000008ff057819 */ /* 0x008fc60000011610 */
[----:B------:R-:W3:Y:S01]  /*59010*/  LDL.LU R16, [R1+0x3d0] ;  /* 0x0003d00001107983 */ /* 0x000ee20000300800 */
[----:B----4-:R-:W-:-:S03]  /*59020*/  SHF.R.U32.HI R6, RZ, 0x8, R12 ;  /* 0x00000008ff067819 */ /* 0x010fc6000001160c */
[----:B------:R-:W4:Y:S01]  /*59030*/  LDL.LU R12, [R1+0x3c8] ;  /* 0x0003c800010c7983 */ /* 0x000f220000300800 */
[----:B------:R-:W-:Y:S02]  /*59040*/  LOP3.LUT R4, R4, 0xffff, RZ, 0xc0, !PT ;  /* 0x0000ffff04047812 */ /* 0x000fe400078ec0ff */
[----:B------:R-:W-:Y:S02]  /*59050*/  LOP3.LUT R5, R5, 0xffff, RZ, 0xc0, !PT ;  /* 0x0000ffff05057812 */ /* 0x000fe400078ec0ff */
[----:B------:R-:W-:Y:S02]  /*59060*/  LOP3.LUT R6, R6, 0xffff, RZ, 0xc0, !PT ;  /* 0x0000ffff06067812 */ /* 0x000fe400078ec0ff */
[----:B------:R-:W-:-:S05]  /*59070*/  PRMT R4, R4, 0x3340, R5 ;  /* 0x0000334004047816 */ /* 0x000fca0000000005 */
[----:B------:R0:W-:Y:S02]  /*59080*/  STL [R1+0x33c], R4 ;  /* 0x00033c0401007387 */ /* 0x0001e40000100800 */
[----:B0-----:R-:W-:-:S05]  /*59090*/  PRMT R4, R6, 0x3340, R1 ;  /* 0x0000334006047816 */ /* 0x001fca0000000001 */
[----:B------:R0:W-:Y:S04]  /*590a0*/  STL [R1+0x26c], R4 ;  /* 0x00026c0401007387 */ /* 0x0001e80000100800 */
[----:B------:R-:W-:Y:S01]  /*590b0*/  STL [R1+0x24b8], R24 ;  /* 0x0024b81801007387 */ /* 0x000fe20000100800 */
[----:B------:R-:W-:-:S04]  /*590c0*/  SHF.R.U32.HI R6, RZ, 0x8, R11 ;  /* 0x00000008ff067819 */ /* 0x000fc8000001160b */
[----:B------:R-:W-:Y:S01]  /*590d0*/  LOP3.LUT R6, R6, 0xffff, RZ, 0xc0, !PT ;  /* 0x0000ffff06067812 */ /* 0x000fe200078ec0ff */
[----:B------:R1:W-:Y:S01]  /*590e0*/  STL [R1+0x268], R3 ;  /* 0x0002680301007387 */ /* 0x0003e20000100800 */
[----:B------:R-:W-:Y:S02]  /*590f0*/  SHF.R.U32.HI R0, RZ, 0x8, R10 ;  /* 0x00000008ff007819 */ /* 0x000fe4000001160a */
[----:B------:R-:W-:Y:S02]  /*59100*/  SHF.R.U32.HI R5, RZ, 0x8, R13 ;  /* 0x00000008ff057819 */ /* 0x000fe4000001160d */
[----:B------:R-:W4:Y:S04]  /*59110*/  LDL.LU R13, [R1+0x3cc] ;  /* 0x0003cc00010d7983 */ /* 0x000f280000300800 */
[----:B------:R-:W4:Y:S01]  /*59120*/  LDL.LU R11, [R1+0x3d8] ;  /* 0x0003d800010b7983 */ /* 0x000f220000300800 */
[----:B------:R-:W-:-:S04]  /*59130*/  LOP3.LUT R5, R5, 0xffff, RZ, 0xc0, !PT ;  /* 0x0000ffff05057812 */ /* 0x000fc800078ec0ff */
[----:B------:R-:W-:Y:S02]  /*59140*/  PRMT R5, R5, 0x3340, R6 ;  /* 0x0000334005057816 */ /* 0x000fe40000000006 */
[----:B------:R-:W-:Y:S02]  /*59150*/  SHF.R.U32.HI R2, RZ, 0x8, R9 ;  /* 0x00000008ff027819 */ /* 0x000fe40000011609 */
[----:B0-----:R-:W-:Y:S01]  /*59160*/  SHF.R.U32.HI R4, RZ, 0x8, R23 ;  /* 0x00000008ff047819 */ /* 0x001fe20000011617 */
[----:B------:R-:W-:Y:S04]  /*59170*/  STL [R1+0x338], R5 ;  /* 0x0003380501007387 */ /* 0x000fe80000100800 */
[----:B------:R-:W4:Y:S04]  /*59180*/  LDL.LU R10, [R1+0x3d4] ;  /* 0x0003d400010a7983 */ /* 0x000f280000300800 */
[----:B------:R-:W4:Y:S01]  /*59190*/  LDL.LU R9, [R1+0x3e4] ;  /* 0x0003e40001097983 */ /* 0x000f220000300800 */
[----:B------:R-:W-:-:S02]  /*591a0*/  LOP3.LUT R4, R4, 0xffff, RZ, 0xc0, !PT ;  /* 0x0000ffff04047812 */ /* 0x000fc400078ec0ff */
[----:B------:R-:W-:-:S04]  /*591b0*/  LOP3.LUT R0, R0, 0xffff, RZ, 0xc0, !PT ;  /* 0x0000ffff00007812 */ /* 0x000fc800078ec0ff */
[----:B------:R-:W-:Y:S02]  /*591c0*/  PRMT R0, R4, 0x3340, R0 ;  /* 0x0000334004007816 */ /* 0x000fe40000000000 */
[----:B-1----:R-:W-:-:S03]  /*591d0*/  SHF.R.U32.HI R3, RZ, 0x8, R8 ;  /* 0x00000008ff037819 */ /* 0x002fc60000011608 */
[----:B------:R0:W-:Y:S04]  /*591e0*/  STL [R1+0x32c], R0 ;  /* 0x00032c0001007387 */ /* 0x0001e80000100800 */
[----:B------:R-:W4:Y:S01]  /*591f0*/  LDL.LU R8, [R1+0x3e0] ;  /* 0x0003e00001087983 */ /* 0x000f220000300800 */
[----:B------:R-:W-:Y:S02]  /*59200*/  LOP3.LUT R3, R3, 0xffff, RZ, 0xc0, !PT ;  /* 0x0000ffff03037812 */ /* 0x000fe400078ec0ff */
[----:B------:R-:W-:Y:S02]  /*59210*/  LOP3.LUT R2, R2, 0xffff, RZ, 0xc0, !PT ;  /* 0x0000ffff02027812 */ /* 0x000fe400078ec0ff */
[--C-:B------:R-:W-:Y:S02]  /*59220*/  PRMT R3, R3, 0x3340, R1.reuse ;  /* 0x0000334003037816 */ /* 0x100fe40000000001 */
[----:B0-----:R-:W-:-:S03]  /*59230*/  PRMT R0, R2, 0x3340, R1 ;  /* 0x0000334002007816 */ /* 0x001fc60000000001 */
[----:B------:R0:W-:Y:S04]  /*59240*/  STL [R1+0x260], R3 ;  /* 0x0002600301007387 */ /* 0x0001e80000100800 */
[----:B------:R1:W-:Y:S01]  /*59250*/  STL [R1+0x25c], R0 ;  /* 0x00025c0001007387 */ /* 0x0003e20000100800 */
[----:B------:R-:W-:Y:S02]  /*59260*/  SHF.R.U32.HI R6, RZ, 0x8, R17 ;  /* 0x00000008ff067819 */ /* 0x000fe40000011611 */
[----:B0-----:R-:W-:Y:S02]  /*59270*/  SHF.R.U32.HI R3, RZ, 0x8, R27 ;  /* 0x00000008ff037819 */ /* 0x001fe4000001161b */
[----:B-1----:R-:W-:Y:S02]  /*59280*/  SHF.R.U32.HI R0, RZ, 0x8, R21 ;  /* 0x00000008ff007819 */ /* 0x002fe40000011615 */
[----:B------:R-:W4:Y:S04]  /*59290*/  LDL.LU R21, [R1+0x2748] ;  /* 0x0027480001157983 */ /* 0x000f280000300800 */
[----:B------:R-:W4:Y:S04]  /*592a0*/  LDL.LU R27, [R1+0x2744] ;  /* 0x00274400011b7983 */ /* 0x000f280000300800 */
[----:B------:R-:W4:Y:S04]  /*592b0*/  LDL.LU R23, [R1+0x10] ;  /* 0x0000100001177983 */ /* 0x000f280000300800 */
[----:B------:R-:W4:Y:S01]  /*592c0*/  LDL.LU R17, [R1+0x14] ;  /* 0x0000140001117983 */ /* 0x000f220000300800 */
[----:B------:R-:W-:-:S02]  /*592d0*/  SHF.R.U32.HI R7, RZ, 0x8, R7 ;  /* 0x00000008ff077819 */ /* 0x000fc40000011607 */
[----:B------:R-:W-:Y:S02]  /*592e0*/  LOP3.LUT R6, R6, 0xffff, RZ, 0xc0, !PT ;  /* 0x0000ffff06067812 */ /* 0x000fe400078ec0ff */
[----:B------:R-:W-:Y:S02]  /*592f0*/  LOP3.LUT R0, R0, 0xffff, RZ, 0xc0, !PT ;  /* 0x0000ffff00007812 */ /* 0x000fe400078ec0ff */
[----:B------:R-:W-:Y:S02]  /*59300*/  LOP3.LUT R3, R3, 0xffff, RZ, 0xc0, !PT ;  /* 0x0000ffff03037812 */ /* 0x000fe400078ec0ff */
[----:B------:R-:W-:Y:S02]  /*59310*/  LOP3.LUT R7, R7, 0xffff, RZ, 0xc0, !PT ;  /* 0x0000ffff07077812 */ /* 0x000fe400078ec0ff */
[----:B--2---:R-:W-:Y:S02]  /*59320*/  SHF.R.U32.HI R5, RZ, 0x8, R20 ;  /* 0x00000008ff057819 */ /* 0x004fe40000011614 */
[----:B---3--:R-:W-:Y:S01]  /*59330*/  SHF.R.U32.HI R2, RZ, 0x8, R16 ;  /* 0x00000008ff027819 */ /* 0x008fe20000011610 */
[----:B------:R-:W2:Y:S01]  /*59340*/  LDL.LU R20, [R1+0x3f4] ;  /* 0x0003f40001147983 */ /* 0x000ea20000300800 */
[----:B------:R-:W-:-:S02]  /*59350*/  LOP3.LUT R5, R5, 0xffff, RZ, 0xc0, !PT ;  /* 0x0000ffff05057812 */ /* 0x000fc400078ec0ff */
[----:B----4-:R-:W-:Y:S02]  /*59360*/  SHF.R.U32.HI R4, RZ, 0x8, R12 ;  /* 0x00000008ff047819 */ /* 0x010fe4000001160c */
[----:B------:R-:W-:Y:S01]  /*59370*/  LOP3.LUT R2, R2, 0xffff, RZ, 0xc0, !PT ;  /* 0x0000ffff02027812 */ /* 0x000fe200078ec0ff */
[----:B------:R-:W3:Y:S04]  /*59380*/  LDL.LU R16, [R1+0x404] ;  /* 0x0004040001107983 */ /* 0x000ee80000300800 */
[----:B------:R-:W4:Y:S01]  /*59390*/  LDL.LU R12, [R1+0x3fc] ;  /* 0x0003fc00010c7983 */ /* 0x000f220000300800 */
[----:B------:R-:W-:Y:S02]  /*593a0*/  LOP3.LUT R4, R4, 0xffff, RZ, 0xc0, !PT ;  /* 0x0000ffff04047812 */ /* 0x000fe400078ec0ff */
[----:B------:R-:W-:-:S02]  /*593b0*/  PRMT R2, R5, 0x3340, R2 ;  /* 0x0000334005027816 */ /* 0x000fc40000000002 */
[----:B------:R-:W-:Y:S02]  /*593c0*/  PRMT R5, R4, 0x3340, R1 ;  /* 0x0000334004057816 */ /* 0x000fe40000000001 */
[----:B------:R-:W-:Y:S01]  /*593d0*/  PRMT R4, R7, 0x3340, R6 ;  /* 0x0000334007047816 */ /* 0x000fe20000000006 */
[----:B------:R0:W-:Y:S04]  /*593e0*/  STL [R1+0x31c], R2 ;  /* 0x00031c0201007387 */ /* 0x0001e80000100800 */
[----:B------:R-:W-:Y:S04]  /*593f0*/  STL [R1+0x254], R5 ;  /* 0x0002540501007387 */ /* 0x000fe80000100800 */
[----:B------:R1:W-:Y:S01]  /*59400*/  STL [R1+0x318], R4 ;  /* 0x0003180401007387 */ /* 0x0003e20000100800 */
[----:B0-----:R-:W-:-:S02]  /*59410*/  PRMT R2, R0, 0x3340, R3 ;  /* 0x0000334000027816 */ /* 0x001fc40000000003 */
[----:B-1----:R-:W-:-:S03]  /*59420*/  SHF.R.U32.HI R4, RZ, 0x8, R25 ;  /* 0x00000008ff047819 */ /* 0x002fc60000011619 */
[----:B------:R0:W-:Y:S04]  /*59430*/  STL [R1+0x310], R2 ;  /* 0x0003100201007387 */ /* 0x0001e80000100800 */
[----:B------:R-:W4:Y:S01]  /*59440*/  LDL.LU R25, [R1+0x2740] ;  /* 0x0027400001197983 */ /* 0x000f220000300800 */
[----:B------:R-:W-:-:S03]  /*59450*/  SHF.R.U32.HI R6, RZ, 0x8, R11 ;  /* 0x00000008ff067819 */ /* 0x000fc6000001160b */
[----:B------:R-:W4:Y:S01]  /*59460*/  LDL.LU R11, [R1+0x1ac] ;  /* 0x0001ac00010b7983 */ /* 0x000f220000300800 */
[----:B------:R-:W-:Y:S02]  /*59470*/  SHF.R.U32.HI R5, RZ, 0x8, R10 ;  /* 0x00000008ff057819 */ /* 0x000fe4000001160a */
[----:B0-----:R-:W-:Y:S01]  /*59480*/  SHF.R.U32.HI R2, RZ, 0x8, R9 ;  /* 0x00000008ff027819 */ /* 0x001fe20000011609 */
[----:B------:R-:W4:Y:S04]  /*59490*/  LDL.LU R10, [R1+0x41c] ;  /* 0x00041c00010a7983 */ /* 0x000f280000300800 */
[----:B------:R-:W4:Y:S01]  /*594a0*/  LDL.LU R9, [R1+0x60] ;  /* 0x0000600001097983 */ /* 0x000f220000300800 */
[----:B------:R-:W-:-:S03]  /*594b0*/  SHF.R.U32.HI R3, RZ, 0x8, R8 ;  /* 0x00000008ff037819 */ /* 0x000fc60000011608 */
[----:B------:R-:W4:Y:S01]  /*594c0*/  LDL.LU R8, [R1+0x6c] ;  /* 0x00006c0001087983 */ /* 0x000f220000300800 */
[----:B------:R-:W-:Y:S02]  /*594d0*/  LOP3.LUT R4, R4, 0xffff, RZ, 0xc0, !PT ;  /* 0x0000ffff04047812 */ /* 0x000fe400078ec0ff */
[----:B------:R-:W-:Y:S02]  /*594e0*/  LOP3.LUT R5, R5, 0xffff, RZ, 0xc0, !PT ;  /* 0x0000ffff05057812 */ /* 0x000fe400078ec0ff */
[--C-:B------:R-:W-:Y:S02]  /*594f0*/  PRMT R7, R4, 0x3340, R1.reuse ;  /* 0x0000334004077816 */ /* 0x100fe40000000001 */
[----:B------:R-:W-:Y:S02]  /*59500*/  PRMT R4, R5, 0x3340, R1 ;  /* 0x0000334005047816 */ /* 0x000fe40000000001 */
[----:B------:R-:W-:Y:S02]  /*59510*/  SHF.R.U32.HI R0, RZ, 0x8, R13 ;  /* 0x00000008ff007819 */ /* 0x000fe4000001160d */
[----:B------:R-:W-:Y:S01]  /*59520*/  LOP3.LUT R2, R2, 0xffff, RZ, 0xc0, !PT ;  /* 0x0000ffff02027812 */ /* 0x000fe200078ec0ff */
[----:B------:R-:W-:Y:S04]  /*59530*/  STL [R1+0x244], R7 ;  /* 0x0002440701007387 */ /* 0x000fe80000100800 */
[----:B------:R-:W-:Y:S01]  /*59540*/  STL [R1+0x240], R4 ;  /* 0x0002400401007387 */ /* 0x000fe20000100800 */
[----:B------:R-:W-:-:S02]  /*59550*/  LOP3.LUT R0, R0, 0xffff, RZ, 0xc0, !PT ;  /* 0x0000ffff00007812 */ /* 0x000fc400078ec0ff */
[----:B------:R-:W-:Y:S02]  /*59560*/  LOP3.LUT R6, R6, 0xffff, RZ, 0xc0, !PT ;  /* 0x0000ffff06067812 */ /* 0x000fe400078ec0ff */
[----:B------:R-:W-:Y:S02]  /*59570*/  LOP3.LUT R3, R3, 0xffff, RZ, 0xc0, !PT ;  /* 0x0000ffff03037812 */ /* 0x000fe400078ec0ff */
[----:B------:R-:W-:Y:S02]  /*59580*/  PRMT R0, R0, 0x3340, R2 ;  /* 0x0000334000007816 */ /* 0x000fe40000000002 */
[----:B------:R-:W-:-:S03]  /*59590*/  PRMT R2, R6, 0x3340, R3 ;  /* 0x0000334006027816 */ /* 0x000fc60000000003 */
[----:B------:R0:W-:Y:S04]  /*595a0*/  STL [R1+0x308], R0 ;  /* 0x0003080001007387 */ /* 0x0001e80000100800 */
[----:B------:R4:W-:Y:S04]  /*595b0*/  STL [R1+0x300], R2 ;  /* 0x0003000201007387 */ /* 0x0009e80000100800 */
[----:B------:R-:W4:Y:S01]  /*595c0*/  LDL.LU R24, [R1+0x430] ;  /* 0x0004300001187983 */ /* 0x000f220000300800 */
[----:B------:R-:W-:Y:S02]  /*595d0*/  SHF.R.U32.HI R6, RZ, 0x8, R23 ;  /* 0x00000008ff067819 */ /* 0x000fe40000011617 */
[----:B0-----:R-:W-:-:S02]  /*595e0*/  SHF.R.U32.HI R0, RZ, 0x8, R17 ;  /* 0x00000008ff007819 */ /* 0x001fc40000011611 */
[----:B------:R-:W4:Y:S01]  /*595f0*/  LDL.LU R17, [R1+0x42c] ;  /* 0x00042c0001117983 */ /* 0x000f220000300800 */
[----:B------:R-:W-:Y:S02]  /*59600*/  LOP3.LUT R6, R6, 0xffff, RZ, 0xc0, !PT ;  /* 0x0000ffff06067812 */ /* 0x000fe400078ec0ff */
[----:B------:R-:W-:Y:S02]  /*59610*/  LOP3.LUT R0, R0, 0xffff, RZ, 0xc0, !PT ;  /* 0x0000ffff00007812 */ /* 0x000fe400078ec0ff */
[----:B--2---:R-:W-:-:S04]  /*59620*/  SHF.R.U32.HI R4, RZ, 0x8, R20 ;  /* 0x00000008ff047819 */ /* 0x004fc80000011614 */
[----:B------:R-:W-:-:S04]  /*59630*/  LOP3.LUT R4, R4, 0xffff, RZ, 0xc0, !PT ;  /* 0x0000ffff04047812 */ /* 0x000fc800078ec0ff */
[----:B------:R-:W-:Y:S02]  /*59640*/  PRMT R4, R4, 0x3340, R1 ;  /* 0x0000334004047816 */ /* 0x000fe40000000001 */
[----:B---3--:R-:W-:Y:S02]  /*59650*/  SHF.R.U32.HI R5, RZ, 0x8, R16 ;  /* 0x00000008ff057819 */ /* 0x008fe40000011610 */
[----:B----4-:R-:W-:Y:S01]  /*59660*/  SHF.R.U32.HI R2, RZ, 0x8, R12 ;  /* 0x00000008ff027819 */ /* 0x010fe2000001160c */
[----:B------:R0:W-:Y:S04]  /*59670*/  STL [R1+0x230], R4 ;  /* 0x0002300401007387 */ /* 0x0001e80000100800 */
[----:B------:R-:W2:Y:S04]  /*59680*/  LDL.LU R20, [R1+0x420] ;  /* 0x0004200001147983 */ /* 0x000ea80000300800 */
[----:B------:R-:W3:Y:S04]  /*59690*/  LDL.LU R16, [R1+0xcc] ;  /* 0x0000cc0001107983 */ /* 0x000ee80000300800 */
[----:B------:R-:W4:Y:S01]  /*596a0*/  LDL.LU R12, [R1+0x418] ;  /* 0x00041800010c7983 */ /* 0x000f220000300800 */
[----:B------:R-:W-:-:S02]  /*596b0*/  LOP3.LUT R5, R5, 0xffff, RZ, 0xc0, !PT ;  /* 0x0000ffff05057812 */ /* 0x000fc400078ec0ff */
[----:B------:R-:W-:Y:S02]  /*596c0*/  LOP3.LUT R2, R2, 0xffff, RZ, 0xc0, !PT ;  /* 0x0000ffff02027812 */ /* 0x000fe400078ec0ff */
[----:B------:R-:W-:Y:S02]  /*596d0*/  SHF.R.U32.HI R3, RZ, 0x8, R25 ;  /* 0x00000008ff037819 */ /* 0x000fe40000011619 */
[----:B------:R-:W-:Y:S02]  /*596e0*/  PRMT R25, R6, 0x3340, R0 ;  /* 0x0000334006197816 */ /* 0x000fe40000000000 */
[----:B------:R-:W-:Y:S02]  /*596f0*/  LOP3.LUT R3, R3, 0xffff, RZ, 0xc0, !PT ;  /* 0x0000ffff03037812 */ /* 0x000fe400078ec0ff */
[----:B0-----:R-:W-:Y:S02]  /*59700*/  PRMT R4, R5, 0x3340, R1 ;  /* 0x0000334005047816 */ /* 0x001fe40000000001 */
[----:B------:R-:W-:Y:S01]  /*59710*/  PRMT R2, R2, 0x3340, R3 ;  /* 0x0000334002027816 */ /* 0x000fe20000000003 */
[----:B------:R-:W-:Y:S04]  /*59720*/  STL [R1+0x24bc], R25 ;  /* 0x0024bc1901007387 */ /* 0x000fe80000100800 */
[----:B------:R-:W-:Y:S01]  /*59730*/  STL [R1+0x22c], R4 ;  /* 0x00022c0401007387 */ /* 0x000fe20000100800 */
[----:B------:R-:W-:-:S03]  /*59740*/  SHF.R.U32.HI R0, RZ, 0x8, R14 ;  /* 0x00000008ff007819 */ /* 0x000fc6000001160e */
[----:B------:R0:W-:Y:S04]  /*59750*/  STL [R1+0x2f4], R2 ;  /* 0x0002f40201007387 */ /* 0x0001e80000100800 */
[----:B------:R-:W4:Y:S01]  /*59760*/  LDL.LU R14, [R1+0x273c] ;  /* 0x00273c00010e7983 */ /* 0x000f220000300800 */
[----:B0-----:R-:W-:-:S03]  /*59770*/  SHF.R.U32.HI R2, RZ, 0x8, R15 ;  /* 0x00000008ff027819 */ /* 0x001fc6000001160f */
[----:B------:R-:W4:Y:S04]  /*59780*/  LDL.LU R15, [R1+0x2738] ;  /* 0x00273800010f7983 */ /* 0x000f280000300800 */
[----:B------:R-:W4:Y:S04]  /*59790*/  LDL.LU R13, [R1+0x440] ;  /* 0x00044000010d7983 */ /* 0x000f280000300800 */
[----:B------:R-:W4:Y:S01]  /*597a0*/  LDL.LU R23, [R1+0x1e0] ;  /* 0x0001e00001177983 */ /* 0x000f220000300800 */
[----:B------:R-:W-:-:S03]  /*597b0*/  SHF.R.U32.HI R5, RZ, 0x8, R11 ;  /* 0x00000008ff057819 */ /* 0x000fc6000001160b */
[----:B------:R-:W4:Y:S01]  /*597c0*/  LDL.LU R11, [R1+0x43c] ;  /* 0x00043c00010b7983 */ /* 0x000f220000300800 */
[----:B------:R-:W-:Y:S02]  /*597d0*/  SHF.R.U32.HI R4, RZ, 0x8, R10 ;  /* 0x00000008ff047819 */ /* 0x000fe4000001160a */
[----:B------:R-:W-:Y:S01]  /*597e0*/  SHF.R.U32.HI R6, RZ, 0x8, R9 ;  /* 0x00000008ff067819 */ /* 0x000fe20000011609 */
[----:B------:R-:W4:Y:S04]  /*597f0*/  LDL.LU R10, [R1+0x444] ;  /* 0x00044400010a7983 */ /* 0x000f280000300800 */
[----:B------:R-:W4:Y:S01]  /*59800*/  LDL.LU R9, [R1+0x428] ;  /* 0x0004280001097983 */ /* 0x000f220000300800 */
[----:B------:R-:W-:-:S03]  /*59810*/  SHF.R.U32.HI R3, RZ, 0x8, R8 ;  /* 0x00000008ff037819 */ /* 0x000fc60000011608 */
[----:B------:R-:W4:Y:S01]  /*59820*/  LDL.LU R8, [R1+0x424] ;  /* 0x0004240001087983 */ /* 0x000f220000300800 */
[----:B------:R-:W-:Y:S02]  /*59830*/  LOP3.LUT R4, R4, 0xffff, RZ, 0xc0, !PT ;  /* 0x0000ffff04047812 */ /* 0x000fe400078ec0ff */
[----:B------:R-:W-:Y:S02]  /*59840*/  LOP3.LUT R5, R5, 0xffff, RZ, 0xc0, !PT ;  /* 0x0000ffff05057812 */ /* 0x000fe400078ec0ff */
[----:B------:R-:W-:Y:S02]  /*59850*/  LOP3.LUT R6, R6, 0xffff, RZ, 0xc0, !PT ;  /* 0x0000ffff06067812 */ /* 0x000fe400078ec0ff */
[----:B------:R-:W-:Y:S02]  /*59860*/  LOP3.LUT R3, R3, 0xffff, RZ, 0xc0, !PT ;  /* 0x0000ffff03037812 */ /* 0x000fe400078ec0ff */
[----:B------:R-:W-:Y:S02]  /*59870*/  LOP3.LUT R0, R0, 0xffff, RZ, 0xc0, !PT ;  /* 0x0000ffff00007812 */ /* 0x000fe400078ec0ff */
[----:B------:R-:W-:-:S02]  /*59880*/  LOP3.LUT R2, R2, 0xffff, RZ, 0xc0, !PT ;  /* 0x0000ffff02027812 */ /* 0x000fc400078ec0ff */
[--C-:B------:R-:W-:Y:S02]  /*59890*/  PRMT R7, R4, 0x3340, R1.reuse ;  /* 0x0000334004077816 */ /* 0x100fe40000000001 */
[----:B------:R-:W-:Y:S02]  /*598a0*/  PRMT R5, R5, 0x3340, R6 ;  /* 0x0000334005057816 */ /* 0x000fe40000000006 */
[----:B------:R-:W-:Y:S02]  /*598b0*/  PRMT R4, R3, 0x3340, R1 ;  /* 0x0000334003047816 */ /* 0x000fe40000000001 */
[----:B------:R-:W-:Y:S01]  /*598c0*/  PRMT R3, R0, 0x3340, R2 ;  /* 0x0000334000037816 */ /* 0x000fe20000000002 */
[----:B------:R-:W-:Y:S04]  /*598d0*/  STL [R1+0x224], R7 ;  /* 0x0002240701007387 */ /* 0x000fe80000100800 */
[----:B------:R-:W-:Y:S04]  /*598e0*/  STL [R1+0x2e4], R5 ;  /* 0x0002e40501007387 */ /* 0x000fe80000100800 */
[----:B------:R-:W-:Y:S04]  /*598f0*/  STL [R1+0x220], R4 ;  /* 0x0002200401007387 */ /* 0x000fe80000100800 */
[----:B------:R0:W-:Y:S02]  /*59900*/  STL [R1+0x2dc], R3 ;  /* 0x0002dc0301007387 */ /* 0x0001e40000100800 */
[----:B0-----:R-:W-:-:S02]  /*59910*/  SHF.R.U32.HI R3, RZ, 0x8, R26 ;  /* 0x00000008ff037819 */ /* 0x001fc4000001161a */
[----:B------:R-:W4:Y:S01]  /*59920*/  LDL.LU R26, [R1+0x2734] ;  /* 0x00273400011a7983 */ /* 0x000f220000300800 */
[----:B------:R-:W-:-:S03]  /*59930*/  SHF.R.U32.HI R0, RZ, 0x8, R17 ;  /* 0x00000008ff007819 */ /* 0x000fc60000011611 */
[----:B------:R-:W4:Y:S01]  /*59940*/  LDL.LU R17, [R1+0x45c] ;  /* 0x00045c0001117983 */ /* 0x000f220000300800 */
[----:B------:R-:W-:Y:S02]  /*59950*/  SHF.R.U32.HI R2, RZ, 0x8, R24 ;  /* 0x00000008ff027819 */ /* 0x000fe40000011618 */
[----:B------:R-:W-:Y:S02]  /*59960*/  LOP3.LUT R3, R3, 0xffff, RZ, 0xc0, !PT ;  /* 0x0000ffff03037812 */ /* 0x000fe400078ec0ff */
[----:B------:R-:W-:Y:S02]  /*59970*/  LOP3.LUT R0, R0, 0xffff, RZ, 0xc0, !PT ;  /* 0x0000ffff00007812 */ /* 0x000fe400078ec0ff */
[----:B------:R-:W-:Y:S02]  /*59980*/  LOP3.LUT R2, R2, 0xffff, RZ, 0xc0, !PT ;  /* 0x0000ffff02027812 */ /* 0x000fe400078ec0ff */
[----:B------:R-:W-:Y:S02]  /*59990*/  PRMT R3, R3, 0x3340, R1 ;  /* 0x0000334003037816 */ /* 0x000fe40000000001 */
[----:B------:R-:W-:-:S02]  /*599a0*/  PRMT R0, R2, 0x3340, R0 ;  /* 0x0000334002007816 */ /* 0x000fc40000000000 */
[----:B--2---:R-:W-:Y:S02]  /*599b0*/  SHF.R.U32.HI R4, RZ, 0x8, R20 ;  /* 0x00000008ff047819 */ /* 0x004fe40000011614 */
[----:B---3--:R-:W-:Y:S01]  /*599c0*/  SHF.R.U32.HI R5, RZ, 0x8, R16 ;  /* 0x00000008ff057819 */ /* 0x008fe20000011610 */
[----:B------:R-:W2:Y:S01]  /*599d0*/  LDL.LU R20, [R1+0x438] ;  /* 0x0004380001147983 */ /* 0x000ea20000300800 */
[----:B----4-:R-:W-:-:S03]  /*599e0*/  SHF.R.U32.HI R6, RZ, 0x8, R12 ;  /* 0x00000008ff067819 */ /* 0x010fc6000001160c */
[----:B------:R-:W3:Y:S04]  /*599f0*/  LDL.LU R16, [R1+0x434] ;  /* 0x0004340001107983 */ /* 0x000ee80000300800 */
[----:B------:R-:W4:Y:S01]  /*59a00*/  LDL.LU R12, [R1+0x204] ;  /* 0x00020400010c7983 */ /* 0x000f220000300800 */
[----:B------:R-:W-:Y:S02]  /*59a10*/  LOP3.LUT R4, R4, 0xffff, RZ, 0xc0, !PT ;  /* 0x0000ffff04047812 */ /* 0x000fe400078ec0ff */
[----:B------:R-:W-:Y:S02]  /*59a20*/  LOP3.LUT R5, R5, 0xffff, RZ, 0xc0, !PT ;  /* 0x0000ffff05057812 */ /* 0x000fe400078ec0ff */
[----:B------:R-:W-:Y:S02]  /*59a30*/  LOP3.LUT R6, R6, 0xffff, RZ, 0xc0, !PT ;  /* 0x0000ffff06067812 */ /* 0x000fe400078ec0ff */
[----:B------:R-:W-:-:S02]  /*59a40*/  PRMT R5, R4, 0x3340, R5 ;  /* 0x0000334004057816 */ /* 0x000fc40000000005 */
[----:B------:R-:W-:-:S03]  /*59a50*/  PRMT R4, R6, 0x3340, R1 ;  /* 0x0000334006047816 */ /* 0x000fc60000000001 */
[----:B------:R-:W-:Y:S04]  /*59a60*/  STL [R1+0x2d0], R5 ;  /* 0x0002d00501007387 */ /* 0x000fe80000100800 */
[----:B------:R0:W-:Y:S04]  /*59a70*/  STL [R1+0x214], R4 ;  /* 0x0002140401007387 */ /* 0x0001e80000100800 */
[----:B------:R-:W-:Y:S04]  /*59a80*/  STL [R1+0x210], R3 ;  /* 0x0002100301007387 */ /* 0x000fe80000100800 */
[----:B------:R1:W-:Y:S01]  /*59a90*/  STL [R1+0x2c8], R0 ;  /* 0x0002c80001007387 */ /* 0x0003e20000100800 */
[----:B0-----:R-:W-:-:S03]  /*59aa0*/  SHF.R.U32.HI R4, RZ, 0x8, R11 ;  /* 0x00000008ff047819 */ /* 0x001fc6000001160b */
[----:B------:R-:W4:Y:S01]  /*59ab0*/  LDL.LU R11, [R1+0x44c] ;  /* 0x00044c00010b7983 */ /* 0x000f220000300800 */
[----:B------:R-:W-:Y:S02]  /*59ac0*/  LOP3.LUT R4, R4, 0xffff, RZ, 0xc0, !PT ;  /* 0x0000ffff04047812 */ /* 0x000fe400078ec0ff */
[----:B-1----:R-:W-:Y:S02]  /*59ad0*/  SHF.R.U32.HI R0, RZ, 0x8, R10 ;  /* 0x00000008ff007819 */ /* 0x002fe4000001160a */
[----:B------:R-:W-:Y:S01]  /*59ae0*/  SHF.R.U32.HI R2, RZ, 0x8, R9 ;  /* 0x00000008ff027819 */ /* 0x000fe20000011609 */
[----:B------:R-:W4:Y:S04]  /*59af0*/  LDL.LU R10, [R1+0x74] ;  /* 0x00007400010a7983 */ /* 0x000f280000300800 */
[----:B------:R-:W4:Y:S01]  /*59b00*/  LDL.LU R9, [R1+0x448] ;  /* 0x0004480001097983 */ /* 0x000f220000300800 */
[----:B------:R-:W-:-:S05]  /*59b10*/  PRMT R4, R4, 0x3340, R1 ;  /* 0x0000334004047816 */ /* 0x000fca0000000001 */
[----:B------:R0:W-:Y:S01]  /*59b20*/  STL [R1+0x208], R4 ;  /* 0x0002080401007387 */ /* 0x0001e20000100800 */
[----:B------:R-:W-:-:S03]  /*59b30*/  SHF.R.U32.HI R3, RZ, 0x8, R8 ;  /* 0x00000008ff037819 */ /* 0x000fc60000011608 */
[----:B------:R-:W4:Y:S01]  /*59b40*/  LDL.LU R8, [R1+0x454] ;  /* 0x0004540001087983 */ /* 0x000f220000300800 */
[----:B------:R-:W-:Y:S02]  /*59b50*/  SHF.R.U32.HI R6, RZ, 0x8, R13 ;  /* 0x00000008ff067819 */ /* 0x000fe4000001160d */
[----:B------:R-:W-:Y:S02]  /*59b60*/  SHF.R.U32.HI R5, RZ, 0x8, R23 ;  /* 0x00000008ff057819 */ /* 0x000fe40000011617 */
[----:B------:R-:W-:Y:S02]  /*59b70*/  LOP3.LUT R0, R0, 0xffff, RZ, 0xc0, !PT ;  /* 0x0000ffff00007812 */ /* 0x000fe400078ec0ff */
[----:B------:R-:W-:Y:S02]  /*59b80*/  LOP3.LUT R2, R2, 0xffff, RZ, 0xc0, !PT ;  /* 0x0000ffff02027812 */ /* 0x000fe400078ec0ff */
[----:B------:R-:W-:Y:S02]  /*59b90*/  LOP3.LUT R6, R6, 0xffff, RZ, 0xc0, !PT ;  /* 0x0000ffff06067812 */ /* 0x000fe400078ec0ff */
[----:B------:R-:W-:-:S02]  /*59ba0*/  LOP3.LUT R5, R5, 0xffff, RZ, 0xc0, !PT ;  /* 0x0000ffff05057812 */ /* 0x000fc400078ec0ff */
[----:B------:R-:W-:Y:S02]  /*59bb0*/  LOP3.LUT R3, R3, 0xffff, RZ, 0xc0, !PT ;  /* 0x0000ffff03037812 */ /* 0x000fe400078ec0ff */
[----:B0-----:R-:W-:Y:S02]  /*59bc0*/  PRMT R4, R6, 0x3340, R0 ;  /* 0x0000334006047816 */ /* 0x001fe40000000000 */
[----:B------:R-:W-:Y:S02]  /*59bd0*/  PRMT R2, R5, 0x3340, R2 ;  /* 0x0000334005027816 */ /* 0x000fe40000000002 */
[----:B------:R-:W-:Y:S01]  /*59be0*/  PRMT R0, R3, 0x3340, R1 ;  /* 0x0000334003007816 */ /* 0x000fe20000000001 */
[----:B------:R0:W-:Y:S04]  /*59bf0*/  STL [R1+0x2c0], R4 ;  /* 0x0002c00401007387 */ /* 0x0001e80000100800 */
[----:B------:R1:W-:Y:S01]  /*59c00*/  STL [R1+0x2b8], R2 ;  /* 0x0002b80201007387 */ /* 0x0003e20000100800 */
[----:B0-----:R-:W-:-:S03]  /*59c10*/  SHF.R.U32.HI R4, RZ, 0x8, R29 ;  /* 0x00000008ff047819 */ /* 0x001fc6000001161d */
[----:B------:R-:W4:Y:S04]  /*59c20*/  LDL.LU R29, [R1+0x2730] ;  /* 0x00273000011d7983 */ /* 0x000f280000300800 */
[----:B------:R0:W-:Y:S01]  /*59c30*/  STL [R1+0x1fc], R0 ;  /* 0x0001fc0001007387 */ /* 0x0001e20000100800 */
[----:B------:R-:W-:Y:S02]  /*59c40*/  SHF.R.U32.HI R5, RZ, 0x8, R17 ;  /* 0x00000008ff057819 */ /* 0x000fe40000011611 */
[----:B-1----:R-:W-:Y:S02]  /*59c50*/  SHF.R.U32.HI R2, RZ, 0x8, R26 ;  /* 0x00000008ff027819 */ /* 0x002fe4000001161a */
[----:B------:R-:W-:Y:S02]  /*59c60*/  LOP3.LUT R4, R4, 0xffff, RZ, 0xc0, !PT ;  /* 0x0000ffff04047812 */ /* 0x000fe400078ec0ff */
[----:B------:R-:W-:-:S02]  /*59c70*/  LOP3.LUT R5, R5, 0xffff, RZ, 0xc0, !PT ;  /* 0x0000ffff05057812 */ /* 0x000fc400078ec0ff */
[----:B0-----:R-:W-:Y:S02]  /*59c80*/  SHF.R.U32.HI R0, RZ, 0x8, R19 ;  /* 0x00000008ff007819 */ /* 0x001fe40000011613 */
[----:B------:R-:W-:Y:S02]  /*59c90*/  LOP3.LUT R2, R2, 0xffff, RZ, 0xc0, !PT ;  /* 0x0000ffff02027812 */ /* 0x000fe400078ec0ff */
[----:B------:R-:W-:Y:S01]  /*59ca0*/  PRMT R5, R5, 0x3340, R1 ;  /* 0x0000334005057816 */ /* 0x000fe20000000001 */
[----:B------:R-:W4:Y:S01]  /*59cb0*/  LDL.LU R19, [R1+0x272c] ;  /* 0x00272c0001137983 */ /* 0x000f220000300800 */
[----:B------:R-:W-:-:S03]  /*59cc0*/  LOP3.LUT R0, R0, 0xffff, RZ, 0xc0, !PT ;  /* 0x0000ffff00007812 */ /* 0x000fc600078ec0ff */
[----:B------:R-:W4:Y:S01]  /*59cd0*/  LDL.LU R17, [R1+0xd8] ;  /* 0x0000d80001117983 */ /* 0x000f220000300800 */
[----:B------:R-:W-:Y:S02]  /*59ce0*/  PRMT R26, R4, 0x3340, R0 ;  /* 0x00003340041a7816 */ /* 0x000fe40000000000 */
[----:B--2---:R-:W-:Y:S02]  /*59cf0*/  SHF.R.U32.HI R6, RZ, 0x8, R20 ;  /* 0x00000008ff067819 */ /* 0x004fe40000011614 */
[----:B---3--:R-:W-:Y:S02]  /*59d00*/  SHF.R.U32.HI R7, RZ, 0x8, R16 ;  /* 0x00000008ff077819 */ /* 0x008fe40000011610 */
[----:B----4-:R-:W-:Y:S02]  /*59d10*/  SHF.R.U32.HI R3, RZ, 0x8, R12 ;  /* 0x00000008ff037819 */ /* 0x010fe4000001160c */
[----:B------:R-:W-:Y:S01]  /*59d20*/  LOP3.LUT R6, R6, 0xffff, RZ, 0xc0, !PT ;  /* 0x0000ffff06067812 */ /* 0x000fe200078ec0ff */
[----:B------:R-:W2:Y:S01]  /*59d30*/  LDL.LU R20, [R1+0x464] ;  /* 0x0004640001147983 */ /* 0x000ea20000300800 */
[----:B------:R-:W-:-:S02]  /*59d40*/  LOP3.LUT R7, R7, 0xffff, RZ, 0xc0, !PT ;  /* 0x0000ffff07077812 */ /* 0x000fc400078ec0ff */
[----:B------:R-:W-:Y:S01]  /*59d50*/  LOP3.LUT R3, R3, 0xffff, RZ, 0xc0, !PT ;  /* 0x0000ffff03037812 */ /* 0x000fe200078ec0ff */
[----:B------:R-:W3:Y:S04]  /*59d60*/  LDL.LU R16, [R1+0x450] ;  /* 0x0004500001107983 */ /* 0x000ee80000300800 */
[----:B------:R-:W-:Y:S01]  /*59d70*/  STL [R1+0x1f8], R5 ;  /* 0x0001f80501007387 */ /* 0x000fe20000100800 */
[----:B------:R-:W-:Y:S02]  /*59d80*/  PRMT R2, R7, 0x3340, R2 ;  /* 0x0000334007027816 */ /* 0x000fe40000000002 */
[----:B------:R-:W-:Y:S01]  /*59d90*/  PRMT R0, R6, 0x3340, R3 ;  /* 0x0000334006007816 */ /* 0x000fe20000000003 */
[----:B------:R-:W4:Y:S04]  /*59da0*/  LDL.LU R12, [R1+0x7c] ;  /* 0x00007c00010c7983 */ /* 0x000f280000300800 */
[----:B------:R-:W-:Y:S04]  /*59db0*/  STL [R1+0x24c0], R26 ;  /* 0x0024c01a01007387 */ /* 0x000fe80000100800 */
[----:B------:R0:W-:Y:S04]  /*59dc0*/  STL [R1+0x2a8], R0 ;  /* 0x0002a80001007387 */ /* 0x0001e80000100800 */
[----:B------:R1:W-:Y:S01]  /*59dd0*/  STL [R1+0x2a4], R2 ;  /* 0x0002a40201007387 */ /* 0x0003e20000100800 */
[----:B------:R-:W-:-:S02]  /*59de0*/  SHF.R.U32.HI R3, RZ, 0x8, R28 ;  /* 0x00000008ff037819 */ /* 0x000fc4000001161c */
[----:B0-----:R-:W-:Y:S02]  /*59df0*/  SHF.R.U32.HI R0, RZ, 0x8, R18 ;  /* 0x00000008ff007819 */ /* 0x001fe40000011612 */
[----:B------:R-:W4:Y:S04]  /*59e00*/  LDL.LU R18, [R1+0x2728] ;  /* 0x0027280001127983 */ /* 0x000f280000300800 */
        /* <DEDUP_REMOVED lines=9> */
[----:B-1----:R-:W-:-:S03]  /*59ea0*/  SHF.R.U32.HI R2, RZ, 0x8, R8 ;  /* 0x00000008ff027819 */ /* 0x002fc60000011608 */
        /* <DEDUP_REMOVED lines=13> */
[----:B------:R2:W-:Y:S01]  /*59f80*/  STL [R1+0x298], R2 ;  /* 0x0002980201007387 */ /* 0x0005e20000100800 */
[----:B------:R-:W-:-:S03]  /*59f90*/  SHF.R.U32.HI R3, RZ, 0x8, R27 ;  /* 0x00000008ff037819 */ /* 0x000fc6000001161b */
[----:B------:R4:W-:Y:S04]  /*59fa0*/  STL [R1+0x28c], R0 ;  /* 0x00028c0001007387 */ /* 0x0009e80000100800 */
[----:B------:R-:W4:Y:S04]  /*59fb0*/  LDL.LU R27, [R1+0x2720] ;  /* 0x00272000011b7983 */ /* 0x000f280000300800 */
[----:B------:R-:W4:Y:S04]  /*59fc0*/  LDL.LU R13, [R1+0x38] ;  /* 0x00003800010d7983 */ /* 0x000f280000300800 */
[----:B------:R-:W4:Y:S01]  /*59fd0*/  LDL.LU R23, [R1+0x3c] ;  /* 0x00003c0001177983 */ /* 0x000f220000300800 */
[----:B------:R-:W-:-:S04]  /*59fe0*/  LOP3.LUT R3, R3, 0xffff, RZ, 0xc0, !PT ;  /* 0x0000ffff03037812 */ /* 0x000fc800078ec0ff */
[----:B------:R-:W-:Y:S02]  /*59ff0*/  PRMT R6, R3, 0x3340, R1 ;  /* 0x0000334003067816 */ /* 0x000fe40000000001 */
[----:B------:R-:W-:Y:S02]  /*5a000*/  SHF.R.U32.HI R5, RZ, 0x8, R17 ;  /* 0x00000008ff057819 */ /* 0x000fe40000011611 */
[----:B------:R-:W4:Y:S02]  /*5a010*/  LDL.LU R17, [R1+0x484] ;  /* 0x0004840001117983 */ /* 0x000f240000300800 */
[----:B------:R-:W-:Y:S02]  /*5a020*/  LOP3.LUT R5, R5, 0xffff, RZ, 0xc0, !PT ;  /* 0x0000ffff05057812 */ /* 0x000fe400078ec0ff */
[----:B--2---:R-:W-:Y:S02]  /*5a030*/  SHF.R.U32.HI R2, RZ, 0x8, R20 ;  /* 0x00000008ff027819 */ /* 0x004fe40000011614 */
[----:B------:R-:W2:Y:S01]  /*5a040*/  LDL.LU R20, [R1+0x458] ;  /* 0x0004580001147983 */ /* 0x000ea20000300800 */
[----:B---3--:R-:W-:-:S03]  /*5a050*/  SHF.R.U32.HI R4, RZ, 0x8, R16 ;  /* 0x00000008ff047819 */ /* 0x008fc60000011610 */
[----:B------:R-:W3:Y:S01]  /*5a060*/  LDL.LU R16, [R1+0x488] ;  /* 0x0004880001107983 */ /* 0x000ee20000300800 */
[----:B----4-:R-:W-:Y:S02]  /*5a070*/  SHF.R.U32.HI R0, RZ, 0x8, R12 ;  /* 0x00000008ff007819 */ /* 0x010fe4000001160c */
[----:B------:R-:W-:Y:S01]  /*5a080*/  LOP3.LUT R4, R4, 0xffff, RZ, 0xc0, !PT ;  /* 0x0000ffff04047812 */ /* 0x000fe200078ec0ff */
[----:B------:R-:W4:Y:S01]  /*5a090*/  LDL.LU R12, [R1+0x88] ;  /* 0x00008800010c7983 */ /* 0x000f220000300800 */
[----:B------:R-:W-:Y:S02]  /*5a0a0*/  LOP3.LUT R2, R2, 0xffff, RZ, 0xc0, !PT ;  /* 0x0000ffff02027812 */ /* 0x000fe400078ec0ff */
[----:B------:R-:W-:Y:S02]  /*5a0b0*/  PRMT R3, R5, 0x3340, R4 ;  /* 0x0000334005037816 */ /* 0x000fe40000000004 */
[----:B------:R-:W-:Y:S01]  /*5a0c0*/  LOP3.LUT R0, R0, 0xffff, RZ, 0xc0, !PT ;  /* 0x0000ffff00007812 */ /* 0x000fe200078ec0ff */
[----:B------:R-:W-:Y:S01]  /*5a0d0*/  STL [R1+0x1dc], R6 ;  /* 0x0001dc0601007387 */ /* 0x000fe20000100800 */
[----:B------:R-:W-:-:S02]  /*5a0e0*/  PRMT R2, R2, 0x3340, R1 ;  /* 0x0000334002027816 */ /* 0x000fc40000000001 */
[----:B------:R-:W-:Y:S02]  /*5a0f0*/  PRMT R0, R0, 0x3340, R1 ;  /* 0x0000334000007816 */ /* 0x000fe40000000001 */
[----:B------:R-:W-:-:S04]  /*5a100*/  SHF.R.U32.HI R4, RZ, 0x8, R24 ;  /* 0x00000008ff047819 */ /* 0x000fc80000011618 */
[----:B------:R-:W-:Y:S01]  /*5a110*/  LOP3.LUT R4, R4, 0xffff, RZ, 0xc0, !PT ;  /* 0x0000ffff04047812 */ /* 0x000fe200078ec0ff */
[----:B------:R-:W-:Y:S04]  /*5a120*/  STL [R1+0x1d8], R2 ;  /* 0x0001d80201007387 */ /* 0x000fe80000100800 */
[----:B------:R-:W-:Y:S04]  /*5a130*/  STL [R1+0x280], R3 ;  /* 0x0002800301007387 */ /* 0x000fe80000100800 */
[----:B------:R0:W-:Y:S02]  /*5a140*/  STL [R1+0x1d4], R0 ;  /* 0x0001d40001007387 */ /* 0x0001e40000100800 */
[----:B0-----:R-:W-:-:S02]  /*5a150*/  SHF.R.U32.HI R0, RZ, 0x8, R11 ;  /* 0x00000008ff007819 */ /* 0x001fc4000001160b */
[----:B------:R-:W4:Y:S01]  /*5a160*/  LDL.LU R11, [R1+0x47c] ;  /* 0x00047c00010b7983 */ /* 0x000f220000300800 */
[----:B------:R-:W-:Y:S02]  /*5a170*/  SHF.R.U32.HI R5, RZ, 0x8, R10 ;  /* 0x00000008ff057819 */ /* 0x000fe4000001160a */
[----:B------:R-:W-:Y:S02]  /*5a180*/  SHF.R.U32.HI R6, RZ, 0x8, R9 ;  /* 0x00000008ff067819 */ /* 0x000fe40000011609 */
[----:B------:R-:W-:Y:S02]  /*5a190*/  LOP3.LUT R5, R5, 0xffff, RZ, 0xc0, !PT ;  /* 0x0000ffff05057812 */ /* 0x000fe400078ec0ff */
[----:B------:R-:W-:Y:S02]  /*5a1a0*/  LOP3.LUT R6, R6, 0xffff, RZ, 0xc0, !PT ;  /* 0x0000ffff06067812 */ /* 0x000fe400078ec0ff */
[----:B------:R-:W-:Y:S02]  /*5a1b0*/  PRMT R5, R4, 0x3340, R5 ;  /* 0x0000334004057816 */ /* 0x000fe40000000005 */
[----:B------:R-:W-:-:S03]  /*5a1c0*/  PRMT R4, R6, 0x3340, R1 ;  /* 0x0000334006047816 */ /* 0x000fc60000000001 */
[----:B------:R0:W-:Y:S04]  /*5a1d0*/  STL [R1+0x274], R5 ;  /* 0x0002740501007387 */ /* 0x0001e80000100800 */
[----:B------:R-:W4:Y:S04]  /*5a1e0*/  LDL.LU R10, [R1+0x40] ;  /* 0x00004000010a7983 */ /* 0x000f280000300800 */
[----:B------:R-:W-:Y:S01]  /*5a1f0*/  STL [R1+0x1cc], R4 ;  /* 0x0001cc0401007387 */ /* 0x000fe20000100800 */
[----:B------:R-:W-:-:S03]  /*5a200*/  SHF.R.U32.HI R3, RZ, 0x8, R8 ;  /* 0x00000008ff037819 */ /* 0x000fc60000011608 */
[----:B------:R-:W4:Y:S04]  /*5a210*/  LDL.LU R9, [R1+0x480] ;  /* 0x0004800001097983 */ /* 0x000f280000300800 */
[----:B------:R-:W4:Y:S01]  /*5a220*/  LDL.LU R8, [R1+0x94] ;  /* 0x0000940001087983 */ /* 0x000f220000300800 */
[----:B------:R-:W-:Y:S02]  /*5a230*/  SHF.R.U32.HI R2, RZ, 0x8, R25 ;  /* 0x00000008ff027819 */ /* 0x000fe40000011619 */
[----:B------:R-:W-:Y:S02]  /*5a240*/  LOP3.LUT R0, R0, 0xffff, RZ, 0xc0, !PT ;  /* 0x0000ffff00007812 */ /* 0x000fe400078ec0ff */
[----:B------:R-:W-:Y:S02]  /*5a250*/  LOP3.LUT R2, R2, 0xffff, RZ, 0xc0, !PT ;  /* 0x0000ffff02027812 */ /* 0x000fe400078ec0ff */
[----:B------:R-:W-:-:S02]  /*5a260*/  LOP3.LUT R3, R3, 0xffff, RZ, 0xc0, !PT ;  /* 0x0000ffff03037812 */ /* 0x000fc400078ec0ff */
[----:B------:R-:W-:Y:S02]  /*5a270*/  PRMT R2, R2, 0x3340, R0 ;  /* 0x0000334002027816 */ /* 0x000fe40000000000 */
[----:B------:R-:W-:Y:S02]  /*5a280*/  PRMT R0, R3, 0x3340, R1 ;  /* 0x0000334003007816 */ /* 0x000fe40000000001 */
[----:B0-----:R-:W-:Y:S01]  /*5a290*/  SHF.R.U32.HI R5, RZ, 0x8, R13 ;  /* 0x00000008ff057819 */ /* 0x001fe2000001160d */
[----:B------:R0:W-:Y:S04]  /*5a2a0*/  STL [R1+0x270], R2 ;  /* 0x0002700201007387 */ /* 0x0001e80000100800 */
[----:B------:R1:W-:Y:S04]  /*5a2b0*/  STL [R1+0x1c8], R0 ;  /* 0x0001c80001007387 */ /* 0x0003e80000100800 */
[----:B------:R-:W4:Y:S04]  /*5a2c0*/  LDL.LU R24, [R1+0x4b8] ;  /* 0x0004b80001187983 */ /* 0x000f280000300800 */
[----:B------:R-:W4:Y:S01]  /*5a2d0*/  LDL.LU R13, [R1+0x4b4] ;  /* 0x0004b400010d7983 */ /* 0x000f220000300800 */
[----:B------:R-:W-:-:S02]  /*5a2e0*/  LOP3.LUT R5, R5, 0xffff, RZ, 0xc0, !PT ;  /* 0x0000ffff05057812 */ /* 0x000fc400078ec0ff */
[----:B0-----:R-:W-:Y:S02]  /*5a2f0*/  SHF.R.U32.HI R2, RZ, 0x8, R23 ;  /* 0x00000008ff027819 */ /* 0x001fe40000011617 */
[----:B-1----:R-:W-:Y:S01]  /*5a300*/  SHF.R.U32.HI R0, RZ, 0x8, R27 ;  /* 0x00000008ff007819 */ /* 0x002fe2000001161b */
[----:B------:R-:W4:Y:S01]  /*5a310*/  LDL.LU R23, [R1+0x4a0] ;  /* 0x0004a00001177983 */ /* 0x000f220000300800 */
[----:B------:R-:W-:Y:S02]  /*5a320*/  LOP3.LUT R2, R2, 0xffff, RZ, 0xc0, !PT ;  /* 0x0000ffff02027812 */ /* 0x000fe400078ec0ff */
[----:B------:R-:W-:Y:S02]  /*5a330*/  LOP3.LUT R0, R0, 0xffff, RZ, 0xc0, !PT ;  /* 0x0000ffff00007812 */ /* 0x000fe400078ec0ff */
[----:B------:R-:W-:Y:S02]  /*5a340*/  SHF.R.U32.HI R6, RZ, 0x8, R17 ;  /* 0x00000008ff067819 */ /* 0x000fe40000011611 */
[----:B------:R-:W-:Y:S01]  /*5a350*/  PRMT R27, R5, 0x3340, R2 ;  /* 0x00003340051b7816 */ /* 0x000fe20000000002 */
[----:B------:R-:W4:Y:S01]  /*5a360*/  LDL.LU R17, [R1+0x4c4] ;  /* 0x0004c40001117983 */ /* 0x000f220000300800 */
[----:B------:R-:W-:-:S02]  /*5a370*/  LOP3.LUT R6, R6, 0xffff, RZ, 0xc0, !PT ;  /* 0x0000ffff06067812 */ /* 0x000fc400078ec0ff */
[----:B------:R-:W-:Y:S02]  /*5a380*/  PRMT R0, R0, 0x3340, R1 ;  /* 0x0000334000007816 */ /* 0x000fe40000000001 */
[----:B--2---:R-:W-:Y:S02]  /*5a390*/  SHF.R.U32.HI R4, RZ, 0x8, R20 ;  /* 0x00000008ff047819 */ /* 0x004fe40000011614 */
[----:B---3--:R-:W-:Y:S01]  /*5a3a0*/  SHF.R.U32.HI R3, RZ, 0x8, R16 ;  /* 0x00000008ff037819 */ /* 0x008fe20000011610 */
[----:B------:R-:W2:Y:S01]  /*5a3b0*/  LDL.LU R20, [R1+0x4c0] ;  /* 0x0004c00001147983 */ /* 0x000ea20000300800 */
[----:B----4-:R-:W-:Y:S02]  /*5a3c0*/  SHF.R.U32.HI R7, RZ, 0x8, R12 ;  /* 0x00000008ff077819 */ /* 0x010fe4000001160c */
[----:B------:R-:W-:Y:S02]  /*5a3d0*/  LOP3.LUT R4, R4, 0xffff, RZ, 0xc0, !PT ;  /* 0x0000ffff04047812 */ /* 0x000fe400078ec0ff */
[----:B------:R-:W-:Y:S01]  /*5a3e0*/  LOP3.LUT R3, R3, 0xffff, RZ, 0xc0, !PT ;  /* 0x0000ffff03037812 */ /* 0x000fe200078ec0ff */
[----:B------:R-:W3:Y:S01]  /*5a3f0*/  LDL.LU R12, [R1+0x4bc] ;  /* 0x0004bc00010c7983 */ /* 0x000ee20000300800 */
[----:B------:R-:W-:-:S02]  /*5a400*/  LOP3.LUT R7, R7, 0xffff, RZ, 0xc0, !PT ;  /* 0x0000ffff07077812 */ /* 0x000fc400078ec0ff */
[----:B------:R-:W-:Y:S02]  /*5a410*/  PRMT R2, R6, 0x3340, R3 ;  /* 0x0000334006027816 */ /* 0x000fe40000000003 */
[----:B------:R-:W-:Y:S01]  /*5a420*/  PRMT R4, R4, 0x3340, R7 ;  /* 0x0000334004047816 */ /* 0x000fe20000000007 */
[----:B------:R-:W-:Y:S01]  /*5a430*/  STL [R1+0x24c4], R27 ;  /* 0x0024c41b01007387 */ /* 0x000fe20000100800 */
[----:B------:R-:W-:-:S03]  /*5a440*/  SHF.R.U32.HI R3, RZ, 0x8, R28 ;  /* 0x00000008ff037819 */ /* 0x000fc6000001161c */
[----:B------:R-:W-:Y:S04]  /*5a450*/  STL [R1+0x264], R4 ;  /* 0x0002640401007387 */ /* 0x000fe80000100800 */
[----:B------:R0:W-:Y:S04]  /*5a460*/  STL [R1+0x258], R2 ;  /* 0x0002580201007387 */ /* 0x0001e80000100800 */
[----:B------:R1:W-:Y:S01]  /*5a470*/  STL [R1+0x1bc], R0 ;  /* 0x0001bc0001007387 */ /* 0x0003e20000100800 */
[----:B0-----:R-:W-:-:S03]  /*5a480*/  SHF.R.U32.HI R2, RZ, 0x8, R14 ;  /* 0x00000008ff027819 */ /* 0x001fc6000001160e */
[----:B------:R-:W4:Y:S04]  /*5a490*/  LDL.LU R14, [R1+0x271c] ;  /* 0x00271c00010e7983 */ /* 0x000f280000300800 */
[----:B------:R-:W4:Y:S04]  /*5a4a0*/  LDL.LU R28, [R1+0x2718] ;  /* 0x00271800011c7983 */ /* 0x000f280000300800 */
[----:B------:R-:W4:Y:S01]  /*5a4b0*/  LDL.LU R16, [R1+0x49c] ;  /* 0x00049c0001107983 */ /* 0x000f220000300800 */
[----:B------:R-:W-:-:S03]  /*5a4c0*/  SHF.R.U32.HI R6, RZ, 0x8, R11 ;  /* 0x00000008ff067819 */ /* 0x000fc6000001160b */
[----:B------:R-:W4:Y:S01]  /*5a4d0*/  LDL.LU R11, [R1+0x498] ;  /* 0x00049800010b7983 */ /* 0x000f220000300800 */
[----:B------:R-:W-:-:S03]  /*5a4e0*/  SHF.R.U32.HI R5, RZ, 0x8, R10 ;  /* 0x00000008ff057819 */ /* 0x000fc6000001160a */
[----:B------:R-:W4:Y:S01]  /*5a4f0*/  LDL.LU R10, [R1+0x494] ;  /* 0x00049400010a7983 */ /* 0x000f220000300800 */
[----:B------:R-:W-:Y:S02]  /*5a500*/  SHF.R.U32.HI R4, RZ, 0x8, R9 ;  /* 0x00000008ff047819 */ /* 0x000fe40000011609 */
[----:B-1----:R-:W-:Y:S01]  /*5a510*/  SHF.R.U32.HI R0, RZ, 0x8, R8 ;  /* 0x00000008ff007819 */ /* 0x002fe20000011608 */
[----:B------:R-:W4:Y:S04]  /*5a520*/  LDL.LU R9, [R1+0x490] ;  /* 0x0004900001097983 */ /* 0x000f280000300800 */
[----:B------:R-:W4:Y:S01]  /*5a530*/  LDL.LU R8, [R1+0x144] ;  /* 0x0001440001087983 */ /* 0x000f220000300800 */
[----:B------:R-:W-:Y:S02]  /*5a540*/  LOP3.LUT R4, R4, 0xffff, RZ, 0xc0, !PT ;  /* 0x0000ffff04047812 */ /* 0x000fe400078ec0ff */
[----:B------:R-:W-:-:S02]  /*5a550*/  LOP3.LUT R6, R6, 0xffff, RZ, 0xc0, !PT ;  /* 0x0000ffff06067812 */ /* 0x000fc400078ec0ff */
[----:B------:R-:W-:Y:S02]  /*5a560*/  LOP3.LUT R0, R0, 0xffff, RZ, 0xc0, !PT ;  /* 0x0000ffff00007812 */ /* 0x000fe400078ec0ff */
[----:B------:R-:W-:Y:S02]  /*5a570*/  PRMT R7, R4, 0x3340, R1 ;  /* 0x0000334004077816 */ /* 0x000fe40000000001 */
[----:B------:R-:W-:Y:S02]  /*5a580*/  PRMT R4, R6, 0x3340, R0 ;  /* 0x0000334006047816 */ /* 0x000fe40000000000 */
[----:B------:R-:W-:Y:S02]  /*5a590*/  LOP3.LUT R5, R5, 0xffff, RZ, 0xc0, !PT ;  /* 0x0000ffff05057812 */ /* 0x000fe400078ec0ff */
[----:B------:R-:W-:Y:S01]  /*5a5a0*/  LOP3.LUT R2, R2, 0xffff, RZ, 0xc0, !PT ;  /* 0x0000ffff02027812 */ /* 0x000fe200078ec0ff */
[----:B------:R-:W-:Y:S04]  /*5a5b0*/  STL [R1+0x1b4], R7 ;  /* 0x0001b40701007387 */ /* 0x000fe80000100800 */
[----:B------:R0:W-:Y:S01]  /*5a5c0*/  STL [R1+0x250], R4 ;  /* 0x0002500401007387 */ /* 0x0001e20000100800 */
[----:B------:R-:W-:-:S02]  /*5a5d0*/  LOP3.LUT R3, R3, 0xffff, RZ, 0xc0, !PT ;  /* 0x0000ffff03037812 */ /* 0x000fc400078ec0ff */
[----:B------:R-:W-:Y:S02]  /*5a5e0*/  PRMT R0, R5, 0x3340, R2 ;  /* 0x0000334005007816 */ /* 0x000fe40000000002 */
[----:B------:R-:W-:Y:S02]  /*5a5f0*/  SHF.R.U32.HI R5, RZ, 0x8, R24 ;  /* 0x00000008ff057819 */ /* 0x000fe40000011618 */
[----:B------:R-:W-:Y:S02]  /*5a600*/  PRMT R2, R3, 0x3340, R1 ;  /* 0x0000334003027816 */ /* 0x000fe40000000001 */
[----:B------:R-:W-:Y:S02]  /*5a610*/  LOP3.LUT R5, R5, 0xffff, RZ, 0xc0, !PT ;  /* 0x0000ffff05057812 */ /* 0x000fe400078ec0ff */
[----:B0-----:R-:W-:-:S04]  /*5a620*/  SHF.R.U32.HI R4, RZ, 0x8, R23 ;  /* 0x00000008ff047819 */ /* 0x001fc80000011617 */
[----:B------:R-:W-:Y:S01]  /*5a630*/  LOP3.LUT R4, R4, 0xffff, RZ, 0xc0, !PT ;  /* 0x0000ffff04047812 */ /* 0x000fe200078ec0ff */
[----:B------:R0:W-:Y:S01]  /*5a640*/  STL [R1+0x248], R0 ;  /* 0x0002480001007387 */ /* 0x0001e20000100800 */
[----:B------:R-:W-:Y:S02]  /*5a650*/  SHF.R.U32.HI R6, RZ, 0x8, R17 ;  /* 0x00000008ff067819 */ /* 0x000fe40000011611 */
[----:B------:R-:W-:Y:S02]  /*5a660*/  PRMT R7, R4, 0x3340, R1 ;  /* 0x0000334004077816 */ /* 0x000fe40000000001 */
[----:B------:R-:W-:Y:S01]  /*5a670*/  LOP3.LUT R6, R6, 0xffff, RZ, 0xc0, !PT ;  /* 0x0000ffff06067812 */ /* 0x000fe200078ec0ff */
[----:B------:R2:W-:Y:S04]  /*5a680*/  STL [R1+0x1b0], R2 ;  /* 0x0001b00201007387 */ /* 0x0005e80000100800 */
[----:B------:R-:W4:Y:S01]  /*5a690*/  LDL.LU R24, [R1+0x4e4] ;  /* 0x0004e40001187983 */ /* 0x000f220000300800 */
[----:B------:R-:W-:-:S02]  /*5a6a0*/  PRMT R4, R5, 0x3340, R6 ;  /* 0x0000334005047816 */ /* 0x000fc40000000006 */
[----:B0-----:R-:W-:Y:S01]  /*5a6b0*/  SHF.R.U32.HI R0, RZ, 0x8, R13 ;  /* 0x00000008ff007819 */ /* 0x001fe2000001160d */
[----:B------:R-:W-:Y:S04]  /*5a6c0*/  STL [R1+0x1a4], R7 ;  /* 0x0001a40701007387 */ /* 0x000fe80000100800 */
[----:B------:R-:W4:Y:S04]  /*5a6d0*/  LDL.LU R13, [R1+0x4e0] ;  /* 0x0004e000010d7983 */ /* 0x000f280000300800 */
[----:B------:R4:W-:Y:S01]  /*5a6e0*/  STL [R1+0x23c], R4 ;  /* 0x00023c0401007387 */ /* 0x0009e20000100800 */
[----:B------:R-:W-:-:S03]  /*5a6f0*/  LOP3.LUT R0, R0, 0xffff, RZ, 0xc0, !PT ;  /* 0x0000ffff00007812 */ /* 0x000fc600078ec0ff */
[----:B------:R-:W4:Y:S04]  /*5a700*/  LDL.LU R23, [R1+0x4dc] ;  /* 0x0004dc0001177983 */ /* 0x000f280000300800 */
[----:B------:R-:W4:Y:S01]  /*5a710*/  LDL.LU R17, [R1+0x4d8] ;  /* 0x0004d80001117983 */ /* 0x000f220000300800 */
[----:B--2---:R-:W-:-:S03]  /*5a720*/  SHF.R.U32.HI R2, RZ, 0x8, R20 ;  /* 0x00000008ff027819 */ /* 0x004fc60000011614 */
[----:B------:R-:W2:Y:S01]  /*5a730*/  LDL.LU R20, [R1+0x4d4] ;  /* 0x0004d40001147983 */ /* 0x000ea20000300800 */
[----:B---3--:R-:W-:Y:S02]  /*5a740*/  SHF.R.U32.HI R3, RZ, 0x8, R12 ;  /* 0x00000008ff037819 */ /* 0x008fe4000001160c */
[----:B------:R-:W-:Y:S01]  /*5a750*/  LOP3.LUT R2, R2, 0xffff, RZ, 0xc0, !PT ;  /* 0x0000ffff02027812 */ /* 0x000fe200078ec0ff */
[----:B------:R-:W3:Y:S01]  /*5a760*/  LDL.LU R12, [R1+0x4d0] ;  /* 0x0004d000010c7983 */ /* 0x000ee20000300800 */
[----:B------:R-:W-:Y:S02]  /*5a770*/  LOP3.LUT R3, R3, 0xffff, RZ, 0xc0, !PT ;  /* 0x0000ffff03037812 */ /* 0x000fe400078ec0ff */
[----:B------:R-:W-:Y:S02]  /*5a780*/  PRMT R0, R0, 0x3340, R2 ;  /* 0x0000334000007816 */ /* 0x000fe40000000002 */
[----:B------:R-:W-:-:S05]  /*5a790*/  PRMT R3, R3, 0x3340, R1 ;  /* 0x0000334003037816 */ /* 0x000fca0000000001 */
[----:B------:R-:W-:Y:S04]  /*5a7a0*/  STL [R1+0x1a0], R3 ;  /* 0x0001a00301007387 */ /* 0x000fe80000100800 */
[----:B------:R0:W-:Y:S04]  /*5a7b0*/  STL [R1+0x238], R0 ;  /* 0x0002380001007387 */ /* 0x0001e80000100800 */
[----:B------:R-:W3:Y:S01]  /*5a7c0*/  LDL.LU R25, [R1+0x4cc] ;  /* 0x0004cc0001197983 */ /* 0x000ee20000300800 */
[----:B----4-:R-:W-:-:S04]  /*5a7d0*/  SHF.R.U32.HI R4, RZ, 0x8, R16 ;  /* 0x00000008ff047819 */ /* 0x010fc80000011610 */
[----:B------:R-:W-:Y:S02]  /*5a7e0*/  LOP3.LUT R4, R4, 0xffff, RZ, 0xc0, !PT ;  /* 0x0000ffff04047812 */ /* 0x000fe400078ec0ff */
[----:B------:R-:W-:Y:S02]  /*5a7f0*/  SHF.R.U32.HI R2, RZ, 0x8, R11 ;  /* 0x00000008ff027819 */ /* 0x000fe4000001160b */
[----:B------:R-:W-:Y:S02]  /*5a800*/  SHF.R.U32.HI R5, RZ, 0x8, R10 ;  /* 0x00000008ff057819 */ /* 0x000fe4000001160a */
[----:B------:R-:W-:Y:S02]  /*5a810*/  SHF.R.U32.HI R6, RZ, 0x8, R8 ;  /* 0x00000008ff067819 */ /* 0x000fe40000011608 */
[----:B------:R-:W-:Y:S02]  /*5a820*/  LOP3.LUT R5, R5, 0xffff, RZ, 0xc0, !PT ;  /* 0x0000ffff05057812 */ /* 0x000fe400078ec0ff */
[----:B------:R-:W-:-:S02]  /*5a830*/  LOP3.LUT R6, R6, 0xffff, RZ, 0xc0, !PT ;  /* 0x0000ffff06067812 */ /* 0x000fc400078ec0ff */
[----:B------:R-:W-:Y:S02]  /*5a840*/  PRMT R5, R4, 0x3340, R5 ;  /* 0x0000334004057816 */ /* 0x000fe40000000005 */
[----:B------:R-:W-:-:S03]  /*5a850*/  PRMT R4, R6, 0x3340, R1 ;  /* 0x0000334006047816 */ /* 0x000fc60000000001 */
[----:B------:R1:W-:Y:S04]  /*5a860*/  STL [R1+0x228], R5 ;  /* 0x0002280501007387 */ /* 0x0003e80000100800 */
[----:B------:R-:W4:Y:S04]  /*5a870*/  LDL.LU R16, [R1+0x4c8] ;  /* 0x0004c80001107983 */ /* 0x000f280000300800 */
        /* <DEDUP_REMOVED lines=11> */
[----:B------:R-:W-:-:S03]  /*5a930*/  PRMT R3, R3, 0x3340, R1 ;  /* 0x0000334003037816 */ /* 0x000fc60000000001 */
[----:B------:R-:W-:Y:S04]  /*5a940*/  STL [R1+0x24c8], R28 ;  /* 0x0024c81c01007387 */ /* 0x000fe80000100800 */
[----:B------:R3:W-:Y:S01]  /*5a950*/  STL [R1+0x190], R3 ;  /* 0x0001900301007387 */ /* 0x0007e20000100800 */
[----:B-1----:R-:W-:-:S03]  /*5a960*/  SHF.R.U32.HI R5, RZ, 0x8, R24 ;  /* 0x00000008ff057819 */ /* 0x002fc60000011618 */
[----:B------:R-:W4:Y:S01]  /*5a970*/  LDL.LU R24, [R1+0x514] ;  /* 0x0005140001187983 */ /* 0x000f220000300800 */
[----:B------:R-:W-:-:S03]  /*5a980*/  SHF.R.U32.HI R4, RZ, 0x8, R13 ;  /* 0x00000008ff047819 */ /* 0x000fc6000001160d */
[----:B------:R-:W4:Y:S01]  /*5a990*/  LDL.LU R13, [R1+0xa8] ;  /* 0x0000a800010d7983 */ /* 0x000f220000300800 */
[----:B------:R-:W-:Y:S02]  /*5a9a0*/  SHF.R.U32.HI R6, RZ, 0x8, R23 ;  /* 0x00000008ff067819 */ /* 0x000fe40000011617 */
[----:B------:R-:W-:Y:S01]  /*5a9b0*/  SHF.R.U32.HI R0, RZ, 0x8, R17 ;  /* 0x00000008ff007819 */ /* 0x000fe20000011611 */
[----:B------:R-:W4:Y:S04]  /*5a9c0*/  LDL.LU R23, [R1+0x510] ;  /* 0x0005100001177983 */ /* 0x000f280000300800 */
[----:B------:R-:W4:Y:S01]  /*5a9d0*/  LDL.LU R17, [R1+0x504] ;  /* 0x0005040001117983 */ /* 0x000f220000300800 */
[----:B------:R-:W-:Y:S02]  /*5a9e0*/  LOP3.LUT R5, R5, 0xffff, RZ, 0xc0, !PT ;  /* 0x0000ffff05057812 */ /* 0x000fe400078ec0ff */
        /* <DEDUP_REMOVED lines=9> */
[----:B------:R-:W-:-:S03]  /*5aa80*/  LOP3.LUT R3, R3, 0xffff, RZ, 0xc0, !PT ;  /* 0x0000ffff03037812 */ /* 0x000fc600078ec0ff */
[----:B------:R-:W-:Y:S04]  /*5aa90*/  STL [R1+0x21c], R5 ;  /* 0x00021c0501007387 */ /* 0x000fe80000100800 */
[----:B------:R4:W-:Y:S01]  /*5aaa0*/  STL [R1+0x218], R4 ;  /* 0x0002180401007387 */ /* 0x0009e20000100800 */
[----:B------:R-:W-:Y:S02]  /*5aab0*/  PRMT R0, R3, 0x3340, R1 ;  /* 0x0000334003007816 */ /* 0x000fe40000000001 */
[----:B------:R-:W-:-:S04]  /*5aac0*/  LOP3.LUT R2, R2, 0xffff, RZ, 0xc0, !PT ;  /* 0x0000ffff02027812 */ /* 0x000fc800078ec0ff */
[----:B------:R-:W-:Y:S01]  /*5aad0*/  PRMT R2, R2, 0x3340, R1 ;  /* 0x0000334002027816 */ /* 0x000fe20000000001 */
[----:B------:R0:W-:Y:S04]  /*5aae0*/  STL [R1+0x18c], R0 ;  /* 0x00018c0001007387 */ /* 0x0001e80000100800 */
[----:B------:R1:W-:Y:S01]  /*5aaf0*/  STL [R1+0x188], R2 ;  /* 0x0001880201007387 */ /* 0x0003e20000100800 */
[----:B------:R-:W-:-:S04]  /*5ab00*/  SHF.R.U32.HI R6, RZ, 0x8, R25 ;  /* 0x00000008ff067819 */ /* 0x000fc80000011619 */
[----:B------:R-:W-:Y:S02]  /*5ab10*/  LOP3.LUT R6, R6, 0xffff, RZ, 0xc0, !PT ;  /* 0x0000ffff06067812 */ /* 0x000fe400078ec0ff */
[----:B----4-:R-:W-:Y:S02]  /*5ab20*/  SHF.R.U32.HI R4, RZ, 0x8, R11 ;  /* 0x00000008ff047819 */ /* 0x010fe4000001160b */
[----:B------:R-:W-:Y:S02]  /*5ab30*/  SHF.R.U32.HI R5, RZ, 0x8, R10 ;  /* 0x00000008ff057819 */ /* 0x000fe4000001160a */
[----:B------:R-:W-:Y:S02]  /*5ab40*/  SHF.R.U32.HI R3, RZ, 0x8, R8 ;  /* 0x00000008ff037819 */ /* 0x000fe40000011608 */
[----:B------:R-:W-:Y:S02]  /*5ab50*/  LOP3.LUT R4, R4, 0xffff, RZ, 0xc0, !PT ;  /* 0x0000ffff04047812 */ /* 0x000fe400078ec0ff */
[----:B------:R-:W-:-:S02]  /*5ab60*/  LOP3.LUT R5, R5, 0xffff, RZ, 0xc0, !PT ;  /* 0x0000ffff05057812 */ /* 0x000fc400078ec0ff */
[----:B------:R-:W-:Y:S02]  /*5ab70*/  LOP3.LUT R3, R3, 0xffff, RZ, 0xc0, !PT ;  /* 0x0000ffff03037812 */ /* 0x000fe400078ec0ff */
[----:B------:R-:W-:Y:S02]  /*5ab80*/  PRMT R5, R4, 0x3340, R5 ;  /* 0x0000334004057816 */ /* 0x000fe40000000005 */
[----:B------:R-:W-:Y:S02]  /*5ab90*/  PRMT R4, R3, 0x3340, R1 ;  /* 0x0000334003047816 */ /* 0x000fe40000000001 */
[----:B0-----:R-:W-:Y:S01]  /*5aba0*/  SHF.R.U32.HI R0, RZ, 0x8, R16 ;  /* 0x00000008ff007819 */ /* 0x001fe20000011610 */
[----:B------:R-:W-:Y:S04]  /*5abb0*/  STL [R1+0x20c], R5 ;  /* 0x00020c0501007387 */ /* 0x000fe80000100800 */
[----:B------:R0:W-:Y:S04]  /*5abc0*/  STL [R1+0x180], R4 ;  /* 0x0001800401007387 */ /* 0x0001e80000100800 */
[----:B------:R-:W4:Y:S01]  /*5abd0*/  LDL.LU R16, [R1+0x584] ;  /* 0x0005840001107983 */ /* 0x000f220000300800 */
[----:B-1----:R-:W-:-:S02]  /*5abe0*/  SHF.R.U32.HI R2, RZ, 0x8, R9 ;  /* 0x00000008ff027819 */ /* 0x002fc40000011609 */
[----:B------:R-:W-:Y:S02]  /*5abf0*/  LOP3.LUT R0, R0, 0xffff, RZ, 0xc0, !PT ;  /* 0x0000ffff00007812 */ /* 0x000fe400078ec0ff */
[----:B------:R-:W-:Y:S02]  /*5ac00*/  LOP3.LUT R2, R2, 0xffff, RZ, 0xc0, !PT ;  /* 0x0000ffff02027812 */ /* 0x000fe400078ec0ff */
[----:B------:R-:W-:Y:S02]  /*5ac10*/  PRMT R3, R6, 0x3340, R0 ;  /* 0x0000334006037816 */ /* 0x000fe40000000000 */
[----:B------:R-:W-:-:S03]  /*5ac20*/  PRMT R0, R2, 0x3340, R1 ;  /* 0x0000334002007816 */ /* 0x000fc60000000001 */
[----:B------:R2:W-:Y:S04]  /*5ac30*/  STL [R1+0x204], R3 ;  /* 0x0002040301007387 */ /* 0x0005e80000100800 */
[----:B------:R-:W4:Y:S04]  /*5ac40*/  LDL.LU R11, [R1+0x500] ;  /* 0x00050000010b7983 */ /* 0x000f280000300800 */
[----:B------:R3:W-:Y:S04]  /*5ac50*/  STL [R1+0x17c], R0 ;  /* 0x00017c0001007387 */ /* 0x0007e80000100800 */
[----:B------:R-:W4:Y:S04]  /*5ac60*/  LDL.LU R10, [R1+0x4fc] ;  /* 0x0004fc00010a7983 */ /* 0x000f280000300800 */
[----:B------:R-:W4:Y:S04]  /*5ac70*/  LDL.LU R9, [R1+0x4f8] ;  /* 0x0004f80001097983 */ /* 0x000f280000300800 */
[----:B------:R-:W4:Y:S01]  /*5ac80*/  LDL.LU R8, [R1+0x4f4] ;  /* 0x0004f40001087983 */ /* 0x000f220000300800 */
[----:B------:R-:W-:-:S02]  /*5ac90*/  SHF.R.U32.HI R7, RZ, 0x8, R24 ;  /* 0x00000008ff077819 */ /* 0x000fc40000011618 */
[----:B------:R-:W-:Y:S02]  /*5aca0*/  SHF.R.U32.HI R2, RZ, 0x8, R14 ;  /* 0x00000008ff027819 */ /* 0x000fe4000001160e */
[----:B0-----:R-:W-:Y:S02]  /*5acb0*/  SHF.R.U32.HI R4, RZ, 0x8, R13 ;  /* 0x00000008ff047819 */ /* 0x001fe4000001160d */
[----:B------:R-:W-:Y:S02]  /*5acc0*/  SHF.R.U32.HI R6, RZ, 0x8, R23 ;  /* 0x00000008ff067819 */ /* 0x000fe40000011617 */
[----:B------:R-:W-:Y:S02]  /*5acd0*/  SHF.R.U32.HI R5, RZ, 0x8, R17 ;  /* 0x00000008ff057819 */ /* 0x000fe40000011611 */
[----:B------:R-:W-:Y:S02]  /*5ace0*/  LOP3.LUT R7, R7, 0xffff, RZ, 0xc0, !PT ;  /* 0x0000ffff07077812 */ /* 0x000fe400078ec0ff */
[----:B------:R-:W-:-:S02]  /*5acf0*/  LOP3.LUT R6, R6, 0xffff, RZ, 0xc0, !PT ;  /* 0x0000ffff06067812 */ /* 0x000fc400078ec0ff */
[----:B------:R-:W-:Y:S02]  /*5ad00*/  LOP3.LUT R5, R5, 0xffff, RZ, 0xc0, !PT ;  /* 0x0000ffff05057812 */ /* 0x000fe400078ec0ff */
[----:B------:R-:W-:Y:S02]  /*5ad10*/  LOP3.LUT R4, R4, 0xffff, RZ, 0xc0, !PT ;  /* 0x0000ffff04047812 */ /* 0x000fe400078ec0ff */
[----:B------:R-:W-:Y:S02]  /*5ad20*/  LOP3.LUT R2, R2, 0xffff, RZ, 0xc0, !PT ;  /* 0x0000ffff02027812 */ /* 0x000fe400078ec0ff */
[----:B--2---:R-:W-:-:S04]  /*5ad30*/  SHF.R.U32.HI R3, RZ, 0x8, R20 ;  /* 0x00000008ff037819 */ /* 0x004fc80000011614 */
[----:B------:R-:W-:Y:S02]  /*5ad40*/  LOP3.LUT R3, R3, 0xffff, RZ, 0xc0, !PT ;  /* 0x0000ffff03037812 */ /* 0x000fe400078ec0ff */
[----:B---3--:R-:W-:Y:S02]  /*5ad50*/  SHF.R.U32.HI R0, RZ, 0x8, R12 ;  /* 0x00000008ff007819 */ /* 0x008fe4000001160c */
[----:B------:R-:W-:Y:S02]  /*5ad60*/  PRMT R14, R5, 0x3340, R3 ;  /* 0x00003340050e7816 */ /* 0x000fe40000000003 */
[----:B------:R-:W-:Y:S02]  /*5ad70*/  PRMT R5, R7, 0x3340, R6 ;  /* 0x0000334007057816 */ /* 0x000fe40000000006 */
[----:B------:R-:W-:Y:S01]  /*5ad80*/  LOP3.LUT R0, R0, 0xffff, RZ, 0xc0, !PT ;  /* 0x0000ffff00007812 */ /* 0x000fe200078ec0ff */
[----:B------:R-:W-:Y:S03]  /*5ad90*/  STL [R1+0x24cc], R14 ;  /* 0x0024cc0e01007387 */ /* 0x000fe60000100800 */
[----:B------:R-:W-:-:S02]  /*5ada0*/  PRMT R3, R4, 0x3340, R0 ;  /* 0x0000334004037816 */ /* 0x000fc40000000000 */
[----:B------:R-:W-:Y:S01]  /*5adb0*/  PRMT R0, R2, 0x3340, R1 ;  /* 0x0000334002007816 */ /* 0x000fe20000000001 */
[----:B------:R-:W-:Y:S04]  /*5adc0*/  STL [R1+0x1f4], R5 ;  /* 0x0001f40501007387 */ /* 0x000fe80000100800 */
[----:B------:R-:W2:Y:S04]  /*5add0*/  LDL.LU R26, [R1+0xc4] ;  /* 0x0000c400011a7983 */ /* 0x000ea80000300800 */
[----:B------:R-:W-:Y:S04]  /*5ade0*/  STL [R1+0x1f0], R3 ;  /* 0x0001f00301007387 */ /* 0x000fe80000100800 */
[----:B------:R-:W3:Y:S04]  /*5adf0*/  LDL.LU R25, [R1+0x530] ;  /* 0x0005300001197983 */ /* 0x000ee80000300800 */
[----:B------:R0:W-:Y:S04]  /*5ae00*/  STL [R1+0x170], R0 ;  /* 0x0001700001007387 */ /* 0x0001e80000100800 */
[----:B------:R-:W2:Y:S04]  /*5ae10*/  LDL.LU R13, [R1+0x534] ;  /* 0x00053400010d7983 */ /* 0x000ea80000300800 */
[----:B------:R-:W2:Y:S04]  /*5ae20*/  LDL.LU R23, [R1+0xc8] ;  /* 0x0000c80001177983 */ /* 0x000ea80000300800 */
[----:B------:R-:W2:Y:S01]  /*5ae30*/  LDL.LU R12, [R1+0x4ec] ;  /* 0x0004ec00010c7983 */ /* 0x000ea20000300800 */
[----:B------:R-:W-:-:S03]  /*5ae40*/  SHF.R.U32.HI R4, RZ, 0x8, R15 ;  /* 0x00000008ff047819 */ /* 0x000fc6000001160f */
[----:B------:R-:W2:Y:S01]  /*5ae50*/  LDL.LU R15, [R1+0x2714] ;  /* 0x00271400010f7983 */ /* 0x000ea20000300800 */
[----:B0-----:R-:W-:-:S03]  /*5ae60*/  SHF.R.U32.HI R0, RZ, 0x8, R29 ;  /* 0x00000008ff007819 */ /* 0x001fc6000001161d */
[----:B------:R-:W2:Y:S04]  /*5ae70*/  LDL.LU R29, [R1+0x2710] ;  /* 0x00271000011d7983 */ /* 0x000ea80000300800 */
[----:B------:R-:W2:Y:S04]  /*5ae80*/  LDL.LU R24, [R1+0x52c] ;  /* 0x00052c0001187983 */ /* 0x000ea80000300800 */
[----:B------:R-:W2:Y:S01]  /*5ae90*/  LDL.LU R17, [R1+0x528] ;  /* 0x0005280001117983 */ /* 0x000ea20000300800 */
[----:B----4-:R-:W-:-:S04]  /*5aea0*/  SHF.R.U32.HI R5, RZ, 0x8, R16 ;  /* 0x00000008ff057819 */ /* 0x010fc80000011610 */
[----:B------:R-:W-:-:S04]  /*5aeb0*/  LOP3.LUT R5, R5, 0xffff, RZ, 0xc0, !PT ;  /* 0x0000ffff05057812 */ /* 0x000fc800078ec0ff */
[----:B------:R-:W-:-:S05]  /*5aec0*/  PRMT R5, R5, 0x3340, R1 ;  /* 0x0000334005057816 */ /* 0x000fca0000000001 */
[----:B------:R-:W-:Y:S04]  /*5aed0*/  STL [R1+0x160], R5 ;  /* 0x0001600501007387 */ /* 0x000fe80000100800 */
[----:B------:R-:W4:Y:S01]  /*5aee0*/  LDL.LU R20, [R1+0x524] ;  /* 0x0005240001147983 */ /* 0x000f220000300800 */
[----:B------:R-:W-:Y:S02]  /*5aef0*/  SHF.R.U32.HI R6, RZ, 0x8, R11 ;  /* 0x00000008ff067819 */ /* 0x000fe4000001160b */
[----:B------:R-:W-:Y:S01]  /*5af00*/  SHF.R.U32.HI R7, RZ, 0x8, R10 ;  /* 0x00000008ff077819 */ /* 0x000fe2000001160a */
[----:B------:R-:W4:Y:S04]  /*5af10*/  LDL.LU R11, [R1+0x520] ;  /* 0x00052000010b7983 */ /* 0x000f280000300800 */
[----:B------:R-:W4:Y:S01]  /*5af20*/  LDL.LU R10, [R1+0x5f4] ;  /* 0x0005f400010a7983 */ /* 0x000f220000300800 */
[----:B------:R-:W-:-:S02]  /*5af30*/  SHF.R.U32.HI R3, RZ, 0x8, R9 ;  /* 0x00000008ff037819 */ /* 0x000fc40000011609 */
[----:B------:R-:W-:Y:S01]  /*5af40*/  SHF.R.U32.HI R2, RZ, 0x8, R8 ;  /* 0x00000008ff027819 */ /* 0x000fe20000011608 */
[----:B------:R-:W4:Y:S04]  /*5af50*/  LDL.LU R9, [R1+0x51c] ;  /* 0x00051c0001097983 */ /* 0x000f280000300800 */
[----:B------:R-:W4:Y:S01]  /*5af60*/  LDL.LU R8, [R1+0x5e8] ;  /* 0x0005e80001087983 */ /* 0x000f220000300800 */
[----:B------:R-:W-:Y:S02]  /*5af70*/  LOP3.LUT R4, R4, 0xffff, RZ, 0xc0, !PT ;  /* 0x0000ffff04047812 */ /* 0x000fe400078ec0ff */
[----:B------:R-:W-:Y:S02]  /*5af80*/  LOP3.LUT R0, R0, 0xffff, RZ, 0xc0, !PT ;  /* 0x0000ffff00007812 */ /* 0x000fe400078ec0ff */
[----:B------:R-:W-:-:S02]  /*5af90*/  LOP3.LUT R6, R6, 0xffff, RZ, 0xc0, !PT ;  /* 0x0000ffff06067812 */ /* 0x000fc400078ec0ff */
[----:B------:R-:W-:Y:S02]  /*5afa0*/  LOP3.LUT R3, R3, 0xffff, RZ, 0xc0, !PT ;  /* 0x0000ffff03037812 */ /* 0x000fe400078ec0ff */
[----:B------:R-:W-:Y:S02]  /*5afb0*/  PRMT R16, R4, 0x3340, R0 ;  /* 0x0000334004107816 */ /* 0x000fe40000000000 */
[----:B------:R-:W-:Y:S02]  /*5afc0*/  LOP3.LUT R7, R7, 0xffff, RZ, 0xc0, !PT ;  /* 0x0000ffff07077812 */ /* 0x000fe400078ec0ff */
[----:B------:R-:W-:Y:S02]  /*5afd0*/  PRMT R3, R6, 0x3340, R3 ;  /* 0x0000334006037816 */ /* 0x000fe40000000003 */
[----:B------:R-:W-:Y:S01]  /*5afe0*/  LOP3.LUT R2, R2, 0xffff, RZ, 0xc0, !PT ;  /* 0x0000ffff02027812 */ /* 0x000fe200078ec0ff */
[----:B------:R-:W-:Y:S04]  /*5aff0*/  STL [R1+0x24d0], R16 ;  /* 0x0024d01001007387 */ /* 0x000fe80000100800 */
[----:B------:R3:W-:Y:S01]  /*5b000*/  STL [R1+0x1e4], R3 ;  /* 0x0001e40301007387 */ /* 0x0007e20000100800 */
[----:B------:R-:W-:-:S05]  /*5b010*/  PRMT R0, R7, 0x3340, R2 ;  /* 0x0000334007007816 */ /* 0x000fca0000000002 */
[----:B------:R0:W-:Y:S01]  /*5b020*/  STL [R1+0x1e0], R0 ;  /* 0x0001e00001007387 */ /* 0x0001e20000100800 */
[----:B---3--:R-:W-:Y:S02]  /*5b030*/  SHF.R.U32.HI R3, RZ, 0x8, R25 ;  /* 0x00000008ff037819 */ /* 0x008fe40000011619 */
[----:B--2---:R-:W-:Y:S02]  /*5b040*/  SHF.R.U32.HI R2, RZ, 0x8, R13 ;  /* 0x00000008ff027819 */ /* 0x004fe4000001160d */
[----:B------:R-:W-:Y:S02]  /*5b050*/  SHF.R.U32.HI R5, RZ, 0x8, R26 ;  /* 0x00000008ff057819 */ /* 0x000fe4000001161a */
[----:B------:R-:W-:Y:S02]  /*5b060*/  SHF.R.U32.HI R4, RZ, 0x8, R23 ;  /* 0x00000008ff047819 */ /* 0x000fe40000011617 */
[----:B------:R-:W-:Y:S02]  /*5b070*/  LOP3.LUT R3, R3, 0xffff, RZ, 0xc0, !PT ;  /* 0x0000ffff03037812 */ /* 0x000fe400078ec0ff */
[----:B0-----:R-:W-:-:S02]  /*5b080*/  SHF.R.U32.HI R0, RZ, 0x8, R12 ;  /* 0x00000008ff007819 */ /* 0x001fc4000001160c */
[----:B------:R-:W-:Y:S02]  /*5b090*/  LOP3.LUT R2, R2, 0xffff, RZ, 0xc0, !PT ;  /* 0x0000ffff02027812 */ /* 0x000fe400078ec0ff */
[----:B------:R-:W-:Y:S02]  /*5b0a0*/  LOP3.LUT R5, R5, 0xffff, RZ, 0xc0, !PT ;  /* 0x0000ffff05057812 */ /* 0x000fe400078ec0ff */
[----:B------:R-:W-:Y:S02]  /*5b0b0*/  LOP3.LUT R4, R4, 0xffff, RZ, 0xc0, !PT ;  /* 0x0000ffff04047812 */ /* 0x000fe400078ec0ff */
[--C-:B------:R-:W-:Y:S02]  /*5b0c0*/  PRMT R6, R3, 0x3340, R1.reuse ;  /* 0x0000334003067816 */ /* 0x100fe40000000001 */
[----:B------:R-:W-:Y:S02]  /*5b0d0*/  LOP3.LUT R0, R0, 0xffff, RZ, 0xc0, !PT ;  /* 0x0000ffff00007812 */ /* 0x000fe400078ec0ff */
[----:B------:R-:W-:-:S02]  /*5b0e0*/  PRMT R3, R2, 0x3340, R1 ;  /* 0x0000334002037816 */ /* 0x000fc40000000001 */
[----:B------:R-:W-:Y:S01]  /*5b0f0*/  PRMT R2, R5, 0x3340, R4 ;  /* 0x0000334005027816 */ /* 0x000fe20000000004 */
[----:B------:R-:W-:Y:S01]  /*5b100*/  STL [R1+0x158], R6 ;  /* 0x0001580601007387 */ /* 0x000fe20000100800 */
[----:B------:R-:W-:-:S03]  /*5b110*/  PRMT R0, R0, 0x3340, R1 ;  /* 0x0000334000007816 */ /* 0x000fc60000000001 */
[----:B------:R-:W-:Y:S04]  /*5b120*/  STL [R1+0x154], R3 ;  /* 0x0001540301007387 */ /* 0x000fe80000100800 */
[----:B------:R-:W2:Y:S04]  /*5b130*/  LDL.LU R27, [R1+0x5ac] ;  /* 0x0005ac00011b7983 */ /* 0x000ea80000300800 */
[----:B------:R-:W-:Y:S04]  /*5b140*/  STL [R1+0x1d0], R2 ;  /* 0x0001d00201007387 */ /* 0x000fe80000100800 */
[----:B------:R-:W3:Y:S04]  /*5b150*/  LDL.LU R26, [R1+0x594] ;  /* 0x00059400011a7983 */ /* 0x000ee80000300800 */
[----:B------:R0:W-:Y:S04]  /*5b160*/  STL [R1+0x14c], R0 ;  /* 0x00014c0001007387 */ /* 0x0001e80000100800 */
[----:B------:R-:W3:Y:S04]  /*5b170*/  LDL.LU R25, [R1+0x588] ;  /* 0x0005880001197983 */ /* 0x000ee80000300800 */
[----:B------:R-:W3:Y:S01]  /*5b180*/  LDL.LU R13, [R1+0x57c] ;  /* 0x00057c00010d7983 */ /* 0x000ee20000300800 */
[----:B------:R-:W-:-:S03]  /*5b190*/  SHF.R.U32.HI R5, RZ, 0x8, R24 ;  /* 0x00000008ff057819 */ /* 0x000fc60000011618 */
[----:B------:R-:W3:Y:S04]  /*5b1a0*/  LDL.LU R23, [R1+0x50c] ;  /* 0x00050c0001177983 */ /* 0x000ee80000300800 */
[----:B------:R-:W3:Y:S04]  /*5b1b0*/  LDL.LU R12, [R1+0x508] ;  /* 0x00050800010c7983 */ /* 0x000ee80000300800 */
[----:B------:R-:W3:Y:S01]  /*5b1c0*/  LDL.LU R24, [R1+0x564] ;  /* 0x0005640001187983 */ /* 0x000ee20000300800 */
[----:B------:R-:W-:Y:S02]  /*5b1d0*/  LOP3.LUT R5, R5, 0xffff, RZ, 0xc0, !PT ;  /* 0x0000ffff05057812 */ /* 0x000fe400078ec0ff */
[----:B0-----:R-:W-:-:S02]  /*5b1e0*/  SHF.R.U32.HI R0, RZ, 0x8, R17 ;  /* 0x00000008ff007819 */ /* 0x001fc40000011611 */
[----:B------:R-:W3:Y:S01]  /*5b1f0*/  LDL.LU R17, [R1+0x560] ;  /* 0x0005600001117983 */ /* 0x000ee20000300800 */
[----:B----4-:R-:W-:-:S04]  /*5b200*/  SHF.R.U32.HI R2, RZ, 0x8, R20 ;  /* 0x00000008ff027819 */ /* 0x010fc80000011614 */
[----:B------:R-:W-:-:S04]  /*5b210*/  LOP3.LUT R2, R2, 0xffff, RZ, 0xc0, !PT ;  /* 0x0000ffff02027812 */ /* 0x000fc800078ec0ff */
[----:B------:R-:W-:Y:S02]  /*5b220*/  PRMT R2, R5, 0x3340, R2 ;  /* 0x0000334005027816 */ /* 0x000fe40000000002 */
[----:B------:R-:W-:Y:S02]  /*5b230*/  SHF.R.U32.HI R3, RZ, 0x8, R11 ;  /* 0x00000008ff037819 */ /* 0x000fe4000001160b */
[----:B------:R-:W-:Y:S01]  /*5b240*/  SHF.R.U32.HI R7, RZ, 0x8, R10 ;  /* 0x00000008ff077819 */ /* 0x000fe2000001160a */
[----:B------:R0:W-:Y:S04]  /*5b250*/  STL [R1+0x1c0], R2 ;  /* 0x0001c00201007387 */ /* 0x0001e80000100800 */
        /* <DEDUP_REMOVED lines=10> */
[----:B------:R-:W-:Y:S02]  /*5b300*/  LOP3.LUT R3, R3, 0xffff, RZ, 0xc0, !PT ;  /* 0x0000ffff03037812 */ /* 0x000fe400078ec0ff */
[----:B------:R-:W-:Y:S02]  /*5b310*/  PRMT R20, R7, 0x3340, R6 ;  /* 0x0000334007147816 */ /* 0x000fe40000000006 */
[----:B0-----:R-:W-:Y:S02]  /*5b320*/  PRMT R2, R4, 0x3340, R1 ;  /* 0x0000334004027816 */ /* 0x001fe40000000001 */
[----:B------:R-:W-:Y:S01]  /*5b330*/  PRMT R0, R0, 0x3340, R3 ;  /* 0x0000334000007816 */ /* 0x000fe20000000003 */
[----:B------:R-:W-:Y:S04]  /*5b340*/  STL [R1+0x24d4], R20 ;  /* 0x0024d41401007387 */ /* 0x000fe80000100800 */
[----:B------:R-:W-:Y:S04]  /*5b350*/  STL [R1+0x144], R2 ;  /* 0x0001440201007387 */ /* 0x000fe80000100800 */
[----:B------:R0:W-:Y:S01]  /*5b360*/  STL [R1+0x1b8], R0 ;  /* 0x0001b80001007387 */ /* 0x0001e20000100800 */
[----:B--2---:R-:W-:-:S02]  /*5b370*/  SHF.R.U32.HI R4, RZ, 0x8, R27 ;  /* 0x00000008ff047819 */ /* 0x004fc4000001161b */
[----:B---3--:R-:W-:Y:S02]  /*5b380*/  SHF.R.U32.HI R5, RZ, 0x8, R26 ;  /* 0x00000008ff057819 */ /* 0x008fe4000001161a */
[----:B0-----:R-:W-:Y:S01]  /*5b390*/  SHF.R.U32.HI R0, RZ, 0x8, R25 ;  /* 0x00000008ff007819 */ /* 0x001fe20000011619 */
[----:B------:R-:W2:Y:S01]  /*5b3a0*/  LDL.LU R26, [R1+0x53c] ;  /* 0x00053c00011a7983 */ /* 0x000ea20000300800 */
[----:B------:R-:W-:-:S03]  /*5b3b0*/  SHF.R.U32.HI R6, RZ, 0x8, R13 ;  /* 0x00000008ff067819 */ /* 0x000fc6000001160d */
[----:B------:R-:W3:Y:S04]  /*5b3c0*/  LDL.LU R25, [R1+0x104] ;  /* 0x0001040001197983 */ /* 0x000ee80000300800 */
[----:B------:R-:W2:Y:S01]  /*5b3d0*/  LDL.LU R13, [R1+0x5c8] ;  /* 0x0005c800010d7983 */ /* 0x000ea20000300800 */
[----:B------:R-:W-:Y:S02]  /*5b3e0*/  SHF.R.U32.HI R2, RZ, 0x8, R23 ;  /* 0x00000008ff027819 */ /* 0x000fe40000011617 */
[----:B------:R-:W-:Y:S02]  /*5b3f0*/  SHF.R.U32.HI R3, RZ, 0x8, R12 ;  /* 0x00000008ff037819 */ /* 0x000fe4000001160c */
[----:B------:R-:W-:Y:S02]  /*5b400*/  LOP3.LUT R4, R4, 0xffff, RZ, 0xc0, !PT ;  /* 0x0000ffff04047812 */ /* 0x000fe400078ec0ff */
[----:B------:R-:W-:-:S02]  /*5b410*/  LOP3.LUT R5, R5, 0xffff, RZ, 0xc0, !PT ;  /* 0x0000ffff05057812 */ /* 0x000fc400078ec0ff */
[----:B------:R-:W-:Y:S02]  /*5b420*/  LOP3.LUT R6, R6, 0xffff, RZ, 0xc0, !PT ;  /* 0x0000ffff06067812 */ /* 0x000fe400078ec0ff */
[----:B------:R-:W-:Y:S02]  /*5b430*/  LOP3.LUT R0, R0, 0xffff, RZ, 0xc0, !PT ;  /* 0x0000ffff00007812 */ /* 0x000fe400078ec0ff */
[----:B------:R-:W-:Y:S02]  /*5b440*/  LOP3.LUT R2, R2, 0xffff, RZ, 0xc0, !PT ;  /* 0x0000ffff02027812 */ /* 0x000fe400078ec0ff */
[----:B------:R-:W-:Y:S02]  /*5b450*/  LOP3.LUT R3, R3, 0xffff, RZ, 0xc0, !PT ;  /* 0x0000ffff03037812 */ /* 0x000fe400078ec0ff */
[----:B------:R-:W-:Y:S02]  /*5b460*/  PRMT R7, R4, 0x3340, R5 ;  /* 0x0000334004077816 */ /* 0x000fe40000000005 */
[----:B------:R-:W-:-:S02]  /*5b470*/  PRMT R5, R6, 0x3340, R1 ;  /* 0x0000334006057816 */ /* 0x000fc40000000001 */
[----:B------:R-:W-:Y:S01]  /*5b480*/  PRMT R4, R0, 0x3340, R1 ;  /* 0x0000334000047816 */ /* 0x000fe20000000001 */
[----:B------:R-:W3:Y:S04]  /*5b490*/  LDL.LU R23, [R1+0x8c] ;  /* 0x00008c0001177983 */ /* 0x000ee80000300800 */
[----:B------:R-:W3:Y:S01]  /*5b4a0*/  LDL.LU R12, [R1+0x84] ;  /* 0x00008400010c7983 */ /* 0x000ee20000300800 */
[----:B------:R-:W-:-:S03]  /*5b4b0*/  PRMT R0, R2, 0x3340, R3 ;  /* 0x0000334002007816 */ /* 0x000fc60000000003 */
[----:B------:R-:W-:Y:S04]  /*5b4c0*/  STL [R1+0x1ac], R7 ;  /* 0x0001ac0701007387 */ /* 0x000fe80000100800 */
[----:B------:R0:W-:Y:S04]  /*5b4d0*/  STL [R1+0x138], R5 ;  /* 0x0001380501007387 */ /* 0x0001e80000100800 */
[----:B------:R4:W-:Y:S04]  /*5b4e0*/  STL [R1+0x134], R4 ;  /* 0x0001340401007387 */ /* 0x0009e80000100800 */
[----:B------:R1:W-:Y:S01]  /*5b4f0*/  STL [R1+0x1a8], R0 ;  /* 0x0001a80001007387 */ /* 0x0003e20000100800 */
[----:B------:R-:W-:-:S03]  /*5b500*/  SHF.R.U32.HI R6, RZ, 0x8, R24 ;  /* 0x00000008ff067819 */ /* 0x000fc60000011618 */
[----:B------:R-:W3:Y:S01]  /*5b510*/  LDL.LU R24, [R1+0x5bc] ;  /* 0x0005bc0001187983 */ /* 0x000ee20000300800 */
[----:B------:R-:W-:Y:S02]  /*5b520*/  LOP3.LUT R6, R6, 0xffff, RZ, 0xc0, !PT ;  /* 0x0000ffff06067812 */ /* 0x000fe400078ec0ff */
[----:B0-----:R-:W-:Y:S02]  /*5b530*/  SHF.R.U32.HI R5, RZ, 0x8, R17 ;  /* 0x00000008ff057819 */ /* 0x001fe40000011611 */
[----:B----4-:R-:W-:Y:S02]  /*5b540*/  SHF.R.U32.HI R4, RZ, 0x8, R11 ;  /* 0x00000008ff047819 */ /* 0x010fe4000001160b */
[----:B-1----:R-:W-:Y:S02]  /*5b550*/  SHF.R.U32.HI R0, RZ, 0x8, R10 ;  /* 0x00000008ff007819 */ /* 0x002fe4000001160a */
[----:B------:R-:W-:Y:S02]  /*5b560*/  LOP3.LUT R4, R4, 0xffff, RZ, 0xc0, !PT ;  /* 0x0000ffff04047812 */ /* 0x000fe400078ec0ff */
[----:B------:R-:W-:-:S02]  /*5b570*/  LOP3.LUT R0, R0, 0xffff, RZ, 0xc0, !PT ;  /* 0x0000ffff00007812 */ /* 0x000fc400078ec0ff */
[----:B------:R-:W-:Y:S02]  /*5b580*/  PRMT R4, R4, 0x3340, R1 ;  /* 0x0000334004047816 */ /* 0x000fe40000000001 */
[----:B------:R-:W-:-:S03]  /*5b590*/  PRMT R0, R6, 0x3340, R0 ;  /* 0x0000334006007816 */ /* 0x000fc60000000000 */
[----:B------:R-:W-:Y:S04]  /*5b5a0*/  STL [R1+0x130], R4 ;  /* 0x0001300401007387 */ /* 0x000fe80000100800 */
[----:B------:R-:W4:Y:S04]  /*5b5b0*/  LDL.LU R17, [R1+0x5b4] ;  /* 0x0005b40001117983 */ /* 0x000f280000300800 */
[----:B------:R-:W-:Y:S04]  /*5b5c0*/  STL [R1+0x19c], R0 ;  /* 0x00019c0001007387 */ /* 0x000fe80000100800 */
[----:B------:R-:W4:Y:S01]  /*5b5d0*/  LDL.LU R11, [R1+0x5a8] ;  /* 0x0005a800010b7983 */ /* 0x000f220000300800 */
[----:B------:R-:W-:-:S03]  /*5b5e0*/  SHF.R.U32.HI R2, RZ, 0x8, R9 ;  /* 0x00000008ff027819 */ /* 0x000fc60000011609 */
[----:B------:R-:W4:Y:S01]  /*5b5f0*/  LDL.LU R10, [R1+0x5a4] ;  /* 0x0005a400010a7983 */ /* 0x000f220000300800 */
[----:B------:R-:W-:-:S03]  /*5b600*/  SHF.R.U32.HI R3, RZ, 0x8, R8 ;  /* 0x00000008ff037819 */ /* 0x000fc60000011608 */
[----:B------:R-:W4:Y:S04]  /*5b610*/  LDL.LU R9, [R1+0x59c] ;  /* 0x00059c0001097983 */ /* 0x000f280000300800 */
        /* <DEDUP_REMOVED lines=8> */
[----:B------:R-:W4:Y:S01]  /*5b6a0*/  LDL.LU R27, [R1+0x56c] ;  /* 0x00056c00011b7983 */ /* 0x000f220000300800 */
[----:B0-----:R-:W-:-:S04]  /*5b6b0*/  SHF.R.U32.HI R3, RZ, 0x8, R29 ;  /* 0x00000008ff037819 */ /* 0x001fc8000001161d */
[----:B------:R-:W-:Y:S02]  /*5b6c0*/  LOP3.LUT R3, R3, 0xffff, RZ, 0xc0, !PT ;  /* 0x0000ffff03037812 */ /* 0x000fe400078ec0ff */
[----:B--2---:R-:W-:-:S04]  /*5b6d0*/  SHF.R.U32.HI R4, RZ, 0x8, R13 ;  /* 0x00000008ff047819 */ /* 0x004fc8000001160d */
[----:B------:R-:W-:Y:S02]  /*5b6e0*/  LOP3.LUT R4, R4, 0xffff, RZ, 0xc0, !PT ;  /* 0x0000ffff04047812 */ /* 0x000fe400078ec0ff */
[----:B------:R-:W-:Y:S02]  /*5b6f0*/  SHF.R.U32.HI R0, RZ, 0x8, R26 ;  /* 0x00000008ff007819 */ /* 0x000fe4000001161a */
[----:B---3--:R-:W-:Y:S01]  /*5b700*/  SHF.R.U32.HI R2, RZ, 0x8, R25 ;  /* 0x00000008ff027819 */ /* 0x008fe20000011619 */
[----:B------:R-:W2:Y:S01]  /*5b710*/  LDL.LU R26, [R1+0x568] ;  /* 0x00056800011a7983 */ /* 0x000ea20000300800 */
[----:B------:R-:W-:Y:S02]  /*5b720*/  PRMT R4, R4, 0x3340, R1 ;  /* 0x0000334004047816 */ /* 0x000fe40000000001 */
[----:B------:R-:W-:Y:S02]  /*5b730*/  SHF.R.U32.HI R5, RZ, 0x8, R23 ;  /* 0x00000008ff057819 */ /* 0x000fe40000011617 */
[----:B------:R-:W-:Y:S01]  /*5b740*/  SHF.R.U32.HI R6, RZ, 0x8, R12 ;  /* 0x00000008ff067819 */ /* 0x000fe2000001160c */
[----:B------:R4:W-:Y:S04]  /*5b750*/  STL [R1+0x124], R4 ;  /* 0x0001240401007387 */ /* 0x0009e80000100800 */
[----:B------:R-:W3:Y:S04]  /*5b760*/  LDL.LU R25, [R1+0x55c] ;  /* 0x00055c0001197983 */ /* 0x000ee80000300800 */
[----:B------:R-:W3:Y:S04]  /*5b770*/  LDL.LU R13, [R1+0x558] ;  /* 0x00055800010d7983 */ /* 0x000ee80000300800 */
[----:B------:R-:W3:Y:S01]  /*5b780*/  LDL.LU R23, [R1+0x54c] ;  /* 0x00054c0001177983 */ /* 0x000ee20000300800 */
[----:B------:R-:W-:-:S02]  /*5b790*/  LOP3.LUT R5, R5, 0xffff, RZ, 0xc0, !PT ;  /* 0x0000ffff05057812 */ /* 0x000fc400078ec0ff */
[----:B------:R-:W-:Y:S02]  /*5b7a0*/  LOP3.LUT R6, R6, 0xffff, RZ, 0xc0, !PT ;  /* 0x0000ffff06067812 */ /* 0x000fe400078ec0ff */
[----:B------:R-:W-:Y:S02]  /*5b7b0*/  LOP3.LUT R0, R0, 0xffff, RZ, 0xc0, !PT ;  /* 0x0000ffff00007812 */ /* 0x000fe400078ec0ff */
[----:B------:R-:W-:Y:S01]  /*5b7c0*/  LOP3.LUT R2, R2, 0xffff, RZ, 0xc0, !PT ;  /* 0x0000ffff02027812 */ /* 0x000fe200078ec0ff */
[----:B------:R-:W3:Y:S01]  /*5b7d0*/  LDL.LU R12, [R1+0x548] ;  /* 0x00054800010c7983 */ /* 0x000ee20000300800 */
[----:B------:R-:W-:Y:S02]  /*5b7e0*/  PRMT R29, R5, 0x3340, R6 ;  /* 0x00003340051d7816 */ /* 0x000fe40000000006 */
[----:B------:R-:W-:Y:S02]  /*5b7f0*/  PRMT R2, R0, 0x3340, R2 ;  /* 0x0000334000027816 */ /* 0x000fe40000000002 */
[----:B------:R-:W-:Y:S01]  /*5b800*/  PRMT R0, R3, 0x3340, R1 ;  /* 0x0000334003007816 */ /* 0x000fe20000000001 */
[----:B------:R-:W-:Y:S04]  /*5b810*/  STL [R1+0x24d8], R29 ;  /* 0x0024d81d01007387 */ /* 0x000fe80000100800 */
[----:B------:R-:W-:Y:S01]  /*5b820*/  STL [R1+0x184], R2 ;  /* 0x0001840201007387 */ /* 0x000fe20000100800 */
[----:B------:R-:W-:-:S03]  /*5b830*/  SHF.R.U32.HI R6, RZ, 0x8, R24 ;  /* 0x00000008ff067819 */ /* 0x000fc60000011618 */
[----:B------:R0:W-:Y:S04]  /*5b840*/  STL [R1+0x118], R0 ;  /* 0x0001180001007387 */ /* 0x0001e80000100800 */
[----:B------:R-:W3:Y:S01]  /*5b850*/  LDL.LU R24, [R1+0x544] ;  /* 0x0005440001187983 */ /* 0x000ee20000300800 */
[----:B----4-:R-:W-:Y:S02]  /*5b860*/  SHF.R.U32.HI R4, RZ, 0x8, R17 ;  /* 0x00000008ff047819 */ /* 0x010fe40000011611 */
[----:B0-----:R-:W-:Y:S01]  /*5b870*/  SHF.R.U32.HI R0, RZ, 0x8, R11 ;  /* 0x00000008ff007819 */ /* 0x001fe2000001160b */
[----:B------:R-:W4:Y:S01]  /*5b880*/  LDL.LU R17, [R1+0x16c] ;  /* 0x00016c0001117983 */ /* 0x000f220000300800 */
[----:B------:R-:W-:-:S03]  /*5b890*/  SHF.R.U32.HI R5, RZ, 0x8, R10 ;  /* 0x00000008ff057819 */ /* 0x000fc6000001160a */
        /* <DEDUP_REMOVED lines=9> */
[----:B------:R-:W-:-:S02]  /*5b930*/  LOP3.LUT R0, R0, 0xffff, RZ, 0xc0, !PT ;  /* 0x0000ffff00007812 */ /* 0x000fc400078ec0ff */
[----:B------:R-:W-:Y:S02]  /*5b940*/  LOP3.LUT R2, R2, 0xffff, RZ, 0xc0, !PT ;  /* 0x0000ffff02027812 */ /* 0x000fe400078ec0ff */
[----:B------:R-:W-:Y:S02]  /*5b950*/  LOP3.LUT R3, R3, 0xffff, RZ, 0xc0, !PT ;  /* 0x0000ffff03037812 */ /* 0x000fe400078ec0ff */
[----:B------:R-:W-:Y:S02]  /*5b960*/  PRMT R5, R4, 0x3340, R5 ;  /* 0x0000334004057816 */ /* 0x000fe40000000005 */
[----:B------:R-:W-:Y:S02]  /*5b970*/  PRMT R4, R6, 0x3340, R0 ;  /* 0x0000334006047816 */ /* 0x000fe40000000000 */
[--C-:B------:R-:W-:Y:S02]  /*5b980*/  PRMT R2, R2, 0x3340, R1.reuse ;  /* 0x0000334002027816 */ /* 0x100fe40000000001 */
[----:B------:R-:W-:Y:S01]  /*5b990*/  PRMT R0, R3, 0x3340, R1 ;  /* 0x0000334003007816 */ /* 0x000fe20000000001 */
[----:B------:R0:W-:Y:S04]  /*5b9a0*/  STL [R1+0x178], R5 ;  /* 0x0001780501007387 */ /* 0x0001e80000100800 */
[----:B------:R2:W-:Y:S04]  /*5b9b0*/  STL [R1+0x174], R4 ;  /* 0x0001740401007387 */ /* 0x0005e80000100800 */
[----:B------:R-:W-:Y:S04]  /*5b9c0*/  STL [R1+0x110], R2 ;  /* 0x0001100201007387 */ /* 0x000fe80000100800 */
[----:B------:R1:W-:Y:S01]  /*5b9d0*/  STL [R1+0x10c], R0 ;  /* 0x00010c0001007387 */ /* 0x0003e20000100800 */
[----:B0-----:R-:W-:-:S04]  /*5b9e0*/  SHF.R.U32.HI R5, RZ, 0x8, R27 ;  /* 0x00000008ff057819 */ /* 0x001fc8000001161b */
[----:B------:R-:W-:Y:S02]  /*5b9f0*/  LOP3.LUT R5, R5, 0xffff, RZ, 0xc0, !PT ;  /* 0x0000ffff05057812 */ /* 0x000fe400078ec0ff */
[----:B--2---:R-:W-:Y:S02]  /*5ba00*/  SHF.R.U32.HI R4, RZ, 0x8, R26 ;  /* 0x00000008ff047819 */ /* 0x004fe4000001161a */
[----:B---3--:R-:W-:Y:S02]  /*5ba10*/  SHF.R.U32.HI R6, RZ, 0x8, R25 ;  /* 0x00000008ff067819 */ /* 0x008fe40000011619 */
[----:B-1----:R-:W-:Y:S01]  /*5ba20*/  SHF.R.U32.HI R0, RZ, 0x8, R13 ;  /* 0x00000008ff007819 */ /* 0x002fe2000001160d */
[----:B------:R-:W2:Y:S01]  /*5ba30*/  LDL.LU R25, [R1+0x5c4] ;  /* 0x0005c40001197983 */ /* 0x000ea20000300800 */
[----:B------:R-:W-:-:S03]  /*5ba40*/  SHF.R.U32.HI R2, RZ, 0x8, R23 ;  /* 0x00000008ff027819 */ /* 0x000fc60000011617 */
[----:B------:R-:W3:Y:S04]  /*5ba50*/  LDL.LU R13, [R1+0x5b8] ;  /* 0x0005b800010d7983 */ /* 0x000ee80000300800 */
[----:B------:R-:W3:Y:S01]  /*5ba60*/  LDL.LU R23, [R1+0x5a0] ;  /* 0x0005a00001177983 */ /* 0x000ee20000300800 */
[----:B------:R-:W-:Y:S02]  /*5ba70*/  LOP3.LUT R6, R6, 0xffff, RZ, 0xc0, !PT ;  /* 0x0000ffff06067812 */ /* 0x000fe400078ec0ff */
[----:B------:R-:W-:Y:S02]  /*5ba80*/  SHF.R.U32.HI R3, RZ, 0x8, R12 ;  /* 0x00000008ff037819 */ /* 0x000fe4000001160c */
[----:B------:R-:W-:Y:S02]  /*5ba90*/  LOP3.LUT R4, R4, 0xffff, RZ, 0xc0, !PT ;  /* 0x0000ffff04047812 */ /* 0x000fe400078ec0ff */
[----:B------:R-:W-:-:S02]  /*5baa0*/  LOP3.LUT R0, R0, 0xffff, RZ, 0xc0, !PT ;  /* 0x0000ffff00007812 */ /* 0x000fc400078ec0ff */
[----:B------:R-:W-:Y:S02]  /*5bab0*/  PRMT R5, R5, 0x3340, R6 ;  /* 0x0000334005057816 */ /* 0x000fe40000000006 */
[----:B------:R-:W-:Y:S02]  /*5bac0*/  LOP3.LUT R3, R3, 0xffff, RZ, 0xc0, !PT ;  /* 0x0000ffff03037812 */ /* 0x000fe400078ec0ff */
[----:B------:R-:W-:Y:S02]  /*5bad0*/  LOP3.LUT R2, R2, 0xffff, RZ, 0xc0, !PT ;  /* 0x0000ffff02027812 */ /* 0x000fe400078ec0ff */
[----:B------:R-:W-:Y:S01]  /*5bae0*/  PRMT R4, R4, 0x3340, R0 ;  /* 0x0000334004047816 */ /* 0x000fe20000000000 */
[----:B------:R-:W3:Y:S01]  /*5baf0*/  LDL.LU R12, [R1+0x5b0] ;  /* 0x0005b000010c7983 */ /* 0x000ee20000300800 */
[----:B------:R-:W-:-:S03]  /*5bb00*/  PRMT R0, R3, 0x3340, R1 ;  /* 0x0000334003007816 */ /* 0x000fc60000000001 */
[----:B------:R-:W-:Y:S01]  /*5bb10*/  STL [R1+0x168], R5 ;  /* 0x0001680501007387 */ /* 0x000fe20000100800 */
[----:B------:R-:W-:-:S03]  /*5bb20*/  PRMT R2, R2, 0x3340, R1 ;  /* 0x0000334002027816 */ /* 0x000fc60000000001 */
[----:B------:R4:W-:Y:S04]  /*5bb30*/  STL [R1+0x164], R4 ;  /* 0x0001640401007387 */ /* 0x0009e80000100800 */
[----:B------:R0:W-:Y:S01]  /*5bb40*/  STL [R1+0x100], R0 ;  /* 0x0001000001007387 */ /* 0x0001e20000100800 */
[----:B------:R-:W-:-:S03]  /*5bb50*/  SHF.R.U32.HI R6, RZ, 0x8, R24 ;  /* 0x00000008ff067819 */ /* 0x000fc60000011618 */
[----:B------:R1:W-:Y:S01]  /*5bb60*/  STL [R1+0xfc], R2 ;  /* 0x0000fc0201007387 */ /* 0x0003e20000100800 */
[----:B------:R-:W-:Y:S02]  /*5bb70*/  LOP3.LUT R6, R6, 0xffff, RZ, 0xc0, !PT ;  /* 0x0000ffff06067812 */ /* 0x000fe400078ec0ff */
[----:B----4-:R-:W-:Y:S02]  /*5bb80*/  SHF.R.U32.HI R4, RZ, 0x8, R11 ;  /* 0x00000008ff047819 */ /* 0x010fe4000001160b */
[----:B------:R-:W-:Y:S02]  /*5bb90*/  SHF.R.U32.HI R5, RZ, 0x8, R10 ;  /* 0x00000008ff057819 */ /* 0x000fe4000001160a */
[----:B0-----:R-:W-:Y:S02]  /*5bba0*/  SHF.R.U32.HI R0, RZ, 0x8, R17 ;  /* 0x00000008ff007819 */ /* 0x001fe40000011611 */
[----:B------:R-:W-:Y:S02]  /*5bbb0*/  SHF.R.U32.HI R3, RZ, 0x8, R8 ;  /* 0x00000008ff037819 */ /* 0x000fe40000011608 */
[----:B------:R-:W-:-:S02]  /*5bbc0*/  LOP3.LUT R4, R4, 0xffff, RZ, 0xc0, !PT ;  /* 0x0000ffff04047812 */ /* 0x000fc400078ec0ff */
[----:B------:R-:W-:Y:S02]  /*5bbd0*/  LOP3.LUT R5, R5, 0xffff, RZ, 0xc0, !PT ;  /* 0x0000ffff05057812 */ /* 0x000fe400078ec0ff */
[----:B-1----:R-:W-:Y:S02]  /*5bbe0*/  SHF.R.U32.HI R2, RZ, 0x8, R9 ;  /* 0x00000008ff027819 */ /* 0x002fe40000011609 */
[----:B------:R-:W-:Y:S02]  /*5bbf0*/  LOP3.LUT R3, R3, 0xffff, RZ, 0xc0, !PT ;  /* 0x0000ffff03037812 */ /* 0x000fe400078ec0ff */
[----:B------:R-:W-:Y:S02]  /*5bc00*/  LOP3.LUT R0, R0, 0xffff, RZ, 0xc0, !PT ;  /* 0x0000ffff00007812 */ /* 0x000fe400078ec0ff */
[----:B------:R-:W-:Y:S02]  /*5bc10*/  PRMT R5, R4, 0x3340, R5 ;  /* 0x0000334004057816 */ /* 0x000fe40000000005 */
[----:B------:R-:W-:-:S02]  /*5bc20*/  LOP3.LUT R2, R2, 0xffff, RZ, 0xc0, !PT ;  /* 0x0000ffff02027812 */ /* 0x000fc400078ec0ff */
[--C-:B------:R-:W-:Y:S02]  /*5bc30*/  PRMT R4, R3, 0x3340, R1.reuse ;  /* 0x0000334003047816 */ /* 0x100fe40000000001 */
[----:B------:R-:W-:Y:S01]  /*5bc40*/  PRMT R3, R6, 0x3340, R0 ;  /* 0x0000334006037816 */ /* 0x000fe20000000000 */
[----:B------:R0:W-:Y:S01]  /*5bc50*/  STL [R1+0x15c], R5 ;  /* 0x00015c0501007387 */ /* 0x0001e20000100800 */
[----:B------:R-:W-:-:S03]  /*5bc60*/  PRMT R0, R2, 0x3340, R1 ;  /* 0x0000334002007816 */ /* 0x000fc60000000001 */
[----:B------:R-:W-:Y:S04]  /*5bc70*/  STL [R1+0xf0], R4 ;  /* 0x0000f00401007387 */ /* 0x000fe80000100800 */
[----:B------:R-:W4:Y:S04]  /*5bc80*/  LDL.LU R24, [R1+0x624] ;  /* 0x0006240001187983 */ /* 0x000f280000300800 */
[----:B------:R1:W-:Y:S04]  /*5bc90*/  STL [R1+0x150], R3 ;  /* 0x0001500301007387 */ /* 0x0003e80000100800 */
[----:B------:R-:W4:Y:S04]  /*5bca0*/  LDL.LU R17, [R1+0x620] ;  /* 0x0006200001117983 */ /* 0x000f280000300800 */
[----:B------:R3:W-:Y:S04]  /*5bcb0*/  STL [R1+0xe8], R0 ;  /* 0x0000e80001007387 */ /* 0x0007e80000100800 */
[----:B------:R-:W4:Y:S04]  /*5bcc0*/  LDL.LU R11, [R1+0x61c] ;  /* 0x00061c00010b7983 */ /* 0x000f280000300800 */
[----:B------:R-:W4:Y:S04]  /*5bcd0*/  LDL.LU R10, [R1+0x598] ;  /* 0x00059800010a7983 */ /* 0x000f280000300800 */
[----:B------:R-:W4:Y:S04]  /*5bce0*/  LDL.LU R9, [R1+0x578] ;  /* 0x0005780001097983 */ /* 0x000f280000300800 */
[----:B------:R-:W4:Y:S01]  /*5bcf0*/  LDL.LU R8, [R1+0x570] ;  /* 0x0005700001087983 */ /* 0x000f220000300800 */
[----:B0-----:R-:W-:-:S02]  /*5bd00*/  SHF.R.U32.HI R5, RZ, 0x8, R19 ;  /* 0x00000008ff057819 */ /* 0x001fc40000011613 */
[----:B------:R-:W-:Y:S01]  /*5bd10*/  SHF.R.U32.HI R2, RZ, 0x8, R15 ;  /* 0x00000008ff027819 */ /* 0x000fe2000001160f */
[----:B------:R-:W4:Y:S01]  /*5bd20*/  LDL.LU R19, [R1+0x270c] ;  /* 0x00270c0001137983 */ /* 0x000f220000300800 */
[----:B-1----:R-:W-:Y:S02]  /*5bd30*/  SHF.R.U32.HI R3, RZ, 0x8, R18 ;  /* 0x00000008ff037819 */ /* 0x002fe40000011612 */
[----:B------:R-:W-:Y:S01]  /*5bd40*/  LOP3.LUT R5, R5, 0xffff, RZ, 0xc0, !PT ;  /* 0x0000ffff05057812 */ /* 0x000fe200078ec0ff */
[----:B------:R-:W4:Y:S01]  /*5bd50*/  LDL.LU R18, [R1+0x2708] ;  /* 0x0027080001127983 */ /* 0x000f220000300800 */
[----:B------:R-:W-:-:S04]  /*5bd60*/  LOP3.LUT R3, R3, 0xffff, RZ, 0xc0, !PT ;  /* 0x0000ffff03037812 */ /* 0x000fc800078ec0ff */
[----:B------:R-:W-:-:S05]  /*5bd70*/  PRMT R15, R5, 0x3340, R3 ;  /* 0x00003340050f7816 */ /* 0x000fca0000000003 */
[----:B------:R-:W-:Y:S04]  /*5bd80*/  STL [R1+0x24dc], R15 ;  /* 0x0024dc0f01007387 */ /* 0x000fe80000100800 */
[----:B------:R-:W4:Y:S04]  /*5bd90*/  LDL.LU R27, [R1+0x608] ;  /* 0x00060800011b7983 */ /* 0x000f280000300800 */
[----:B------:R-:W4:Y:S01]  /*5bda0*/  LDL.LU R26, [R1+0x604] ;  /* 0x00060400011a7983 */ /* 0x000f220000300800 */
[----:B------:R-:W-:Y:S02]  /*5bdb0*/  LOP3.LUT R2, R2, 0xffff, RZ, 0xc0, !PT ;  /* 0x0000ffff02027812 */ /* 0x000fe400078ec0ff */
[----:B--2---:R-:W-:-:S02]  /*5bdc0*/  SHF.R.U32.HI R7, RZ, 0x8, R25 ;  /* 0x00000008ff077819 */ /* 0x004fc40000011619 */
[----:B---3--:R-:W-:Y:S02]  /*5bdd0*/  SHF.R.U32.HI R6, RZ, 0x8, R23 ;  /* 0x00000008ff067819 */ /* 0x008fe40000011617 */
[----:B------:R-:W-:Y:S02]  /*5bde0*/  LOP3.LUT R7, R7, 0xffff, RZ, 0xc0, !PT ;  /* 0x0000ffff07077812 */ /* 0x000fe400078ec0ff */
[----:B------:R-:W-:-:S04]  /*5bdf0*/  LOP3.LUT R6, R6, 0xffff, RZ, 0xc0, !PT ;  /* 0x0000ffff06067812 */ /* 0x000fc800078ec0ff */
[----:B------:R-:W-:Y:S02]  /*5be00*/  PRMT R3, R7, 0x3340, R6 ;  /* 0x0000334007037816 */ /* 0x000fe40000000006 */
[----:B------:R-:W-:Y:S02]  /*5be10*/  SHF.R.U32.HI R4, RZ, 0x8, R13 ;  /* 0x00000008ff047819 */ /* 0x000fe4000001160d */
[----:B------:R-:W-:Y:S01]  /*5be20*/  SHF.R.U32.HI R0, RZ, 0x8, R12 ;  /* 0x00000008ff007819 */ /* 0x000fe2000001160c */
[----:B------:R0:W-:Y:S04]  /*5be30*/  STL [R1+0x140], R3 ;  /* 0x0001400301007387 */ /* 0x0001e80000100800 */
[----:B------:R-:W2:Y:S04]  /*5be40*/  LDL.LU R25, [R1+0x600] ;  /* 0x0006000001197983 */ /* 0x000ea80000300800 */
[----:B------:R-:W3:Y:S04]  /*5be50*/  LDL.LU R13, [R1+0x5fc] ;  /* 0x0005fc00010d7983 */ /* 0x000ee80000300800 */
[----:B------:R-:W3:Y:S04]  /*5be60*/  LDL.LU R23, [R1+0x5ec] ;  /* 0x0005ec0001177983 */ /* 0x000ee80000300800 */
[----:B------:R-:W3:Y:S01]  /*5be70*/  LDL.LU R12, [R1+0xc0] ;  /* 0x0000c000010c7983 */ /* 0x000ee20000300800 */
[----:B------:R-:W-:-:S02]  /*5be80*/  LOP3.LUT R4, R4, 0xffff, RZ, 0xc0, !PT ;  /* 0x0000ffff04047812 */ /* 0x000fc400078ec0ff */
[----:B------:R-:W-:-:S04]  /*5be90*/  LOP3.LUT R0, R0, 0xffff, RZ, 0xc0, !PT ;  /* 0x0000ffff00007812 */ /* 0x000fc800078ec0ff */
[----:B0-----:R-:W-:Y:S02]  /*5bea0*/  PRMT R3, R4, 0x3340, R0 ;  /* 0x0000334004037816 */ /* 0x001fe40000000000 */
[----:B------:R-:W-:-:S03]  /*5beb0*/  PRMT R0, R2, 0x3340, R1 ;  /* 0x0000334002007816 */ /* 0x000fc60000000001 */
[----:B------:R-:W-:Y:S04]  /*5bec0*/  STL [R1+0x13c], R3 ;  /* 0x00013c0301007387 */ /* 0x000fe80000100800 */
[----:B------:R0:W-:Y:S01]  /*5bed0*/  STL [R1+0xd8], R0 ;  /* 0x0000d80001007387 */ /* 0x0001e20000100800 */
[----:B----4-:R-:W-:-:S03]  /*5bee0*/  SHF.R.U32.HI R4, RZ, 0x8, R11 ;  /* 0x00000008ff047819 */ /* 0x010fc6000001160b */
[----:B------:R-:W4:Y:S01]  /*5bef0*/  LDL.LU R11, [R1+0x5e0] ;  /* 0x0005e000010b7983 */ /* 0x000f220000300800 */
[----:B------:R-:W-:Y:S02]  /*5bf00*/  LOP3.LUT R4, R4, 0xffff, RZ, 0xc0, !PT ;  /* 0x0000ffff04047812 */ /* 0x000fe400078ec0ff */
[----:B------:R-:W-:Y:S02]  /*5bf10*/  SHF.R.U32.HI R5, RZ, 0x8, R24 ;  /* 0x00000008ff057819 */ /* 0x000fe40000011618 */
[----:B------:R-:W-:Y:S01]  /*5bf20*/  SHF.R.U32.HI R6, RZ, 0x8, R17 ;  /* 0x00000008ff067819 */ /* 0x000fe20000011611 */
[----:B------:R-:W4:Y:S01]  /*5bf30*/  LDL.LU R24, [R1+0x5dc] ;  /* 0x0005dc0001187983 */ /* 0x000f220000300800 */
[----:B------:R-:W-:-:S03]  /*5bf40*/  PRMT R4, R4, 0x3340, R1 ;  /* 0x0000334004047816 */ /* 0x000fc60000000001 */
[----:B------:R-:W4:Y:S01]  /*5bf50*/  LDL.LU R17, [R1+0x5d4] ;  /* 0x0005d40001117983 */ /* 0x000f220000300800 */
[----:B0-----:R-:W-:Y:S02]  /*5bf60*/  SHF.R.U32.HI R0, RZ, 0x8, R10 ;  /* 0x00000008ff007819 */ /* 0x001fe4000001160a */
[----:B------:R-:W-:Y:S01]  /*5bf70*/  SHF.R.U32.HI R2, RZ, 0x8, R9 ;  /* 0x00000008ff027819 */ /* 0x000fe20000011609 */
[----:B------:R0:W-:Y:S04]  /*5bf80*/  STL [R1+0xcc], R4 ;  /* 0x0000cc0401007387 */ /* 0x0001e80000100800 */
        /* <DEDUP_REMOVED lines=9> */
[----:B------:R-:W-:-:S02]  /*5c020*/  PRMT R14, R5, 0x3340, R6 ;  /* 0x00003340050e7816 */ /* 0x000fc40000000006 */
[----:B------:R-:W-:Y:S02]  /*5c030*/  PRMT R2, R0, 0x3340, R2 ;  /* 0x0000334000027816 */ /* 0x000fe40000000002 */
[----:B------:R-:W-:Y:S01]  /*5c040*/  PRMT R0, R3, 0x3340, R1 ;  /* 0x0000334003007816 */ /* 0x000fe20000000001 */
[----:B------:R-:W-:Y:S04]  /*5c050*/  STL [R1+0x24e0], R14 ;  /* 0x0024e00e01007387 */ /* 0x000fe80000100800 */
[----:B------:R-:W-:Y:S01]  /*5c060*/  STL [R1+0x12c], R2 ;  /* 0x00012c0201007387 */ /* 0x000fe20000100800 */
[----:B------:R-:W-:-:S03]  /*5c070*/  SHF.R.U32.HI R5, RZ, 0x8, R27 ;  /* 0x00000008ff057819 */ /* 0x000fc6000001161b */
[----:B------:R3:W-:Y:S01]  /*5c080*/  STL [R1+0xc8], R0 ;  /* 0x0000c80001007387 */ /* 0x0007e20000100800 */
[----:B0-----:R-:W-:Y:S02]  /*5c090*/  SHF.R.U32.HI R4, RZ, 0x8, R26 ;  /* 0x00000008ff047819 */ /* 0x001fe4000001161a */
[----:B------:R-:W-:Y:S02]  /*5c0a0*/  LOP3.LUT R5, R5, 0xffff, RZ, 0xc0, !PT ;  /* 0x0000ffff05057812 */ /* 0x000fe400078ec0ff */
[----:B------:R-:W-:Y:S02]  /*5c0b0*/  LOP3.LUT R4, R4, 0xffff, RZ, 0xc0, !PT ;  /* 0x0000ffff04047812 */ /* 0x000fe400078ec0ff */
[----:B--2---:R-:W-:Y:S02]  /*5c0c0*/  SHF.R.U32.HI R6, RZ, 0x8, R25 ;  /* 0x00000008ff067819 */ /* 0x004fe40000011619 */
[----:B---3--:R-:W-:Y:S02]  /*5c0d0*/  SHF.R.U32.HI R0, RZ, 0x8, R13 ;  /* 0x00000008ff007819 */ /* 0x008fe4000001160d */
[----:B------:R-:W-:-:S02]  /*5c0e0*/  SHF.R.U32.HI R3, RZ, 0x8, R12 ;  /* 0x00000008ff037819 */ /* 0x000fc4000001160c */
[----:B------:R-:W-:Y:S02]  /*5c0f0*/  LOP3.LUT R6, R6, 0xffff, RZ, 0xc0, !PT ;  /* 0x0000ffff06067812 */ /* 0x000fe400078ec0ff */
[----:B------:R-:W-:Y:S02]  /*5c100*/  SHF.R.U32.HI R2, RZ, 0x8, R23 ;  /* 0x00000008ff027819 */ /* 0x000fe40000011617 */
[----:B------:R-:W-:Y:S02]  /*5c110*/  LOP3.LUT R0, R0, 0xffff, RZ, 0xc0, !PT ;  /* 0x0000ffff00007812 */ /* 0x000fe400078ec0ff */
[----:B------:R-:W-:Y:S02]  /*5c120*/  LOP3.LUT R3, R3, 0xffff, RZ, 0xc0, !PT ;  /* 0x0000ffff03037812 */ /* 0x000fe400078ec0ff */
[----:B------:R-:W-:Y:S02]  /*5c130*/  PRMT R5, R5, 0x3340, R6 ;  /* 0x0000334005057816 */ /* 0x000fe40000000006 */
[----:B------:R-:W-:-:S02]  /*5c140*/  LOP3.LUT R2, R2, 0xffff, RZ, 0xc0, !PT ;  /* 0x0000ffff02027812 */ /* 0x000fc400078ec0ff */
[----:B------:R-:W-:Y:S02]  /*5c150*/  PRMT R4, R4, 0x3340, R0 ;  /* 0x0000334004047816 */ /* 0x000fe40000000000 */
[--C-:B------:R-:W-:Y:S01]  /*5c160*/  PRMT R3, R3, 0x3340, R1.reuse ;  /* 0x0000334003037816 */ /* 0x100fe20000000001 */
[----:B------:R4:W-:Y:S01]  /*5c170*/  STL [R1+0x120], R5 ;  /* 0x0001200501007387 */ /* 0x0009e20000100800 */
        /* <DEDUP_REMOVED lines=8> */
[----:B----4-:R-:W-:-:S03]  /*5c200*/  SHF.R.U32.HI R5, RZ, 0x8, R11 ;  /* 0x00000008ff057819 */ /* 0x010fc6000001160b */
[----:B------:R-:W4:Y:S04]  /*5c210*/  LDL.LU R11, [R1+0x630] ;  /* 0x00063000010b7983 */ /* 0x000f280000300800 */
[----:B------:R-:W4:Y:S01]  /*5c220*/  LDL.LU R27, [R1+0x65c] ;  /* 0x00065c00011b7983 */ /* 0x000f220000300800 */
[----:B------:R-:W-:Y:S02]  /*5c230*/  SHF.R.U32.HI R2, RZ, 0x8, R17 ;  /* 0x00000008ff027819 */ /* 0x000fe40000011611 */
[----:B------:R-:W-:Y:S02]  /*5c240*/  LOP3.LUT R5, R5, 0xffff, RZ, 0xc0, !PT ;  /* 0x0000ffff05057812 */ /* 0x000fe400078ec0ff */
[----:B------:R-:W-:Y:S02]  /*5c250*/  LOP3.LUT R2, R2, 0xffff, RZ, 0xc0, !PT ;  /* 0x0000ffff02027812 */ /* 0x000fe400078ec0ff */
[----:B------:R-:W-:-:S02]  /*5c260*/  SHF.R.U32.HI R7, RZ, 0x8, R9 ;  /* 0x00000008ff077819 */ /* 0x000fc40000011609 */
[----:B------:R-:W-:Y:S02]  /*5c270*/  PRMT R5, R5, 0x3340, R2 ;  /* 0x0000334005057816 */ /* 0x000fe40000000002 */
[----:B------:R-:W-:-:S04]  /*5c280*/  LOP3.LUT R7, R7, 0xffff, RZ, 0xc0, !PT ;  /* 0x0000ffff07077812 */ /* 0x000fc800078ec0ff */
[----:B------:R-:W-:Y:S01]  /*5c290*/  PRMT R2, R7, 0x3340, R1 ;  /* 0x0000334007027816 */ /* 0x000fe20000000001 */
[----:B------:R-:W-:Y:S04]  /*5c2a0*/  STL [R1+0x108], R5 ;  /* 0x0001080501007387 */ /* 0x000fe80000100800 */
[----:B------:R-:W4:Y:S01]  /*5c2b0*/  LDL.LU R25, [R1+0x614] ;  /* 0x0006140001197983 */ /* 0x000f220000300800 */
[----:B0-----:R-:W-:-:S03]  /*5c2c0*/  SHF.R.U32.HI R0, RZ, 0x8, R24 ;  /* 0x00000008ff007819 */ /* 0x001fc60000011618 */
[----:B------:R-:W-:Y:S04]  /*5c2d0*/  STL [R1+0xb4], R2 ;  /* 0x0000b40201007387 */ /* 0x000fe80000100800 */
[----:B------:R-:W4:Y:S01]  /*5c2e0*/  LDL.LU R24, [R1+0x610] ;  /* 0x0006100001187983 */ /* 0x000f220000300800 */
[----:B------:R-:W-:-:S03]  /*5c2f0*/  SHF.R.U32.HI R3, RZ, 0x8, R10 ;  /* 0x00000008ff037819 */ /* 0x000fc6000001160a */
[----:B------:R-:W4:Y:S04]  /*5c300*/  LDL.LU R17, [R1+0x668] ;  /* 0x0006680001117983 */ /* 0x000f280000300800 */
[----:B------:R-:W4:Y:S04]  /*5c310*/  LDL.LU R10, [R1+0x60c] ;  /* 0x00060c00010a7983 */ /* 0x000f280000300800 */
[----:B------:R-:W4:Y:S01]  /*5c320*/  LDL.LU R9, [R1+0x66c] ;  /* 0x00066c0001097983 */ /* 0x000f220000300800 */
[----:B------:R-:W-:-:S03]  /*5c330*/  SHF.R.U32.HI R4, RZ, 0x8, R8 ;  /* 0x00000008ff047819 */ /* 0x000fc60000011608 */
[----:B------:R-:W4:Y:S01]  /*5c340*/  LDL.LU R8, [R1+0x618] ;  /* 0x0006180001087983 */ /* 0x000f220000300800 */
[----:B------:R-:W-:Y:S02]  /*5c350*/  SHF.R.U32.HI R6, RZ, 0x8, R18 ;  /* 0x00000008ff067819 */ /* 0x000fe40000011612 */
[----:B------:R-:W-:Y:S02]  /*5c360*/  LOP3.LUT R4, R4, 0xffff, RZ, 0xc0, !PT ;  /* 0x0000ffff04047812 */ /* 0x000fe400078ec0ff */
[----:B------:R-:W-:Y:S02]  /*5c370*/  LOP3.LUT R6, R6, 0xffff, RZ, 0xc0, !PT ;  /* 0x0000ffff06067812 */ /* 0x000fe400078ec0ff */
[----:B------:R-:W-:Y:S02]  /*5c380*/  LOP3.LUT R0, R0, 0xffff, RZ, 0xc0, !PT ;  /* 0x0000ffff00007812 */ /* 0x000fe400078ec0ff */
[----:B------:R-:W-:Y:S02]  /*5c390*/  LOP3.LUT R3, R3, 0xffff, RZ, 0xc0, !PT ;  /* 0x0000ffff03037812 */ /* 0x000fe400078ec0ff */
[----:B------:R-:W-:-:S02]  /*5c3a0*/  PRMT R18, R4, 0x3340, R6 ;  /* 0x0000334004127816 */ /* 0x000fc40000000006 */
[----:B------:R-:W-:-:S03]  /*5c3b0*/  PRMT R0, R0, 0x3340, R3 ;  /* 0x0000334000007816 */ /* 0x000fc60000000003 */
[----:B------:R-:W-:Y:S04]  /*5c3c0*/  STL [R1+0x24e4], R18 ;  /* 0x0024e41201007387 */ /* 0x000fe80000100800 */
[----:B------:R0:W-:Y:S02]  /*5c3d0*/  STL [R1+0x104], R0 ;  /* 0x0001040001007387 */ /* 0x0001e40000100800 */
[----:B0-----:R-:W-:Y:S02]  /*5c3e0*/  SHF.R.U32.HI R0, RZ, 0x8, R19 ;  /* 0x00000008ff007819 */ /* 0x001fe40000011613 */
[----:B------:R-:W4:Y:S02]  /*5c3f0*/  LDL.LU R19, [R1+0x2704] ;  /* 0x0027040001137983 */ /* 0x000f240000300800 */
[----:B------:R-:W-:-:S02]  /*5c400*/  LOP3.LUT R0, R0, 0xffff, RZ, 0xc0, !PT ;  /* 0x0000ffff00007812 */ /* 0x000fc400078ec0ff */
[----:B--2---:R-:W-:Y:S02]  /*5c410*/  SHF.R.U32.HI R4, RZ, 0x8, R26 ;  /* 0x00000008ff047819 */ /* 0x004fe4000001161a */
[----:B---3--:R-:W-:Y:S02]  /*5c420*/  SHF.R.U32.HI R5, RZ, 0x8, R23 ;  /* 0x00000008ff057819 */ /* 0x008fe40000011617 */
[----:B------:R-:W-:Y:S02]  /*5c430*/  SHF.R.U32.HI R6, RZ, 0x8, R12 ;  /* 0x00000008ff067819 */ /* 0x000fe4000001160c */
[----:B------:R-:W-:Y:S02]  /*5c440*/  LOP3.LUT R4, R4, 0xffff, RZ, 0xc0, !PT ;  /* 0x0000ffff04047812 */ /* 0x000fe400078ec0ff */
[----:B------:R-:W-:Y:S02]  /*5c450*/  LOP3.LUT R5, R5, 0xffff, RZ, 0xc0, !PT ;  /* 0x0000ffff05057812 */ /* 0x000fe400078ec0ff */
[----:B------:R-:W-:-:S02]  /*5c460*/  LOP3.LUT R6, R6, 0xffff, RZ, 0xc0, !PT ;  /* 0x0000ffff06067812 */ /* 0x000fc400078ec0ff */
[----:B------:R-:W-:Y:S02]  /*5c470*/  PRMT R5, R4, 0x3340, R5 ;  /* 0x0000334004057816 */ /* 0x000fe40000000005 */
[----:B------:R-:W-:Y:S02]  /*5c480*/  PRMT R4, R6, 0x3340, R1 ;  /* 0x0000334006047816 */ /* 0x000fe40000000001 */
[----:B------:R-:W-:Y:S01]  /*5c490*/  SHF.R.U32.HI R2, RZ, 0x8, R13 ;  /* 0x00000008ff027819 */ /* 0x000fe2000001160d */
[----:B------:R-:W-:Y:S04]  /*5c4a0*/  STL [R1+0xf4], R5 ;  /* 0x0000f40501007387 */ /* 0x000fe80000100800 */
[----:B------:R-:W2:Y:S04]  /*5c4b0*/  LDL.LU R26, [R1+0x674] ;  /* 0x00067400011a7983 */ /* 0x000ea80000300800 */
[----:B------:R-:W-:Y:S04]  /*5c4c0*/  STL [R1+0xa8], R4 ;  /* 0x0000a80401007387 */ /* 0x000fe80000100800 */
[----:B------:R-:W3:Y:S01]  /*5c4d0*/  LDL.LU R13, [R1+0x648] ;  /* 0x00064800010d7983 */ /* 0x000ee20000300800 */
[----:B------:R-:W-:-:S04]  /*5c4e0*/  LOP3.LUT R2, R2, 0xffff, RZ, 0xc0, !PT ;  /* 0x0000ffff02027812 */ /* 0x000fc800078ec0ff */
[----:B------:R-:W-:Y:S02]  /*5c4f0*/  PRMT R29, R2, 0x3340, R0 ;  /* 0x00003340021d7816 */ /* 0x000fe40000000000 */
[----:B----4-:R-:W-:-:S04]  /*5c500*/  SHF.R.U32.HI R3, RZ, 0x8, R11 ;  /* 0x00000008ff037819 */ /* 0x010fc8000001160b */
[----:B------:R-:W-:-:S04]  /*5c510*/  LOP3.LUT R3, R3, 0xffff, RZ, 0xc0, !PT ;  /* 0x0000ffff03037812 */ /* 0x000fc800078ec0ff */
[----:B------:R-:W-:-:S05]  /*5c520*/  PRMT R3, R3, 0x3340, R1 ;  /* 0x0000334003037816 */ /* 0x000fca0000000001 */
[----:B------:R0:W-:Y:S04]  /*5c530*/  STL [R1+0xa4], R3 ;  /* 0x0000a40301007387 */ /* 0x0001e80000100800 */
[----:B------:R-:W4:Y:S04]  /*5c540*/  LDL.LU R23, [R1+0x650] ;  /* 0x0006500001177983 */ /* 0x000f280000300800 */
[----:B------:R-:W4:Y:S04]  /*5c550*/  LDL.LU R12, [R1+0x680] ;  /* 0x00068000010c7983 */ /* 0x000f280000300800 */
[----:B------:R-:W4:Y:S04]  /*5c560*/  LDL.LU R11, [R1+0x67c] ;  /* 0x00067c00010b7983 */ /* 0x000f280000300800 */
[----:B------:R-:W-:Y:S04]  /*5c570*/  STL [R1+0x24ec], R29 ;  /* 0x0024ec1d01007387 */ /* 0x000fe80000100800 */
[----:B------:R-:W4:Y:S01]  /*5c580*/  LDL.LU R28, [R1+0x640] ;  /* 0x00064000011c7983 */ /* 0x000f220000300800 */
[----:B------:R-:W-:-:S03]  /*5c590*/  SHF.R.U32.HI R6, RZ, 0x8, R25 ;  /* 0x00000008ff067819 */ /* 0x000fc60000011619 */
[----:B------:R-:W4:Y:S01]  /*5c5a0*/  LDL.LU R25, [R1+0x63c] ;  /* 0x00063c0001197983 */ /* 0x000f220000300800 */
[----:B------:R-:W-:Y:S02]  /*5c5b0*/  SHF.R.U32.HI R7, RZ, 0x8, R24 ;  /* 0x00000008ff077819 */ /* 0x000fe40000011618 */
[----:B------:R-:W-:Y:S01]  /*5c5c0*/  SHF.R.U32.HI R2, RZ, 0x8, R17 ;  /* 0x00000008ff027819 */ /* 0x000fe20000011611 */
[----:B------:R-:W4:Y:S01]  /*5c5d0*/  LDL.LU R24, [R1+0x638] ;  /* 0x0006380001187983 */ /* 0x000f220000300800 */
[----:B0-----:R-:W-:-:S03]  /*5c5e0*/  SHF.R.U32.HI R3, RZ, 0x8, R10 ;  /* 0x00000008ff037819 */ /* 0x001fc6000001160a */
[----:B------:R-:W4:Y:S04]  /*5c5f0*/  LDL.LU R17, [R1+0x6c0] ;  /* 0x0006c00001117983 */ /* 0x000f280000300800 */
[----:B------:R-:W4:Y:S01]  /*5c600*/  LDL.LU R10, [R1+0x6a0] ;  /* 0x0006a000010a7983 */ /* 0x000f220000300800 */
[----:B------:R-:W-:Y:S02]  /*5c610*/  SHF.R.U32.HI R4, RZ, 0x8, R9 ;  /* 0x00000008ff047819 */ /* 0x000fe40000011609 */
[----:B------:R-:W-:Y:S01]  /*5c620*/  SHF.R.U32.HI R0, RZ, 0x8, R8 ;  /* 0x00000008ff007819 */ /* 0x000fe20000011608 */
[----:B------:R-:W4:Y:S04]  /*5c630*/  LDL.LU R9, [R1+0x64c] ;  /* 0x00064c0001097983 */ /* 0x000f280000300800 */
[----:B------:R-:W4:Y:S01]  /*5c640*/  LDL.LU R8, [R1+0x644] ;  /* 0x0006440001087983 */ /* 0x000f220000300800 */
[----:B------:R-:W-:-:S02]  /*5c650*/  SHF.R.U32.HI R5, RZ, 0x8, R27 ;  /* 0x00000008ff057819 */ /* 0x000fc4000001161b */
[----:B------:R-:W-:Y:S02]  /*5c660*/  LOP3.LUT R2, R2, 0xffff, RZ, 0xc0, !PT ;  /* 0x0000ffff02027812 */ /* 0x000fe400078ec0ff */
[----:B------:R-:W-:Y:S02]  /*5c670*/  LOP3.LUT R4, R4, 0xffff, RZ, 0xc0, !PT ;  /* 0x0000ffff04047812 */ /* 0x000fe400078ec0ff */
[----:B------:R-:W-:Y:S02]  /*5c680*/  LOP3.LUT R5, R5, 0xffff, RZ, 0xc0, !PT ;  /* 0x0000ffff05057812 */ /* 0x000fe400078ec0ff */
[----:B------:R-:W-:Y:S02]  /*5c690*/  LOP3.LUT R6, R6, 0xffff, RZ, 0xc0, !PT ;  /* 0x0000ffff06067812 */ /* 0x000fe400078ec0ff */
[----:B------:R-:W-:Y:S02]  /*5c6a0*/  LOP3.LUT R3, R3, 0xffff, RZ, 0xc0, !PT ;  /* 0x0000ffff03037812 */ /* 0x000fe400078ec0ff */
[----:B------:R-:W-:-:S02]  /*5c6b0*/  PRMT R4, R4, 0x3340, R1 ;  /* 0x0000334004047816 */ /* 0x000fc40000000001 */
[----:B------:R-:W-:Y:S02]  /*5c6c0*/  PRMT R5, R5, 0x3340, R2 ;  /* 0x0000334005057816 */ /* 0x000fe40000000002 */
[----:B------:R-:W-:Y:S02]  /*5c6d0*/  LOP3.LUT R7, R7, 0xffff, RZ, 0xc0, !PT ;  /* 0x0000ffff07077812 */ /* 0x000fe400078ec0ff */
[----:B------:R-:W-:Y:S02]  /*5c6e0*/  LOP3.LUT R0, R0, 0xffff, RZ, 0xc0, !PT ;  /* 0x0000ffff00007812 */ /* 0x000fe400078ec0ff */
[----:B------:R-:W-:Y:S01]  /*5c6f0*/  PRMT R2, R6, 0x3340, R3 ;  /* 0x0000334006027816 */ /* 0x000fe20000000003 */
[----:B------:R2:W-:Y:S01]  /*5c700*/  STL [R1+0xdc], R5 ;  /* 0x0000dc0501007387 */ /* 0x0005e20000100800 */
[----:B------:R-:W-:-:S03]  /*5c710*/  PRMT R0, R7, 0x3340, R0 ;  /* 0x0000334007007816 */ /* 0x000fc60000000000 */
[----:B------:R-:W-:Y:S04]  /*5c720*/  STL [R1+0x94], R4 ;  /* 0x0000940401007387 */ /* 0x000fe80000100800 */
[----:B------:R4:W-:Y:S04]  /*5c730*/  STL [R1+0xd4], R2 ;  /* 0x0000d40201007387 */ /* 0x0009e80000100800 */
[----:B------:R0:W-:Y:S01]  /*5c740*/  STL [R1+0xd0], R0 ;  /* 0x0000d00001007387 */ /* 0x0001e20000100800 */
[----:B---3--:R-:W-:Y:S02]  /*5c750*/  SHF.R.U32.HI R3, RZ, 0x8, R13 ;  /* 0x00000008ff037819 */ /* 0x008fe4000001160d */
[----:B--2---:R-:W-:-:S02]  /*5c760*/  SHF.R.U32.HI R5, RZ, 0x8, R26 ;  /* 0x00000008ff057819 */ /* 0x004fc4000001161a */
[----:B------:R-:W-:Y:S02]  /*5c770*/  LOP3.LUT R3, R3, 0xffff, RZ, 0xc0, !PT ;  /* 0x0000ffff03037812 */ /* 0x000fe400078ec0ff */
[----:B------:R-:W-:Y:S02]  /*5c780*/  LOP3.LUT R5, R5, 0xffff, RZ, 0xc0, !PT ;  /* 0x0000ffff05057812 */ /* 0x000fe400078ec0ff */
[----:B------:R-:W-:-:S05]  /*5c790*/  PRMT R6, R3, 0x3340, R1 ;  /* 0x0000334003067816 */ /* 0x000fca0000000001 */
[----:B------:R1:W-:Y:S01]  /*5c7a0*/  STL [R1+0x8c], R6 ;  /* 0x00008c0601007387 */ /* 0x0003e20000100800 */
[----:B----4-:R-:W-:Y:S02]  /*5c7b0*/  SHF.R.U32.HI R2, RZ, 0x8, R23 ;  /* 0x00000008ff027819 */ /* 0x010fe40000011617 */
[----:B------:R-:W-:Y:S02]  /*5c7c0*/  SHF.R.U32.HI R4, RZ, 0x8, R12 ;  /* 0x00000008ff047819 */ /* 0x000fe4000001160c */
[----:B0-----:R-:W-:Y:S02]  /*5c7d0*/  SHF.R.U32.HI R0, RZ, 0x8, R11 ;  /* 0x00000008ff007819 */ /* 0x001fe4000001160b */
[----:B------:R-:W-:Y:S02]  /*5c7e0*/  LOP3.LUT R2, R2, 0xffff, RZ, 0xc0, !PT ;  /* 0x0000ffff02027812 */ /* 0x000fe400078ec0ff */
[----:B------:R-:W-:Y:S02]  /*5c7f0*/  LOP3.LUT R4, R4, 0xffff, RZ, 0xc0, !PT ;  /* 0x0000ffff04047812 */ /* 0x000fe400078ec0ff */
[----:B------:R-:W-:-:S02]  /*5c800*/  LOP3.LUT R0, R0, 0xffff, RZ, 0xc0, !PT ;  /* 0x0000ffff00007812 */ /* 0x000fc400078ec0ff */
[--C-:B------:R-:W-:Y:S02]  /*5c810*/  PRMT R3, R2, 0x3340, R1.reuse ;  /* 0x0000334002037816 */ /* 0x100fe40000000001 */
[----:B------:R-:W-:Y:S02]  /*5c820*/  PRMT R2, R5, 0x3340, R4 ;  /* 0x0000334005027816 */ /* 0x000fe40000000004 */
[----:B------:R-:W-:Y:S01]  /*5c830*/  PRMT R0, R0, 0x3340, R1 ;  /* 0x0000334000007816 */ /* 0x000fe20000000001 */
[----:B------:R0:W-:Y:S04]  /*5c840*/  STL [R1+0x88], R3 ;  /* 0x0000880301007387 */ /* 0x0001e80000100800 */
[----:B------:R-:W2:Y:S04]  /*5c850*/  LDL.LU R27, [R1+0x580] ;  /* 0x00058000011b7983 */ /* 0x000ea80000300800 */
[----:B------:R-:W-:Y:S04]  /*5c860*/  STL [R1+0xc4], R2 ;  /* 0x0000c40201007387 */ /* 0x000fe80000100800 */
[----:B------:R-:W3:Y:S04]  /*5c870*/  LDL.LU R26, [R1+0x574] ;  /* 0x00057400011a7983 */ /* 0x000ee80000300800 */
[----:B------:R4:W-:Y:S04]  /*5c880*/  STL [R1+0x80], R0 ;  /* 0x0000800001007387 */ /* 0x0009e80000100800 */
[----:B------:R-:W2:Y:S01]  /*5c890*/  LDL.LU R13, [R1+0x69c] ;  /* 0x00069c00010d7983 */ /* 0x000ea20000300800 */
[----:B------:R-:W-:-:S03]  /*5c8a0*/  SHF.R.U32.HI R5, RZ, 0x8, R17 ;  /* 0x00000008ff057819 */ /* 0x000fc60000011611 */
[----:B------:R-:W3:Y:S01]  /*5c8b0*/  LDL.LU R23, [R1+0x694] ;  /* 0x0006940001177983 */ /* 0x000ee20000300800 */
[----:B------:R-:W-:Y:S02]  /*5c8c0*/  SHF.R.U32.HI R7, RZ, 0x8, R28 ;  /* 0x00000008ff077819 */ /* 0x000fe4000001161c */
[----:B-1----:R-:W-:Y:S02]  /*5c8d0*/  SHF.R.U32.HI R6, RZ, 0x8, R24 ;  /* 0x00000008ff067819 */ /* 0x002fe40000011618 */
[----:B0-----:R-:W-:Y:S01]  /*5c8e0*/  SHF.R.U32.HI R3, RZ, 0x8, R10 ;  /* 0x00000008ff037819 */ /* 0x001fe2000001160a */
[----:B------:R-:W3:Y:S04]  /*5c8f0*/  LDL.LU R12, [R1+0x690] ;  /* 0x00069000010c7983 */ /* 0x000ee80000300800 */
[----:B------:R-:W3:Y:S01]  /*5c900*/  LDL.LU R11, [R1+0x68c] ;  /* 0x00068c00010b7983 */ /* 0x000ee20000300800 */
[----:B------:R-:W-:-:S02]  /*5c910*/  SHF.R.U32.HI R4, RZ, 0x8, R25 ;  /* 0x00000008ff047819 */ /* 0x000fc40000011619 */
[----:B----4-:R-:W-:Y:S02]  /*5c920*/  SHF.R.U32.HI R0, RZ, 0x8, R9 ;  /* 0x00000008ff007819 */ /* 0x010fe40000011609 */
[----:B------:R-:W-:Y:S02]  /*5c930*/  LOP3.LUT R5, R5, 0xffff, RZ, 0xc0, !PT ;  /* 0x0000ffff05057812 */ /* 0x000fe400078ec0ff */
[----:B------:R-:W-:Y:S02]  /*5c940*/  LOP3.LUT R3, R3, 0xffff, RZ, 0xc0, !PT ;  /* 0x0000ffff03037812 */ /* 0x000fe400078ec0ff */
[----:B------:R-:W-:Y:S02]  /*5c950*/  SHF.R.U32.HI R2, RZ, 0x8, R8 ;  /* 0x00000008ff027819 */ /* 0x000fe40000011608 */
[----:B------:R-:W-:Y:S02]  /*5c960*/  LOP3.LUT R7, R7, 0xffff, RZ, 0xc0, !PT ;  /* 0x0000ffff07077812 */ /* 0x000fe400078ec0ff */
[----:B------:R-:W-:-:S02]  /*5c970*/  LOP3.LUT R6, R6, 0xffff, RZ, 0xc0, !PT ;  /* 0x0000ffff06067812 */ /* 0x000fc400078ec0ff */
[----:B------:R-:W-:Y:S02]  /*5c980*/  LOP3.LUT R4, R4, 0xffff, RZ, 0xc0, !PT ;  /* 0x0000ffff04047812 */ /* 0x000fe400078ec0ff */
[----:B------:R-:W-:Y:S02]  /*5c990*/  LOP3.LUT R0, R0, 0xffff, RZ, 0xc0, !PT ;  /* 0x0000ffff00007812 */ /* 0x000fe400078ec0ff */
[----:B------:R-:W-:Y:S02]  /*5c9a0*/  PRMT R14, R5, 0x3340, R3 ;  /* 0x00003340050e7816 */ /* 0x000fe40000000003 */
[----:B------:R-:W-:Y:S02]  /*5c9b0*/  LOP3.LUT R2, R2, 0xffff, RZ, 0xc0, !PT ;  /* 0x0000ffff02027812 */ /* 0x000fe400078ec0ff */
[----:B------:R-:W-:Y:S02]  /*5c9c0*/  PRMT R5, R7, 0x3340, R6 ;  /* 0x0000334007057816 */ /* 0x000fe40000000006 */
[----:B------:R-:W-:Y:S01]  /*5c9d0*/  PRMT R3, R4, 0x3340, R0 ;  /* 0x0000334004037816 */ /* 0x000fe20000000000 */
[----:B------:R-:W-:Y:S01]  /*5c9e0*/  STL [R1+0x24f0], R14 ;  /* 0x0024f00e01007387 */ /* 0x000fe20000100800 */
[----:B------:R-:W-:-:S03]  /*5c9f0*/  PRMT R0, R2, 0x3340, R1 ;  /* 0x0000334002007816 */ /* 0x000fc60000000001 */
[----:B------:R2:W-:Y:S04]  /*5ca00*/  STL [R1+0xb0], R5 ;  /* 0x0000b00501007387 */ /* 0x0005e80000100800 */
[----:B------:R-:W4:Y:S04]  /*5ca10*/  LDL.LU R25, [R1+0x684] ;  /* 0x0006840001197983 */ /* 0x000f280000300800 */
[----:B------:R-:W-:Y:S04]  /*5ca20*/  STL [R1+0xac], R3 ;  /* 0x0000ac0301007387 */ /* 0x000fe80000100800 */
[----:B------:R-:W4:Y:S04]  /*5ca30*/  LDL.LU R24, [R1+0x678] ;  /* 0x0006780001187983 */ /* 0x000f280000300800 */
[----:B------:R3:W-:Y:S04]  /*5ca40*/  STL [R1+0x78], R0 ;  /* 0x0000780001007387 */ /* 0x0007e80000100800 */
[----:B------:R-:W4:Y:S04]  /*5ca50*/  LDL.LU R17, [R1+0x6d0] ;  /* 0x0006d00001117983 */ /* 0x000f280000300800 */
[----:B------:R-:W4:Y:S04]  /*5ca60*/  LDL.LU R10, [R1+0x6e4] ;  /* 0x0006e400010a7983 */ /* 0x000f280000300800 */
[----:B------:R-:W4:Y:S04]  /*5ca70*/  LDL.LU R9, [R1+0x670] ;  /* 0x0006700001097983 */ /* 0x000f280000300800 */
[----:B------:R-:W4:Y:S01]  /*5ca80*/  LDL.LU R8, [R1+0x658] ;  /* 0x0006580001087983 */ /* 0x000f220000300800 */
[----:B------:R-:W-:-:S04]  /*5ca90*/  SHF.R.U32.HI R2, RZ, 0x8, R19 ;  /* 0x00000008ff027819 */ /* 0x000fc80000011613 */
[----:B------:R-:W-:Y:S02]  /*5caa0*/  LOP3.LUT R2, R2, 0xffff, RZ, 0xc0, !PT ;  /* 0x0000ffff02027812 */ /* 0x000fe400078ec0ff */
[----:B--2---:R-:W-:-:S04]  /*5cab0*/  SHF.R.U32.HI R5, RZ, 0x8, R13 ;  /* 0x00000008ff057819 */ /* 0x004fc8000001160d */
[----:B------:R-:W-:Y:S02]  /*5cac0*/  LOP3.LUT R5, R5, 0xffff, RZ, 0xc0, !PT ;  /* 0x0000ffff05057812 */ /* 0x000fe400078ec0ff */
[----:B------:R-:W-:Y:S02]  /*5cad0*/  SHF.R.U32.HI R4, RZ, 0x8, R27 ;  /* 0x00000008ff047819 */ /* 0x000fe4000001161b */
[----:B---3--:R-:W-:Y:S01]  /*5cae0*/  SHF.R.U32.HI R0, RZ, 0x8, R26 ;  /* 0x00000008ff007819 */ /* 0x008fe2000001161a */
[----:B------:R-:W2:Y:S01]  /*5caf0*/  LDL.LU R27, [R1+0x6dc] ;  /* 0x0006dc00011b7983 */ /* 0x000ea20000300800 */
[----:B------:R-:W-:-:S03]  /*5cb00*/  PRMT R5, R5, 0x3340, R1 ;  /* 0x0000334005057816 */ /* 0x000fc60000000001 */
[----:B------:R-:W3:Y:S04]  /*5cb10*/  LDL.LU R26, [R1+0x6cc] ;  /* 0x0006cc00011a7983 */ /* 0x000ee80000300800 */
[----:B------:R0:W-:Y:S04]  /*5cb20*/  STL [R1+0x70], R5 ;  /* 0x0000700501007387 */ /* 0x0001e80000100800 */
[----:B------:R-:W2:Y:S01]  /*5cb30*/  LDL.LU R13, [R1+0x6b8] ;  /* 0x0006b800010d7983 */ /* 0x000ea20000300800 */
[----:B------:R-:W-:Y:S02]  /*5cb40*/  SHF.R.U32.HI R6, RZ, 0x8, R23 ;  /* 0x00000008ff067819 */ /* 0x000fe40000011617 */
[----:B------:R-:W-:-:S02]  /*5cb50*/  SHF.R.U32.HI R7, RZ, 0x8, R12 ;  /* 0x00000008ff077819 */ /* 0x000fc4000001160c */
[----:B------:R-:W-:Y:S01]  /*5cb60*/  SHF.R.U32.HI R3, RZ, 0x8, R11 ;  /* 0x00000008ff037819 */ /* 0x000fe2000001160b */
[----:B------:R-:W3:Y:S04]  /*5cb70*/  LDL.LU R23, [R1+0x6d8] ;  /* 0x0006d80001177983 */ /* 0x000ee80000300800 */
[----:B------:R-:W3:Y:S04]  /*5cb80*/  LDL.LU R12, [R1+0x6c8] ;  /* 0x0006c800010c7983 */ /* 0x000ee80000300800 */
[----:B------:R-:W3:Y:S01]  /*5cb90*/  LDL.LU R11, [R1+0x6bc] ;  /* 0x0006bc00010b7983 */ /* 0x000ee20000300800 */
        /* <DEDUP_REMOVED lines=8> */
[----:B------:R-:W-:Y:S04]  /*5cc20*/  STL [R1+0x24f4], R19 ;  /* 0x0024f41301007387 */ /* 0x000fe80000100800 */
[----:B------:R1:W-:Y:S01]  /*5cc30*/  STL [R1+0x9c], R0 ;  /* 0x00009c0001007387 */ /* 0x0003e20000100800 */
[----:B----4-:R-:W-:-:S03]  /*5cc40*/  SHF.R.U32.HI R6, RZ, 0x8, R25 ;  /* 0x00000008ff067819 */ /* 0x010fc60000011619 */
[----:B------:R4:W-:Y:S04]  /*5cc50*/  STL [R1+0x98], R2 ;  /* 0x0000980201007387 */ /* 0x0009e80000100800 */
[----:B------:R-:W3:Y:S01]  /*5cc60*/  LDL.LU R25, [R1+0x6b4] ;  /* 0x0006b40001197983 */ /* 0x000ee20000300800 */
[----:B------:R-:W-:Y:S02]  /*5cc70*/  SHF.R.U32.HI R4, RZ, 0x8, R17 ;  /* 0x00000008ff047819 */ /* 0x000fe40000011611 */
[----:B0-----:R-:W-:Y:S02]  /*5cc80*/  SHF.R.U32.HI R5, RZ, 0x8, R10 ;  /* 0x00000008ff057819 */ /* 0x001fe4000001160a */
[----:B------:R-:W-:Y:S02]  /*5cc90*/  SHF.R.U32.HI R3, RZ, 0x8, R8 ;  /* 0x00000008ff037819 */ /* 0x000fe40000011608 */
[----:B-1----:R-:W-:-:S02]  /*5cca0*/  SHF.R.U32.HI R0, RZ, 0x8, R24 ;  /* 0x00000008ff007819 */ /* 0x002fc40000011618 */
[----:B------:R-:W3:Y:S04]  /*5ccb0*/  LDL.LU R24, [R1+0x6b0] ;  /* 0x0006b00001187983 */ /* 0x000ee80000300800 */
[----:B------:R-:W3:Y:S01]  /*5ccc0*/  LDL.LU R17, [R1+0x6a8] ;  /* 0x0006a80001117983 */ /* 0x000ee20000300800 */
[----:B----4-:R-:W-:-:S03]  /*5ccd0*/  SHF.R.U32.HI R2, RZ, 0x8, R9 ;  /* 0x00000008ff027819 */ /* 0x010fc60000011609 */
[----:B------:R-:W4:Y:S04]  /*5cce0*/  LDL.LU R10, [R1+0x6a4] ;  /* 0x0006a400010a7983 */ /* 0x000f280000300800 */
[----:B------:R-:W4:Y:S04]  /*5ccf0*/  LDL.LU R9, [R1+0x698] ;  /* 0x0006980001097983 */ /* 0x000f280000300800 */
[----:B------:R-:W4:Y:S01]  /*5cd00*/  LDL.LU R8, [R1+0x6f4] ;  /* 0x0006f40001087983 */ /* 0x000f220000300800 */
[----:B------:R-:W-:Y:S02]  /*5cd10*/  LOP3.LUT R4, R4, 0xffff, RZ, 0xc0, !PT ;  /* 0x0000ffff04047812 */ /* 0x000fe400078ec0ff */
[----:B------:R-:W-:-:S02]  /*5cd20*/  LOP3.LUT R5, R5, 0xffff, RZ, 0xc0, !PT ;  /* 0x0000ffff05057812 */ /* 0x000fc400078ec0ff */
[----:B------:R-:W-:Y:S02]  /*5cd30*/  LOP3.LUT R6, R6, 0xffff, RZ, 0xc0, !PT ;  /* 0x0000ffff06067812 */ /* 0x000fe400078ec0ff */
[----:B------:R-:W-:Y:S02]  /*5cd40*/  LOP3.LUT R0, R0, 0xffff, RZ, 0xc0, !PT ;  /* 0x0000ffff00007812 */ /* 0x000fe400078ec0ff */
[----:B------:R-:W-:Y:S02]  /*5cd50*/  LOP3.LUT R2, R2, 0xffff, RZ, 0xc0, !PT ;  /* 0x0000ffff02027812 */ /* 0x000fe400078ec0ff */
[----:B------:R-:W-:Y:S02]  /*5cd60*/  LOP3.LUT R3, R3, 0xffff, RZ, 0xc0, !PT ;  /* 0x0000ffff03037812 */ /* 0x000fe400078ec0ff */
[--C-:B------:R-:W-:Y:S02]  /*5cd70*/  PRMT R7, R4, 0x3340, R1.reuse ;  /* 0x0000334004077816 */ /* 0x100fe40000000001 */
[----:B------:R-:W-:-:S02]  /*5cd80*/  PRMT R5, R5, 0x3340, R1 ;  /* 0x0000334005057816 */ /* 0x000fc40000000001 */
[----:B------:R-:W-:Y:S02]  /*5cd90*/  PRMT R4, R6, 0x3340, R0 ;  /* 0x0000334006047816 */ /* 0x000fe40000000000 */
[----:B------:R-:W-:Y:S01]  /*5cda0*/  PRMT R3, R2, 0x3340, R3 ;  /* 0x0000334002037816 */ /* 0x000fe20000000003 */
[----:B------:R-:W-:Y:S04]  /*5cdb0*/  STL [R1+0x64], R7 ;  /* 0x0000640701007387 */ /* 0x000fe80000100800 */
[----:B------:R-:W-:Y:S04]  /*5cdc0*/  STL [R1+0x60], R5 ;  /* 0x0000600501007387 */ /* 0x000fe80000100800 */
[----:B------:R2:W-:Y:S04]  /*5cdd0*/  STL [R1+0x90], R4 ;  /* 0x0000900401007387 */ /* 0x0005e80000100800 */
[----:B------:R0:W-:Y:S01]  /*5cde0*/  STL [R1+0x84], R3 ;  /* 0x0000840301007387 */ /* 0x0001e20000100800 */
[----:B--2---:R-:W-:-:S03]  /*5cdf0*/  SHF.R.U32.HI R4, RZ, 0x8, R13 ;  /* 0x00000008ff047819 */ /* 0x004fc6000001160d */
[----:B------:R-:W2:Y:S01]  /*5ce00*/  LDL.LU R13, [R1+0x6d4] ;  /* 0x0006d400010d7983 */ /* 0x000ea20000300800 */
[----:B---3--:R-:W-:Y:S02]  /*5ce10*/  SHF.R.U32.HI R5, RZ, 0x8, R23 ;  /* 0x00000008ff057819 */ /* 0x008fe40000011617 */
[----:B------:R-:W-:Y:S02]  /*5ce20*/  SHF.R.U32.HI R6, RZ, 0x8, R12 ;  /* 0x00000008ff067819 */ /* 0x000fe4000001160c */
[----:B0-----:R-:W-:Y:S01]  /*5ce30*/  SHF.R.U32.HI R3, RZ, 0x8, R11 ;  /* 0x00000008ff037819 */ /* 0x001fe2000001160b */
[----:B------:R-:W3:Y:S01]  /*5ce40*/  LDL.LU R23, [R1+0x704] ;  /* 0x0007040001177983 */ /* 0x000ee20000300800 */
[----:B------:R-:W-:Y:S02]  /*5ce50*/  SHF.R.U32.HI R0, RZ, 0x8, R27 ;  /* 0x00000008ff007819 */ /* 0x000fe4000001161b */
[----:B------:R-:W-:Y:S01]  /*5ce60*/  SHF.R.U32.HI R2, RZ, 0x8, R26 ;  /* 0x00000008ff027819 */ /* 0x000fe2000001161a */
[----:B------:R-:W3:Y:S04]  /*5ce70*/  LDL.LU R12, [R1+0x6e0] ;  /* 0x0006e000010c7983 */ /* 0x000ee80000300800 */
[----:B------:R-:W3:Y:S01]  /*5ce80*/  LDL.LU R11, [R1+0x714] ;  /* 0x00071400010b7983 */ /* 0x000ee20000300800 */
[----:B------:R-:W-:-:S02]  /*5ce90*/  LOP3.LUT R4, R4, 0xffff, RZ, 0xc0, !PT ;  /* 0x0000ffff04047812 */ /* 0x000fc400078ec0ff */
[----:B------:R-:W-:Y:S02]  /*5cea0*/  LOP3.LUT R6, R6, 0xffff, RZ, 0xc0, !PT ;  /* 0x0000ffff06067812 */ /* 0x000fe400078ec0ff */
[----:B------:R-:W-:Y:S02]  /*5ceb0*/  LOP3.LUT R3, R3, 0xffff, RZ, 0xc0, !PT ;  /* 0x0000ffff03037812 */ /* 0x000fe400078ec0ff */
[----:B------:R-:W-:Y:S02]  /*5cec0*/  LOP3.LUT R5, R5, 0xffff, RZ, 0xc0, !PT ;  /* 0x0000ffff05057812 */ /* 0x000fe400078ec0ff */
[----:B------:R-:W-:Y:S02]  /*5ced0*/  LOP3.LUT R0, R0, 0xffff, RZ, 0xc0, !PT ;  /* 0x0000ffff00007812 */ /* 0x000fe400078ec0ff */
[----:B------:R-:W-:Y:S02]  /*5cee0*/  LOP3.LUT R2, R2, 0xffff, RZ, 0xc0, !PT ;  /* 0x0000ffff02027812 */ /* 0x000fe400078ec0ff */
[----:B------:R-:W-:-:S02]  /*5cef0*/  PRMT R7, R4, 0x3340, R1 ;  /* 0x0000334004077816 */ /* 0x000fc40000000001 */
[----:B------:R-:W-:Y:S02]  /*5cf00*/  PRMT R14, R6, 0x3340, R3 ;  /* 0x00003340060e7816 */ /* 0x000fe40000000003 */
[----:B------:R-:W-:Y:S02]  /*5cf10*/  PRMT R4, R5, 0x3340, R1 ;  /* 0x0000334005047816 */ /* 0x000fe40000000001 */
[----:B------:R-:W-:Y:S01]  /*5cf20*/  PRMT R0, R0, 0x3340, R2 ;  /* 0x0000334000007816 */ /* 0x000fe20000000002 */
[----:B------:R-:W-:Y:S04]  /*5cf30*/  STL [R1+0x5c], R7 ;  /* 0x00005c0701007387 */ /* 0x000fe80000100800 */
[----:B------:R-:W-:Y:S04]  /*5cf40*/  STL [R1+0x24f8], R14 ;  /* 0x0024f80e01007387 */ /* 0x000fe80000100800 */
[----:B------:R-:W-:Y:S04]  /*5cf50*/  STL [R1+0x58], R4 ;  /* 0x0000580401007387 */ /* 0x000fe80000100800 */
[----:B------:R0:W-:Y:S01]  /*5cf60*/  STL [R1+0x74], R0 ;  /* 0x0000740001007387 */ /* 0x0001e20000100800 */
[----:B------:R-:W-:-:S03]  /*5cf70*/  SHF.R.U32.HI R5, RZ, 0x8, R17 ;  /* 0x00000008ff057819 */ /* 0x000fc60000011611 */
[----:B------:R-:W3:Y:S01]  /*5cf80*/  LDL.LU R17, [R1+0x6e8] ;  /* 0x0006e80001117983 */ /* 0x000ee20000300800 */
[----:B----4-:R-:W-:Y:S02]  /*5cf90*/  SHF.R.U32.HI R6, RZ, 0x8, R9 ;  /* 0x00000008ff067819 */ /* 0x010fe40000011609 */
[----:B0-----:R-:W-:Y:S02]  /*5cfa0*/  SHF.R.U32.HI R0, RZ, 0x8, R10 ;  /* 0x00000008ff007819 */ /* 0x001fe4000001160a */
[----:B------:R-:W-:Y:S01]  /*5cfb0*/  SHF.R.U32.HI R3, RZ, 0x8, R8 ;  /* 0x00000008ff037819 */ /* 0x000fe20000011608 */
[----:B------:R-:W4:Y:S04]  /*5cfc0*/  LDL.LU R10, [R1+0x738] ;  /* 0x00073800010a7983 */ /* 0x000f280000300800 */
[----:B------:R-:W4:Y:S04]  /*5cfd0*/  LDL.LU R9, [R1+0x758] ;  /* 0x0007580001097983 */ /* 0x000f280000300800 */
[----:B------:R-:W4:Y:S01]  /*5cfe0*/  LDL.LU R8, [R1+0x6ac] ;  /* 0x0006ac0001087983 */ /* 0x000f220000300800 */
[----:B------:R-:W-:-:S02]  /*5cff0*/  SHF.R.U32.HI R4, RZ, 0x8, R25 ;  /* 0x00000008ff047819 */ /* 0x000fc40000011619 */
[----:B------:R-:W-:Y:S02]  /*5d000*/  LOP3.LUT R5, R5, 0xffff, RZ, 0xc0, !PT ;  /* 0x0000ffff05057812 */ /* 0x000fe400078ec0ff */
[----:B------:R-:W-:Y:S02]  /*5d010*/  LOP3.LUT R6, R6, 0xffff, RZ, 0xc0, !PT ;  /* 0x0000ffff06067812 */ /* 0x000fe400078ec0ff */
[----:B------:R-:W-:Y:S02]  /*5d020*/  LOP3.LUT R4, R4, 0xffff, RZ, 0xc0, !PT ;  /* 0x0000ffff04047812 */ /* 0x000fe400078ec0ff */
[----:B------:R-:W-:Y:S02]  /*5d030*/  SHF.R.U32.HI R2, RZ, 0x8, R24 ;  /* 0x00000008ff027819 */ /* 0x000fe40000011618 */
[----:B------:R-:W-:Y:S02]  /*5d040*/  PRMT R5, R4, 0x3340, R5 ;  /* 0x0000334004057816 */ /* 0x000fe40000000005 */
[----:B------:R-:W-:-:S02]  /*5d050*/  PRMT R4, R6, 0x3340, R1 ;  /* 0x0000334006047816 */ /* 0x000fc40000000001 */
[----:B------:R-:W-:Y:S02]  /*5d060*/  LOP3.LUT R2, R2, 0xffff, RZ, 0xc0, !PT ;  /* 0x0000ffff02027812 */ /* 0x000fe400078ec0ff */
[----:B------:R-:W-:Y:S02]  /*5d070*/  LOP3.LUT R0, R0, 0xffff, RZ, 0xc0, !PT ;  /* 0x0000ffff00007812 */ /* 0x000fe400078ec0ff */
[----:B------:R-:W-:Y:S01]  /*5d080*/  LOP3.LUT R3, R3, 0xffff, RZ, 0xc0, !PT ;  /* 0x0000ffff03037812 */ /* 0x000fe200078ec0ff */
[----:B------:R-:W-:Y:S04]  /*5d090*/  STL [R1+0x6c], R5 ;  /* 0x00006c0501007387 */ /* 0x000fe80000100800 */
[----:B------:R2:W-:Y:S01]  /*5d0a0*/  STL [R1+0x54], R4 ;  /* 0x0000540401007387 */ /* 0x0005e20000100800 */
[----:B------:R-:W-:-:S02]  /*5d0b0*/  PRMT R14, R2, 0x3340, R0 ;  /* 0x00003340020e7816 */ /* 0x000fc40000000000 */
[----:B------:R-:W-:-:S03]  /*5d0c0*/  PRMT R3, R3, 0x3340, R1 ;  /* 0x0000334003037816 */ /* 0x000fc60000000001 */
[----:B------:R-:W-:Y:S04]  /*5d0d0*/  STL [R1+0x2500], R14 ;  /* 0x0025000e01007387 */ /* 0x000fe80000100800 */
[----:B------:R3:W-:Y:S04]  /*5d0e0*/  STL [R1+0x50], R3 ;  /* 0x0000500301007387 */ /* 0x0007e80000100800 */
[----:B------:R-:W4:Y:S04]  /*5d0f0*/  LDL.LU R25, [R1+0x768] ;  /* 0x0007680001197983 */ /* 0x000f280000300800 */
[----:B------:R-:W4:Y:S01]  /*5d100*/  LDL.LU R24, [R1+0x798] ;  /* 0x0007980001187983 */ /* 0x000f220000300800 */
[----:B--2---:R-:W-:-:S04]  /*5d110*/  SHF.R.U32.HI R4, RZ, 0x8, R13 ;  /* 0x00000008ff047819 */ /* 0x004fc8000001160d */
[----:B------:R-:W-:Y:S02]  /*5d120*/  LOP3.LUT R4, R4, 0xffff, RZ, 0xc0, !PT ;  /* 0x0000ffff04047812 */ /* 0x000fe400078ec0ff */
[----:B---3--:R-:W-:Y:S02]  /*5d130*/  SHF.R.U32.HI R3, RZ, 0x8, R23 ;  /* 0x00000008ff037819 */ /* 0x008fe40000011617 */
[----:B------:R-:W-:Y:S02]  /*5d140*/  PRMT R4, R4, 0x3340, R1 ;  /* 0x0000334004047816 */ /* 0x000fe40000000001 */
[----:B------:R-:W-:Y:S02]  /*5d150*/  SHF.R.U32.HI R2, RZ, 0x8, R12 ;  /* 0x00000008ff027819 */ /* 0x000fe4000001160c */
[----:B------:R-:W-:Y:S02]  /*5d160*/  SHF.R.U32.HI R0, RZ, 0x8, R11 ;  /* 0x00000008ff007819 */ /* 0x000fe4000001160b */
[----:B------:R-:W-:Y:S01]  /*5d170*/  LOP3.LUT R3, R3, 0xffff, RZ, 0xc0, !PT ;  /* 0x0000ffff03037812 */ /* 0x000fe200078ec0ff */
[----:B------:R0:W-:Y:S01]  /*5d180*/  STL [R1+0x44], R4 ;  /* 0x0000440401007387 */ /* 0x0001e20000100800 */
[----:B------:R-:W-:-:S03]  /*5d190*/  LOP3.LUT R2, R2, 0xffff, RZ, 0xc0, !PT ;  /* 0x0000ffff02027812 */ /* 0x000fc600078ec0ff */
[----:B------:R-:W2:Y:S01]  /*5d1a0*/  LDL.LU R13, [R1+0x770] ;  /* 0x00077000010d7983 */ /* 0x000ea20000300800 */
[----:B------:R-:W-:-:S03]  /*5d1b0*/  LOP3.LUT R0, R0, 0xffff, RZ, 0xc0, !PT ;  /* 0x0000ffff00007812 */ /* 0x000fc600078ec0ff */
[----:B------:R-:W3:Y:S04]  /*5d1c0*/  LDL.LU R23, [R1+0x7a4] ;  /* 0x0007a40001177983 */ /* 0x000ee80000300800 */
[----:B------:R-:W3:Y:S04]  /*5d1d0*/  LDL.LU R12, [R1+0x774] ;  /* 0x00077400010c7983 */ /* 0x000ee80000300800 */
[----:B------:R-:W3:Y:S01]  /*5d1e0*/  LDL.LU R11, [R1+0x788] ;  /* 0x00078800010b7983 */ /* 0x000ee20000300800 */
[--C-:B------:R-:W-:Y:S02]  /*5d1f0*/  PRMT R19, R3, 0x3340, R1.reuse ;  /* 0x0000334003137816 */ /* 0x100fe40000000001 */
[----:B------:R-:W-:-:S02]  /*5d200*/  PRMT R29, R2, 0x3340, R1 ;  /* 0x00003340021d7816 */ /* 0x000fc40000000001 */
[----:B------:R-:W-:Y:S01]  /*5d210*/  PRMT R18, R0, 0x3340, R1 ;  /* 0x0000334000127816 */ /* 0x000fe20000000001 */
[----:B------:R1:W-:Y:S04]  /*5d220*/  STL [R1+0x24fc], R19 ;  /* 0x0024fc1301007387 */ /* 0x0003e80000100800 */
[----:B------:R-:W-:Y:S04]  /*5d230*/  STL [R1+0x2504], R29 ;  /* 0x0025041d01007387 */ /* 0x000fe80000100800 */
[----:B------:R-:W-:Y:S01]  /*5d240*/  STL [R1+0x2508], R18 ;  /* 0x0025081201007387 */ /* 0x000fe20000100800 */
[----:B0-----:R-:W-:-:S03]  /*5d250*/  SHF.R.U32.HI R4, RZ, 0x8, R17 ;  /* 0x00000008ff047819 */ /* 0x001fc60000011611 */
[----:B------:R-:W3:Y:S01]  /*5d260*/  LDL.LU R17, [R1+0x7ac] ;  /* 0x0007ac0001117983 */ /* 0x000ee20000300800 */
[----:B----4-:R-:W-:Y:S02]  /*5d270*/  SHF.R.U32.HI R3, RZ, 0x8, R10 ;  /* 0x00000008ff037819 */ /* 0x010fe4000001160a */
[----:B------:R-:W-:Y:S01]  /*5d280*/  SHF.R.U32.HI R2, RZ, 0x8, R9 ;  /* 0x00000008ff027819 */ /* 0x000fe20000011609 */
        /* <DEDUP_REMOVED lines=8> */
[--C-:B------:R-:W-:Y:S02]  /*5d310*/  PRMT R15, R4, 0x3340, R1.reuse ;  /* 0x00003340040f7816 */ /* 0x100fe40000000001 */
[--C-:B------:R-:W-:Y:S02]  /*5d320*/  PRMT R20, R3, 0x3340, R1.reuse ;  /* 0x0000334003147816 */ /* 0x100fe40000000001 */
[--C-:B------:R-:W-:Y:S02]  /*5d330*/  PRMT R16, R2, 0x3340, R1.reuse ;  /* 0x0000334002107816 */ /* 0x100fe40000000001 */
[----:B------:R-:W-:Y:S01]  /*5d340*/  PRMT R28, R0, 0x3340, R1 ;  /* 0x00003340001c7816 */ /* 0x000fe20000000001 */
[----:B------:R-:W-:Y:S01]  /*5d350*/  STL [R1+0x250c], R15 ;  /* 0x00250c0f01007387 */ /* 0x000fe20000100800 */
[----:B------:R-:W-:Y:S02]  /*5d360*/  SHF.R.U32.HI R4, RZ, 0x8, R25 ;  /* 0x00000008ff047819 */ /* 0x000fe40000011619 */
[----:B------:R-:W-:-:S02]  /*5d370*/  SHF.R.U32.HI R2, RZ, 0x8, R24 ;  /* 0x00000008ff027819 */ /* 0x000fc40000011618 */
[----:B------:R-:W-:Y:S02]  /*5d380*/  LOP3.LUT R4, R4, 0xffff, RZ, 0xc0, !PT ;  /* 0x0000ffff04047812 */ /* 0x000fe400078ec0ff */
[----:B------:R-:W-:Y:S01]  /*5d390*/  LOP3.LUT R2, R2, 0xffff, RZ, 0xc0, !PT ;  /* 0x0000ffff02027812 */ /* 0x000fe200078ec0ff */
[----:B------:R-:W-:Y:S04]  /*5d3a0*/  STL [R1+0x2510], R20 ;  /* 0x0025101401007387 */ /* 0x000fe80000100800 */
[----:B------:R-:W-:Y:S04]  /*5d3b0*/  STL [R1+0x2514], R16 ;  /* 0x0025141001007387 */ /* 0x000fe80000100800 */
[----:B------:R-:W-:Y:S01]  /*5d3c0*/  STL [R1+0x2518], R28 ;  /* 0x0025181c01007387 */ /* 0x000fe20000100800 */
[----:B--2---:R-:W-:-:S02]  /*5d3d0*/  SHF.R.U32.HI R5, RZ, 0x8, R13 ;  /* 0x00000008ff057819 */ /* 0x004fc4000001160d */
[----:B---3--:R-:W-:Y:S02]  /*5d3e0*/  SHF.R.U32.HI R0, RZ, 0x8, R23 ;  /* 0x00000008ff007819 */ /* 0x008fe40000011617 */
[----:B------:R-:W-:Y:S02]  /*5d3f0*/  SHF.R.U32.HI R3, RZ, 0x8, R11 ;  /* 0x00000008ff037819 */ /* 0x000fe4000001160b */
[----:B------:R-:W-:Y:S02]  /*5d400*/  SHF.R.U32.HI R6, RZ, 0x8, R12 ;  /* 0x00000008ff067819 */ /* 0x000fe4000001160c */
[----:B------:R-:W-:Y:S02]  /*5d410*/  LOP3.LUT R5, R5, 0xffff, RZ, 0xc0, !PT ;  /* 0x0000ffff05057812 */ /* 0x000fe400078ec0ff */
[----:B------:R-:W-:Y:S02]  /*5d420*/  LOP3.LUT R0, R0, 0xffff, RZ, 0xc0, !PT ;  /* 0x0000ffff00007812 */ /* 0x000fe400078ec0ff */
[----:B------:R-:W-:-:S02]  /*5d430*/  LOP3.LUT R3, R3, 0xffff, RZ, 0xc0, !PT ;  /* 0x0000ffff03037812 */ /* 0x000fc400078ec0ff */
[----:B------:R-:W-:Y:S02]  /*5d440*/  LOP3.LUT R6, R6, 0xffff, RZ, 0xc0, !PT ;  /* 0x0000ffff06067812 */ /* 0x000fe400078ec0ff */
[----:B------:R-:W-:Y:S02]  /*5d450*/  PRMT R26, R4, 0x3340, R5 ;  /* 0x00003340041a7816 */ /* 0x000fe40000000005 */
[----:B------:R-:W-:Y:S02]  /*5d460*/  PRMT R23, R2, 0x3340, R0 ;  /* 0x0000334002177816 */ /* 0x000fe40000000000 */
[--C-:B------:R-:W-:Y:S02]  /*5d470*/  PRMT R25, R3, 0x3340, R1.reuse ;  /* 0x0000334003197816 */ /* 0x100fe40000000001 */
[----:B------:R-:W-:Y:S01]  /*5d480*/  PRMT R27, R6, 0x3340, R1 ;  /* 0x00003340061b7816 */ /* 0x000fe20000000001 */
[----:B------:R-:W2:Y:S04]  /*5d490*/  LDL.LU R12, [R1+0x870] ;  /* 0x00087000010c7983 */ /* 0x000ea80000300800 */
[----:B------:R-:W3:Y:S01]  /*5d4a0*/  LDL.LU R11, [R1+0x708] ;  /* 0x00070800010b7983 */ /* 0x000ee20000300800 */
[----:B------:R-:W-:-:S02]  /*5d4b0*/  SHF.R.U32.HI R4, RZ, 0x8, R17 ;  /* 0x00000008ff047819 */ /* 0x000fc40000011611 */
[----:B----4-:R-:W-:Y:S02]  /*5d4c0*/  SHF.R.U32.HI R3, RZ, 0x8, R10 ;  /* 0x00000008ff037819 */ /* 0x010fe4000001160a */
[----:B------:R-:W-:Y:S02]  /*5d4d0*/  SHF.R.U32.HI R0, RZ, 0x8, R9 ;  /* 0x00000008ff007819 */ /* 0x000fe40000011609 */
[----:B------:R-:W-:Y:S02]  /*5d4e0*/  SHF.R.U32.HI R2, RZ, 0x8, R8 ;  /* 0x00000008ff027819 */ /* 0x000fe40000011608 */
[----:B------:R-:W-:Y:S02]  /*5d4f0*/  LOP3.LUT R4, R4, 0xffff, RZ, 0xc0, !PT ;  /* 0x0000ffff04047812 */ /* 0x000fe400078ec0ff */
[----:B------:R-:W-:Y:S01]  /*5d500*/  LOP3.LUT R3, R3, 0xffff, RZ, 0xc0, !PT ;  /* 0x0000ffff03037812 */ /* 0x000fe200078ec0ff */
[----:B------:R-:W-:Y:S01]  /*5d510*/  STL [R1+0x251c], R26 ;  /* 0x00251c1a01007387 */ /* 0x000fe20000100800 */
[----:B------:R-:W-:-:S03]  /*5d520*/  LOP3.LUT R0, R0, 0xffff, RZ, 0xc0, !PT ;  /* 0x0000ffff00007812 */ /* 0x000fc600078ec0ff */
[----:B------:R-:W-:Y:S01]  /*5d530*/  STL [R1+0x2520], R27 ;  /* 0x0025201b01007387 */ /* 0x000fe20000100800 */
[----:B------:R-:W-:-:S03]  /*5d540*/  LOP3.LUT R2, R2, 0xffff, RZ, 0xc0, !PT ;  /* 0x0000ffff02027812 */ /* 0x000fc600078ec0ff */
[----:B------:R-:W-:Y:S01]  /*5d550*/  STL [R1+0x2524], R25 ;  /* 0x0025241901007387 */ /* 0x000fe20000100800 */
[----:B------:R-:W-:-:S03]  /*5d560*/  PRMT R24, R4, 0x3340, R1 ;  /* 0x0000334004187816 */ /* 0x000fc60000000001 */
[----:B------:R-:W-:Y:S01]  /*5d570*/  STL [R1+0x2528], R23 ;  /* 0x0025281701007387 */ /* 0x000fe20000100800 */
[----:B------:R-:W-:-:S03]  /*5d580*/  PRMT R17, R3, 0x3340, R1 ;  /* 0x0000334003117816 */ /* 0x000fc60000000001 */
[----:B------:R-:W4:Y:S01]  /*5d590*/  LDL.LU R9, [R1+0x994] ;  /* 0x0009940001097983 */ /* 0x000f220000300800 */
[----:B------:R-:W-:-:S03]  /*5d5a0*/  PRMT R0, R0, 0x3340, R1 ;  /* 0x0000334000007816 */ /* 0x000fc60000000001 */
[----:B------:R-:W4:Y:S01]  /*5d5b0*/  LDL.LU R10, [R1+0x6c4] ;  /* 0x0006c400010a7983 */ /* 0x000f220000300800 */
[----:B------:R-:W-:-:S03]  /*5d5c0*/  PRMT R2, R2, 0x3340, R1 ;  /* 0x0000334002027816 */ /* 0x000fc60000000001 */
[----:B------:R-:W4:Y:S04]  /*5d5d0*/  LDL.LU R8, [R1+0x978] ;  /* 0x0009780001087983 */ /* 0x000f280000300800 */
[----:B------:R-:W-:Y:S04]  /*5d5e0*/  STL [R1+0x252c], R24 ;  /* 0x00252c1801007387 */ /* 0x000fe80000100800 */
[----:B------:R-:W-:Y:S04]  /*5d5f0*/  STL [R1+0x2530], R17 ;  /* 0x0025301101007387 */ /* 0x000fe80000100800 */
[----:B------:R-:W-:Y:S04]  /*5d600*/  STL [R1+0x2534], R0 ;  /* 0x0025340001007387 */ /* 0x000fe80000100800 */
[----:B------:R-:W-:Y:S01]  /*5d610*/  STL [R1+0x2538], R2 ;  /* 0x0025380201007387 */ /* 0x000fe20000100800 */
[----:B------:R-:W-:-:S03]  /*5d620*/  SHF.R.U32.HI R5, RZ, 0x8, R21 ;  /* 0x00000008ff057819 */ /* 0x000fc60000011615 */
[----:B------:R-:W4:Y:S01]  /*5d630*/  LDL.LU R21, [R1+0x2700] ;  /* 0x0027000001157983 */ /* 0x000f220000300800 */
[----:B------:R-:W-:-:S03]  /*5d640*/  SHF.R.U32.HI R6, RZ, 0x8, R22 ;  /* 0x00000008ff067819 */ /* 0x000fc60000011616 */
[----:B------:R-:W4:Y:S01]  /*5d650*/  LDL.LU R22, [R1+0x26fc] ;  /* 0x0026fc0001167983 */ /* 0x000f220000300800 */
[----:B------:R-:W-:Y:S02]  /*5d660*/  LOP3.LUT R5, R5, 0xffff, RZ, 0xc0, !PT ;  /* 0x0000ffff05057812 */ /* 0x000fe400078ec0ff */
[----:B------:R-:W-:Y:S01]  /*5d670*/  LOP3.LUT R6, R6, 0xffff, RZ, 0xc0, !PT ;  /* 0x0000ffff06067812 */ /* 0x000fe200078ec0ff */
[----:B-1----:R-:W4:Y:S04]  /*5d680*/  LDL.LU R19, [R1+0x9cc] ;  /* 0x0009cc0001137983 */ /* 0x002f280000300800 */
[----:B------:R-:W4:Y:S01]  /*5d690*/  LDL.LU R14, [R1+0x9a8] ;  /* 0x0009a800010e7983 */ /* 0x000f220000300800 */
[--C-:B------:R-:W-:Y:S02]  /*5d6a0*/  PRMT R5, R5, 0x3340, R1.reuse ;  /* 0x0000334005057816 */ /* 0x100fe40000000001 */
[----:B------:R-:W-:-:S02]  /*5d6b0*/  PRMT R6, R6, 0x3340, R1 ;  /* 0x0000334006067816 */ /* 0x000fc40000000001 */
[----:B--2---:R-:W-:Y:S02]  /*5d6c0*/  SHF.R.U32.HI R3, RZ, 0x8, R12 ;  /* 0x00000008ff037819 */ /* 0x004fe4000001160c */
[----:B---3--:R-:W-:Y:S01]  /*5d6d0*/  SHF.R.U32.HI R4, RZ, 0x8, R11 ;  /* 0x00000008ff047819 */ /* 0x008fe2000001160b */
[----:B------:R-:W2:Y:S04]  /*5d6e0*/  LDL.LU R12, [R1+0x9c8] ;  /* 0x0009c800010c7983 */ /* 0x000ea80000300800 */
[----:B------:R-:W3:Y:S01]  /*5d6f0*/  LDL.LU R13, [R1+0x9c0] ;  /* 0x0009c000010d7983 */ /* 0x000ee20000300800 */
[----:B------:R-:W-:Y:S02]  /*5d700*/  LOP3.LUT R3, R3, 0xffff, RZ, 0xc0, !PT ;  /* 0x0000ffff03037812 */ /* 0x000fe400078ec0ff */
[----:B------:R-:W-:-:S02]  /*5d710*/  LOP3.LUT R4, R4, 0xffff, RZ, 0xc0, !PT ;  /* 0x0000ffff04047812 */ /* 0x000fc400078ec0ff */
[--C-:B------:R-:W-:Y:S02]  /*5d720*/  PRMT R3, R3, 0x3340, R1.reuse ;  /* 0x0000334003037816 */ /* 0x100fe40000000001 */
[----:B------:R-:W-:-:S03]  /*5d730*/  PRMT R4, R4, 0x3340, R1 ;  /* 0x0000334004047816 */ /* 0x000fc60000000001 */
[----:B------:R-:W-:Y:S04]  /*5d740*/  STL [R1+0x253c], R3 ;  /* 0x00253c0301007387 */ /* 0x000fe80000100800 */
[----:B------:R-:W-:Y:S04]  /*5d750*/  STL [R1+0x2540], R4 ;  /* 0x0025400401007387 */ /* 0x000fe80000100800 */
[----:B------:R-:W-:Y:S01]  /*5d760*/  STL [R1+0x2544], R5 ;  /* 0x0025440501007387 */ /* 0x000fe20000100800 */
[----:B----4-:R-:W-:Y:S02]  /*5d770*/  SHF.R.U32.HI R9, RZ, 0x8, R9 ;  /* 0x00000008ff097819 */ /* 0x010fe40000011609 */
[----:B------:R-:W-:-:S02]  /*5d780*/  SHF.R.U32.HI R7, RZ, 0x8, R10 ;  /* 0x00000008ff077819 */ /* 0x000fc4000001160a */
[----:B------:R-:W-:Y:S02]  /*5d790*/  SHF.R.U32.HI R8, RZ, 0x8, R8 ;  /* 0x00000008ff087819 */ /* 0x000fe40000011608 */
[----:B------:R-:W-:Y:S02]  /*5d7a0*/  LOP3.LUT R7, R7, 0xffff, RZ, 0xc0, !PT ;  /* 0x0000ffff07077812 */ /* 0x000fe400078ec0ff */
[----:B------:R-:W-:Y:S02]  /*5d7b0*/  SHF.R.U32.HI R10, RZ, 0x8, R21 ;  /* 0x00000008ff0a7819 */ /* 0x000fe40000011615 */
[----:B------:R-:W-:Y:S02]  /*5d7c0*/  LOP3.LUT R8, R8, 0xffff, RZ, 0xc0, !PT ;  /* 0x0000ffff08087812 */ /* 0x000fe400078ec0ff */
[----:B------:R-:W-:Y:S02]  /*5d7d0*/  SHF.R.U32.HI R11, RZ, 0x8, R22 ;  /* 0x00000008ff0b7819 */ /* 0x000fe40000011616 */
[----:B------:R-:W-:-:S02]  /*5d7e0*/  LOP3.LUT R9, R9, 0xffff, RZ, 0xc0, !PT ;  /* 0x0000ffff09097812 */ /* 0x000fc400078ec0ff */
[----:B------:R-:W-:Y:S02]  /*5d7f0*/  LOP3.LUT R10, R10, 0xffff, RZ, 0xc0, !PT ;  /* 0x0000ffff0a0a7812 */ /* 0x000fe400078ec0ff */
[--C-:B------:R-:W-:Y:S02]  /*5d800*/  PRMT R7, R7, 0x3340, R1.reuse ;  /* 0x0000334007077816 */ /* 0x100fe40000000001 */
[----:B------:R-:W-:Y:S02]  /*5d810*/  LOP3.LUT R11, R11, 0xffff, RZ, 0xc0, !PT ;  /* 0x0000ffff0b0b7812 */ /* 0x000fe400078ec0ff */
[--C-:B------:R-:W-:Y:S02]  /*5d820*/  PRMT R8, R8, 0x3340, R1.reuse ;  /* 0x0000334008087816 */ /* 0x100fe40000000001 */
[----:B------:R-:W-:Y:S01]  /*5d830*/  PRMT R22, R9, 0x3340, R10 ;  /* 0x0000334009167816 */ /* 0x000fe2000000000a */
[----:B------:R0:W-:Y:S01]  /*5d840*/  STL [R1+0x2548], R6 ;  /* 0x0025480601007387 */ /* 0x0001e20000100800 */
[----:B------:R-:W-:-:S03]  /*5d850*/  PRMT R9, R11, 0x3340, R1 ;  /* 0x000033400b097816 */ /* 0x000fc60000000001 */
[----:B------:R-:W4:Y:S04]  /*5d860*/  LDL.LU R21, [R1+0x26f8] ;  /* 0x0026f80001157983 */ /* 0x000f280000300800 */
[----:B------:R4:W-:Y:S04]  /*5d870*/  STL [R1+0x254c], R7 ;  /* 0x00254c0701007387 */ /* 0x0009e80000100800 */
[----:B------:R-:W-:Y:S04]  /*5d880*/  STL [R1+0x2550], R8 ;  /* 0x0025500801007387 */ /* 0x000fe80000100800 */
[----:B------:R-:W-:Y:S04]  /*5d890*/  STL [R1+0x2554], R22 ;  /* 0x0025541601007387 */ /* 0x000fe80000100800 */
[----:B------:R-:W-:Y:S04]  /*5d8a0*/  STL [R1+0x2558], R9 ;  /* 0x0025580901007387 */ /* 0x000fe80000100800 */
        /* <DEDUP_REMOVED lines=16> */
[----:B------:R-:W-:-:S02]  /*5d9b0*/  SHF.R.U32.HI R11, RZ, 0x8, R19 ;  /* 0x00000008ff0b7819 */ /* 0x000fc40000011613 */
[----:B------:R-:W-:Y:S01]  /*5d9c0*/  SHF.R.U32.HI R10, RZ, 0x8, R14 ;  /* 0x00000008ff0a7819 */ /* 0x000fe2000001160e */
[----:B------:R-:W4:Y:S04]  /*5d9d0*/  LDL.LU R18, [R1+0x30c] ;  /* 0x00030c0001127983 */ /* 0x000f280000300800 */
[----:B------:R-:W4:Y:S01]  /*5d9e0*/  LDL.LU R29, [R1+0x3ac] ;  /* 0x0003ac00011d7983 */ /* 0x000f220000300800 */
[----:B------:R-:W-:Y:S02]  /*5d9f0*/  LOP3.LUT R11, R11, 0xffff, RZ, 0xc0, !PT ;  /* 0x0000ffff0b0b7812 */ /* 0x000fe400078ec0ff */
[----:B------:R-:W-:Y:S01]  /*5da00*/  LOP3.LUT R10, R10, 0xffff, RZ, 0xc0, !PT ;  /* 0x0000ffff0a0a7812 */ /* 0x000fe200078ec0ff */
[----:B------:R-:W4:Y:S04]  /*5da10*/  LDL.LU R19, [R1+0x304] ;  /* 0x0003040001137983 */ /* 0x000f280000300800 */
[----:B------:R-:W4:Y:S01]  /*5da20*/  LDL.LU R14, [R1+0x3a8] ;  /* 0x0003a800010e7983 */ /* 0x000f220000300800 */
[----:B------:R-:W-:-:S05]  /*5da30*/  PRMT R10, R10, 0x3340, R1 ;  /* 0x000033400a0a7816 */ /* 0x000fca0000000001 */
[----:B------:R-:W-:Y:S01]  /*5da40*/  STL [R1+0x255c], R10 ;  /* 0x00255c0a01007387 */ /* 0x000fe20000100800 */
[----:B--2---:R-:W-:Y:S02]  /*5da50*/  SHF.R.U32.HI R12, RZ, 0x8, R12 ;  /* 0x00000008ff0c7819 */ /* 0x004fe4000001160c */
[----:B---3--:R-:W-:Y:S02]  /*5da60*/  SHF.R.U32.HI R13, RZ, 0x8, R13 ;  /* 0x00000008ff0d7819 */ /* 0x008fe4000001160d */
[----:B------:R-:W-:Y:S02]  /*5da70*/  LOP3.LUT R12, R12, 0xffff, RZ, 0xc0, !PT ;  /* 0x0000ffff0c0c7812 */ /* 0x000fe400078ec0ff */
[----:B------:R-:W-:Y:S02]  /*5da80*/  LOP3.LUT R13, R13, 0xffff, RZ, 0xc0, !PT ;  /* 0x0000ffff0d0d7812 */ /* 0x000fe400078ec0ff */
[----:B----4-:R-:W-:Y:S02]  /*5da90*/  SHF.R.U32.HI R7, RZ, 0x8, R21 ;  /* 0x00000008ff077819 */ /* 0x010fe40000011615 */
[----:B------:R-:W-:-:S02]  /*5daa0*/  PRMT R21, R11, 0x3340, R12 ;  /* 0x000033400b157816 */ /* 0x000fc4000000000c */
[----:B------:R-:W-:Y:S02]  /*5dab0*/  PRMT R11, R13, 0x3340, R1 ;  /* 0x000033400d0b7816 */ /* 0x000fe40000000001 */
[----:B------:R-:W-:Y:S02]  /*5dac0*/  LOP3.LUT R7, R7, 0xffff, RZ, 0xc0, !PT ;  /* 0x0000ffff07077812 */ /* 0x000fe400078ec0ff */
[----:B------:R-:W-:Y:S02]  /*5dad0*/  SHF.R.U32.HI R13, RZ, 0x8, R6 ;  /* 0x00000008ff0d7819 */ /* 0x000fe40000011606 */
[----:B------:R-:W-:Y:S02]  /*5dae0*/  SHF.R.U32.HI R5, RZ, 0x8, R5 ;  /* 0x00000008ff057819 */ /* 0x000fe40000011605 */
[----:B------:R-:W-:Y:S02]  /*5daf0*/  SHF.R.U32.HI R4, RZ, 0x8, R4 ;  /* 0x00000008ff047819 */ /* 0x000fe40000011604 */
[----:B------:R-:W-:-:S02]  /*5db00*/  SHF.R.U32.HI R3, RZ, 0x8, R3 ;  /* 0x00000008ff037819 */ /* 0x000fc40000011603 */
[----:B------:R-:W-:Y:S02]  /*5db10*/  LOP3.LUT R13, R13, 0xffff, RZ, 0xc0, !PT ;  /* 0x0000ffff0d0d7812 */ /* 0x000fe400078ec0ff */
[----:B------:R-:W-:Y:S02]  /*5db20*/  LOP3.LUT R5, R5, 0xffff, RZ, 0xc0, !PT ;  /* 0x0000ffff05057812 */ /* 0x000fe400078ec0ff */
[----:B------:R-:W-:Y:S02]  /*5db30*/  LOP3.LUT R4, R4, 0xffff, RZ, 0xc0, !PT ;  /* 0x0000ffff04047812 */ /* 0x000fe400078ec0ff */
[--C-:B------:R-:W-:Y:S02]  /*5db40*/  PRMT R12, R7, 0x3340, R1.reuse ;  /* 0x00003340070c7816 */ /* 0x100fe40000000001 */
[----:B------:R-:W-:Y:S02]  /*5db50*/  LOP3.LUT R3, R3, 0xffff, RZ, 0xc0, !PT ;  /* 0x0000ffff03037812 */ /* 0x000fe400078ec0ff */
[----:B------:R-:W-:-:S02]  /*5db60*/  PRMT R13, R13, 0x3340, R1 ;  /* 0x000033400d0d7816 */ /* 0x000fc40000000001 */
[--C-:B------:R-:W-:Y:S01]  /*5db70*/  PRMT R5, R5, 0x3340, R1.reuse ;  /* 0x0000334005057816 */ /* 0x100fe20000000001 */
[----:B------:R-:W-:Y:S01]  /*5db80*/  STL [R1+0x2560], R21 ;  /* 0x0025601501007387 */ /* 0x000fe20000100800 */
[----:B------:R-:W-:-:S03]  /*5db90*/  PRMT R4, R4, 0x3340, R1 ;  /* 0x0000334004047816 */ /* 0x000fc60000000001 */
[----:B------:R-:W-:Y:S01]  /*5dba0*/  STL [R1+0x2564], R11 ;  /* 0x0025640b01007387 */ /* 0x000fe20000100800 */
[----:B------:R-:W-:-:S03]  /*5dbb0*/  PRMT R3, R3, 0x3340, R1 ;  /* 0x0000334003037816 */ /* 0x000fc60000000001 */
[----:B------:R-:W-:Y:S04]  /*5dbc0*/  STL [R1+0x2568], R12 ;  /* 0x0025680c01007387 */ /* 0x000fe80000100800 */
[----:B------:R-:W-:Y:S04]  /*5dbd0*/  STL [R1+0x256c], R13 ;  /* 0x00256c0d01007387 */ /* 0x000fe80000100800 */
[----:B------:R-:W-:Y:S01]  /*5dbe0*/  STL [R1+0xec], R5 ;  /* 0x0000ec0501007387 */ /* 0x000fe20000100800 */
[----:B------:R-:W-:-:S03]  /*5dbf0*/  PRMT R2, R0, 0x5410, R2 ;  /* 0x0000541000027816 */ /* 0x000fc60000000002 */
[----:B------:R-:W-:Y:S01]  /*5dc00*/  STL [R1+0xe4], R4 ;  /* 0x0000e40401007387 */ /* 0x000fe20000100800 */
[----:B------:R-:W-:-:S03]  /*5dc10*/  PRMT R0, R24, 0x5410, R17 ;  /* 0x0000541018007816 */ /* 0x000fc60000000011 */
[----:B------:R0:W-:Y:S04]  /*5dc20*/  STL [R1+0xe0], R3 ;  /* 0x0000e00301007387 */ /* 0x0001e80000100800 */
[----:B------:R1:W-:Y:S04]  /*5dc30*/  STL [R1+0x65c], R2 ;  /* 0x00065c0201007387 */ /* 0x0003e80000100800 */
[----:B------:R2:W-:Y:S01]  /*5dc40*/  STL [R1+0x660], R0 ;  /* 0x0006600001007387 */ /* 0x0005e20000100800 */
[----:B0-----:R-:W-:Y:S02]  /*5dc50*/  PRMT R3, R25, 0x5410, R23 ;  /* 0x0000541019037816 */ /* 0x001fe40000000017 */
[----:B-1----:R-:W-:-:S02]  /*5dc60*/  PRMT R2, R26, 0x5410, R27 ;  /* 0x000054101a027816 */ /* 0x002fc4000000001b */
[----:B--2---:R-:W-:Y:S01]  /*5dc70*/  PRMT R0, R16, 0x5410, R28 ;  /* 0x0000541010007816 */ /* 0x004fe2000000001c */
[----:B------:R0:W-:Y:S04]  /*5dc80*/  STL [R1+0x658], R3 ;  /* 0x0006580301007387 */ /* 0x0001e80000100800 */
[----:B------:R1:W-:Y:S04]  /*5dc90*/  STL [R1+0x650], R2 ;  /* 0x0006500201007387 */ /* 0x0003e80000100800 */
[----:B------:R2:W-:Y:S01]  /*5dca0*/  STL [R1+0x654], R0 ;  /* 0x0006540001007387 */ /* 0x0005e20000100800 */
[----:B0-----:R-:W-:-:S05]  /*5dcb0*/  PRMT R3, R15, 0x5410, R20 ;  /* 0x000054100f037816 */ /* 0x001fca0000000014 */
[----:B------:R-:W-:Y:S04]  /*5dcc0*/  STL [R1+0x64c], R3 ;  /* 0x00064c0301007387 */ /* 0x000fe80000100800 */
[----:B------:R-:W3:Y:S01]  /*5dcd0*/  LDL.LU R13, [R1+0x354] ;  /* 0x00035400010d7983 */ /* 0x000ee20000300800 */
[----:B-1----:R-:W-:Y:S02]  /*5dce0*/  PRMT R2, R29, 0x5410, R18 ;  /* 0x000054101d027816 */ /* 0x002fe40000000012 */
[----:B--2---:R-:W-:-:S03]  /*5dcf0*/  PRMT R0, R14, 0x5410, R19 ;  /* 0x000054100e007816 */ /* 0x004fc60000000013 */
[----:B------:R-:W-:Y:S04]  /*5dd00*/  STL [R1+0x5e4], R2 ;  /* 0x0005e40201007387 */ /* 0x000fe80000100800 */
[----:B---3--:R0:W-:Y:S04]  /*5dd10*/  STL [R1+0x2678], R13 ;  /* 0x0026780d01007387 */ /* 0x0081e80000100800 */
        /* <DEDUP_REMOVED lines=94> */
[----:B--2---:R-:W-:-:S03]  /*5e300*/  PRMT R13, R13, 0x5410, R12 ;  /* 0x000054100d0d7816 */ /* 0x004fc6000000000c */
[----:B------:R-:W2:Y:S04]  /*5e310*/  LDL.LU R12, [R1+0x26f4] ;  /* 0x0026f400010c7983 */ /* 0x000ea80000300800 */
[----:B------:R0:W-:Y:S04]  /*5e320*/  STL [R1+0x5cc], R13 ;  /* 0x0005cc0d01007387 */ /* 0x0001e80000100800 */
[----:B0-----:R-:W2:Y:S02]  /*5e330*/  LDL.LU R13, [R1+0x26f0] ;  /* 0x0026f000010d7983 */ /* 0x001ea40000300800 */
[----:B--2---:R-:W-:-:S02]  /*5e340*/  PRMT R13, R13, 0x5410, R12 ;  /* 0x000054100d0d7816 */ /* 0x004fc4000000000c */
        /* <DEDUP_REMOVED lines=60> */
[----:B------:R-:W2:Y:S01]  /*5e710*/  LDL.LU R12, [R1+0x2674] ;  /* 0x00267400010c7983 */ /* 0x000ea20000300800 */
[----:B----4-:R-:W-:Y:S02]  /*5e720*/  PRMT R10, R10, 0x5410, R21 ;  /* 0x000054100a0a7816 */ /* 0x010fe40000000015 */
[----:B---3--:R-:W-:Y:S02]  /*5e730*/  PRMT R9, R22, 0x5410, R9 ;  /* 0x0000541016097816 */ /* 0x008fe40000000009 */
[----:B------:R-:W-:Y:S01]  /*5e740*/  PRMT R7, R7, 0x5410, R8 ;  /* 0x0000541007077816 */ /* 0x000fe20000000008 */
[----:B------:R-:W-:Y:S01]  /*5e750*/  STL [R1+0x360], R13 ;  /* 0x0003600d01007387 */ /* 0x000fe20000100800 */
[----:B------:R-:W-:Y:S02]  /*5e760*/  PRMT R5, R5, 0x5410, R6 ;  /* 0x0000541005057816 */ /* 0x000fe40000000006 */
[----:B------:R-:W-:Y:S02]  /*5e770*/  PRMT R3, R3, 0x5410, R4 ;  /* 0x0000541003037816 */ /* 0x000fe40000000004 */
[----:B------:R-:W-:-:S02]  /*5e780*/  PRMT R2, R0, 0x5410, R2 ;  /* 0x0000541000027816 */ /* 0x000fc40000000002 */
[----:B------:R-:W-:Y:S02]  /*5e790*/  PRMT R0, R24, 0x5410, R17 ;  /* 0x0000541018007816 */ /* 0x000fe40000000011 */
[----:B--2---:R-:W-:-:S05]  /*5e7a0*/  PRMT R11, R11, 0x5410, R12 ;  /* 0x000054100b0b7816 */ /* 0x004fca000000000c */
[----:B------:R-:W-:Y:S04]  /*5e7b0*/  STL [R1+0x35c], R11 ;  /* 0x00035c0b01007387 */ /* 0x000fe80000100800 */
[----:B------:R-:W-:Y:S04]  /*5e7c0*/  STL [R1+0x358], R10 ;  /* 0x0003580a01007387 */ /* 0x000fe80000100800 */
[----:B------:R-:W-:Y:S04]  /*5e7d0*/  STL [R1+0x354], R9 ;  /* 0x0003540901007387 */ /* 0x000fe80000100800 */
[----:B------:R-:W-:Y:S04]  /*5e7e0*/  STL [R1+0x364], R7 ;  /* 0x0003640701007387 */ /* 0x000fe80000100800 */
[----:B------:R-:W-:Y:S04]  /*5e7f0*/  STL [R1+0x350], R5 ;  /* 0x0003500501007387 */ /* 0x000fe80000100800 */
[----:B------:R0:W-:Y:S04]  /*5e800*/  STL [R1+0x348], R3 ;  /* 0x0003480301007387 */ /* 0x0001e80000100800 */
[----:B------:R1:W-:Y:S04]  /*5e810*/  STL [R1+0x33c], R2 ;  /* 0x00033c0201007387 */ /* 0x0003e80000100800 */
[----:B------:R2:W-:Y:S01]  /*5e820*/  STL [R1+0x344], R0 ;  /* 0x0003440001007387 */ /* 0x0005e20000100800 */
[----:B0-----:R-:W-:-:S02]  /*5e830*/  PRMT R3, R25, 0x5410, R23 ;  /* 0x0000541019037816 */ /* 0x001fc40000000017 */
[----:B-1----:R-:W-:Y:S02]  /*5e840*/  PRMT R2, R26, 0x5410, R27 ;  /* 0x000054101a027816 */ /* 0x002fe4000000001b */
        /* <DEDUP_REMOVED lines=356> */
[----:B0-----:R-:W2:Y:S01]  /*5fe90*/  LDL.LU R13, [R1+0x2570] ;  /* 0x00257000010d7983 */ /* 0x001ea20000300800 */
[----:B---3--:R-:W-:Y:S02]  /*5fea0*/  PRMT R21, R21, 0x5410, R11 ;  /* 0x0000541015157816 */ /* 0x008fe4000000000b */
[----:B----4-:R-:W-:-:S02]  /*5feb0*/  PRMT R9, R9, 0x5410, R10 ;  /* 0x0000541009097816 */ /* 0x010fc4000000000a */
[----:B------:R-:W-:Y:S02]  /*5fec0*/  PRMT R8, R8, 0x5410, R22 ;  /* 0x0000541008087816 */ /* 0x000fe40000000016 */
        /* <DEDUP_REMOVED lines=8> */
[----:B------:R-:W-:Y:S02]  /*5ff50*/  PRMT R18, R18, 0x5410, R15 ;  /* 0x0000541012127816 */ /* 0x000fe4000000000f */
[----:B------:R-:W-:Y:S02]  /*5ff60*/  PRMT R14, R14, 0x5410, R29 ;  /* 0x000054100e0e7816 */ /* 0x000fe4000000001d */
[----:B--2---:R-:W-:-:S02]  /*5ff70*/  PRMT R12, R12, 0x5410, R13 ;  /* 0x000054100c0c7816 */ /* 0x004fc4000000000d */
[----:B------:R-:W2:Y:S04]  /*5ff80*/  LDL.LU R13, [R1+0x256c] ;  /* 0x00256c00010d7983 */ /* 0x000ea80000300800 */
[----:B------:R0:W-:Y:S04]  /*5ff90*/  STL [R1+0xbc], R12 ;  /* 0x0000bc0c01007387 */ /* 0x0001e80000100800 */
[----:B0-----:R-:W3:Y:S04]  /*5ffa0*/  LDL.LU R12, [R1+0x2568] ;  /* 0x00256800010c7983 */ /* 0x001ee80000300800 */
[----:B------:R-:W4:Y:S04]  /*5ffb0*/  LDL.LU R11, [R1+0x2564] ;  /* 0x00256400010b7983 */ /* 0x000f280000300800 */
[----:B------:R0:W-:Y:S04]  /*5ffc0*/  STL [R1+0xb4], R21 ;  /* 0x0000b41501007387 */ /* 0x0001e80000100800 */
[----:B0-----:R-:W4:Y:S04]  /*5ffd0*/  LDL.LU R21, [R1+0x2560] ;  /* 0x0025600001157983 */ /* 0x001f280000300800 */
[----:B------:R-:W2:Y:S04]  /*5ffe0*/  LDL.LU R10, [R1+0x255c] ;  /* 0x00255c00010a7983 */ /* 0x000ea80000300800 */
[----:B------:R0:W-:Y:S04]  /*5fff0*/  STL [R1+0xa8], R9 ;  /* 0x0000a80901007387 */ /* 0x0001e80000100800 */
[----:B0-----:R-:W3:Y:S04]  /*60000*/  LDL.LU R9, [R1+0x2558] ;  /* 0x0025580001097983 */ /* 0x001ee80000300800 */
[----:B------:R-:W3:Y:S04]  /*60010*/  LDL.LU R22, [R1+0x2554] ;  /* 0x0025540001167983 */ /* 0x000ee80000300800 */
[----:B------:R0:W-:Y:S04]  /*60020*/  STL [R1+0xa4], R8 ;  /* 0x0000a40801007387 */ /* 0x0001e80000100800 */
[----:B0-----:R-:W4:Y:S04]  /*60030*/  LDL.LU R8, [R1+0x2550] ;  /* 0x0025500001087983 */ /* 0x001f280000300800 */
[----:B------:R-:W2:Y:S04]  /*60040*/  LDL.LU R7, [R1+0x254c] ;  /* 0x00254c0001077983 */ /* 0x000ea80000300800 */
[----:B------:R0:W-:Y:S04]  /*60050*/  STL [R1+0x94], R6 ;  /* 0x0000940601007387 */ /* 0x0001e80000100800 */
[----:B0-----:R-:W3:Y:S04]  /*60060*/  LDL.LU R6, [R1+0x2548] ;  /* 0x0025480001067983 */ /* 0x001ee80000300800 */
[----:B------:R-:W4:Y:S04]  /*60070*/  LDL.LU R5, [R1+0x2544] ;  /* 0x0025440001057983 */ /* 0x000f280000300800 */
[----:B------:R0:W-:Y:S04]  /*60080*/  STL [R1+0x8c], R4 ;  /* 0x00008c0401007387 */ /* 0x0001e80000100800 */
[----:B0-----:R-:W2:Y:S04]  /*60090*/  LDL.LU R4, [R1+0x2540] ;  /* 0x0025400001047983 */ /* 0x001ea80000300800 */
        /* <DEDUP_REMOVED lines=14> */
[----:B0-----:R-:W2:Y:S04]  /*60180*/  LDL.LU R28, [R1+0x2518] ;  /* 0x00251800011c7983 */ /* 0x001ea80000300800 */
[----:B------:R-:W4:Y:S04]  /*60190*/  LDL.LU R16, [R1+0x2514] ;  /* 0x0025140001107983 */ /* 0x000f280000300800 */
[----:B------:R0:W-:Y:S04]  /*601a0*/  STL [R1+0x58], R20 ;  /* 0x0000581401007387 */ /* 0x0001e80000100800 */
[----:B0-----:R-:W3:Y:S04]  /*601b0*/  LDL.LU R20, [R1+0x2510] ;  /* 0x0025100001147983 */ /* 0x001ee80000300800 */
[----:B------:R-:W2:Y:S04]  /*601c0*/  LDL.LU R15, [R1+0x250c] ;  /* 0x00250c00010f7983 */ /* 0x000ea80000300800 */
[----:B------:R0:W-:Y:S04]  /*601d0*/  STL [R1+0x54], R18 ;  /* 0x0000541201007387 */ /* 0x0001e80000100800 */
[----:B0-----:R-:W4:Y:S04]  /*601e0*/  LDL.LU R18, [R1+0x2508] ;  /* 0x0025080001127983 */ /* 0x001f280000300800 */
[----:B------:R-:W3:Y:S04]  /*601f0*/  LDL.LU R29, [R1+0x2504] ;  /* 0x00250400011d7983 */ /* 0x000ee80000300800 */
[----:B------:R0:W-:Y:S04]  /*60200*/  STL [R1+0x50], R14 ;  /* 0x0000500e01007387 */ /* 0x0001e80000100800 */
[----:B0-----:R-:W2:Y:S02]  /*60210*/  LDL.LU R14, [R1+0x2500] ;  /* 0x00250000010e7983 */ /* 0x001ea40000300800 */
[----:B--2---:R-:W-:-:S02]  /*60220*/  PRMT R14, R14, 0x5410, R19 ;  /* 0x000054100e0e7816 */ /* 0x004fc40000000013 */
[----:B------:R-:W2:Y:S04]  /*60230*/  LDL.LU R19, [R1+0x24fc] ;  /* 0x0024fc0001137983 */ /* 0x000ea80000300800 */
[----:B------:R0:W-:Y:S04]  /*60240*/  STL [R1+0x44], R14 ;  /* 0x0000440e01007387 */ /* 0x0001e80000100800 */
[----:B0-----:R-:W2:Y:S02]  /*60250*/  LDL.LU R14, [R1+0x24f8] ;  /* 0x0024f800010e7983 */ /* 0x001ea40000300800 */
[----:B--2---:R-:W-:-:S02]  /*60260*/  PRMT R14, R14, 0x5410, R19 ;  /* 0x000054100e0e7816 */ /* 0x004fc40000000013 */
[----:B------:R-:W3:Y:S04]  /*60270*/  LDL.LU R19, [R1+0x24f4] ;  /* 0x0024f40001137983 */ /* 0x000ee80000300800 */
[----:B------:R0:W-:Y:S04]  /*60280*/  STL [R1+0x40], R14 ;  /* 0x0000400e01007387 */ /* 0x0001e80000100800 */
[----:B0-----:R-:W4:Y:S01]  /*60290*/  LDL.LU R14, [R1+0x24f0] ;  /* 0x0024f000010e7983 */ /* 0x001f220000300800 */
[----:B---3--:R-:W-:-:S03]  /*602a0*/  PRMT R19, R19, 0x5410, R29 ;  /* 0x0000541013137816 */ /* 0x008fc6000000001d */
[----:B------:R-:W2:Y:S04]  /*602b0*/  LDL.LU R29, [R1+0x24ec] ;  /* 0x0024ec00011d7983 */ /* 0x000ea80000300800 */
[----:B------:R0:W-:Y:S04]  /*602c0*/  STL [R1+0x78], R19 ;  /* 0x0000781301007387 */ /* 0x0001e80000100800 */
[----:B0-----:R-:W3:Y:S01]  /*602d0*/  LDL.LU R19, [R1+0x24e8] ;  /* 0x0024e80001137983 */ /* 0x001ee20000300800 */
[----:B----4-:R-:W-:-:S03]  /*602e0*/  PRMT R14, R14, 0x5410, R18 ;  /* 0x000054100e0e7816 */ /* 0x010fc60000000012 */
[----:B------:R-:W4:Y:S04]  /*602f0*/  LDL.LU R18, [R1+0x24e4] ;  /* 0x0024e40001127983 */ /* 0x000f280000300800 */
[----:B------:R0:W-:Y:S04]  /*60300*/  STL [R1+0x74], R14 ;  /* 0x0000740e01007387 */ /* 0x0001e80000100800 */
[----:B0-----:R-:W4:Y:S01]  /*60310*/  LDL.LU R14, [R1+0x24e0] ;  /* 0x0024e000010e7983 */ /* 0x001f220000300800 */
[----:B--2---:R-:W-:-:S03]  /*60320*/  PRMT R29, R29, 0x5410, R15 ;  /* 0x000054101d1d7816 */ /* 0x004fc6000000000f */
[----:B------:R-:W2:Y:S04]  /*60330*/  LDL.LU R15, [R1+0x24dc] ;  /* 0x0024dc00010f7983 */ /* 0x000ea80000300800 */
[----:B------:R0:W-:Y:S04]  /*60340*/  STL [R1+0x84], R29 ;  /* 0x0000841d01007387 */ /* 0x0001e80000100800 */
[----:B0-----:R-:W2:Y:S01]  /*60350*/  LDL.LU R29, [R1+0x24d8] ;  /* 0x0024d800011d7983 */ /* 0x001ea20000300800 */
[----:B---3--:R-:W-:Y:S01]  /*60360*/  IMAD R19, R19, UR5, RZ ;  /* 0x0000000513137c24 */ /* 0x008fe2000f8e02ff */
[----:B----4-:R-:W-:Y:S01]  /*60370*/  PRMT R18, R18, 0x5410, R20 ;  /* 0x0000541012127816 */ /* 0x010fe20000000014 */
[----:B------:R-:W-:-:S03]  /*60380*/  ULDC UR5, c[0x0][0x248] ;  /* 0x0000920000057ab9 */ /* 0x000fc60000000800 */
[----:B------:R-:W-:Y:S04]  /*60390*/  STL [R1+0x630], R19 ;  /* 0x0006301301007387 */ /* 0x000fe80000100800 */
[----:B------:R-:W3:Y:S04]  /*603a0*/  LDL.LU R20, [R1+0x24d4] ;  /* 0x0024d40001147983 */ /* 0x000ee80000300800 */
[----:B------:R0:W-:Y:S01]  /*603b0*/  STL [R1+0x7c], R18 ;  /* 0x00007c1201007387 */ /* 0x0001e20000100800 */
[----:B------:R-:W-:-:S03]  /*603c0*/  PRMT R14, R14, 0x5410, R16 ;  /* 0x000054100e0e7816 */ /* 0x000fc60000000010 */
[----:B------:R-:W4:Y:S04]  /*603d0*/  LDL.LU R16, [R1+0x24d0] ;  /* 0x0024d00001107983 */ /* 0x000f280000300800 */
[----:B------:R1:W-:Y:S01]  /*603e0*/  STL [R1+0x98], R14 ;  /* 0x0000980e01007387 */ /* 0x0003e20000100800 */
[----:B0-----:R-:W-:Y:S01]  /*603f0*/  VIADD R18, R19, UR5 ;  /* 0x0000000513127c36 */ /* 0x001fe20008000000 */
[----:B------:R-:W-:Y:S01]  /*60400*/  PRMT R26, R26, 0x5410, R27 ;  /* 0x000054101a1a7816 */ /* 0x000fe2000000001b */
[----:B------:R-:W-:Y:S01]  /*60410*/  ULDC UR5, c[0x0][0x248] ;  /* 0x0000920000057ab9 */ /* 0x000fe20000000800 */
[----:B-1----:R-:W4:Y:S01]  /*60420*/  LDL.LU R14, [R1+0x24cc] ;  /* 0x0024cc00010e7983 */ /* 0x002f220000300800 */
[----:B------:R-:W-:Y:S02]  /*60430*/  PRMT R23, R23, 0x5410, R24 ;  /* 0x0000541017177816 */ /* 0x000fe40000000018 */
[----:B--2---:R-:W-:-:S02]  /*60440*/  PRMT R15, R15, 0x5410, R28 ;  /* 0x000054100f0f7816 */ /* 0x004fc4000000001c */
[----:B------:R-:W2:Y:S04]  /*60450*/  LDL.LU R28, [R1+0x24c8] ;  /* 0x0024c800011c7983 */ /* 0x000ea80000300800 */
[----:B------:R-:W-:Y:S04]  /*60460*/  STL [R1+0x628], R18 ;  /* 0x0006281201007387 */ /* 0x000fe80000100800 */
[----:B------:R0:W-:Y:S04]  /*60470*/  STL [R1+0x90], R15 ;  /* 0x0000900f01007387 */ /* 0x0001e80000100800 */
[----:B------:R-:W2:Y:S04]  /*60480*/  LDL.LU R27, [R1+0x24c4] ;  /* 0x0024c400011b7983 */ /* 0x000ea80000300800 */
[----:B------:R1:W-:Y:S01]  /*60490*/  STL [R1+0xa0], R26 ;  /* 0x0000a01a01007387 */ /* 0x0003e20000100800 */
[----:B------:R-:W-:Y:S01]  /*604a0*/  PRMT R29, R29, 0x5410, R25 ;  /* 0x000054101d1d7816 */ /* 0x000fe20000000019 */
[----:B0-----:R-:W-:Y:S01]  /*604b0*/  VIADD R15, R18, UR5 ;  /* 0x00000005120f7c36 */ /* 0x001fe20008000000 */
[----:B------:R-:W-:Y:S01]  /*604c0*/  ULDC UR5, c[0x0][0x248] ;  /* 0x0000920000057ab9 */ /* 0x000fe20000000800 */
[----:B-1----:R-:W2:Y:S04]  /*604d0*/  LDL.LU R26, [R1+0x24c0] ;  /* 0x0024c000011a7983 */ /* 0x002ea80000300800 */
[----:B------:R-:W2:Y:S04]  /*604e0*/  LDL.LU R25, [R1+0x24bc] ;  /* 0x0024bc0001197983 */ /* 0x000ea80000300800 */
[----:B------:R-:W-:Y:S04]  /*604f0*/  STL [R1+0x614], R15 ;  /* 0x0006140f01007387 */ /* 0x000fe80000100800 */
[----:B------:R-:W-:Y:S04]  /*60500*/  STL [R1+0x9c], R29 ;  /* 0x00009c1d01007387 */ /* 0x000fe80000100800 */
[----:B------:R-:W2:Y:S04]  /*60510*/  LDL.LU R24, [R1+0x24b8] ;  /* 0x0024b80001187983 */ /* 0x000ea80000300800 */
[----:B------:R0:W-:Y:S04]  /*60520*/  STL [R1+0xb0], R23 ;  /* 0x0000b01701007387 */ /* 0x0001e80000100800 */
[----:B0-----:R-:W2:Y:S01]  /*60530*/  LDL.LU R23, [R1+0x24b4] ;  /* 0x0024b40001177983 */ /* 0x001ea20000300800 */
[----:B---3--:R-:W-:Y:S01]  /*60540*/  PRMT R20, R20, 0x5410, R17 ;  /* 0x0000541014147816 */ /* 0x008fe20000000011 */
[----:B------:R-:W-:-:S02]  /*60550*/  VIADD R29, R15, UR5 ;  /* 0x000000050f1d7c36 */ /* 0x000fc40008000000 */
[----:B------:R-:W3:Y:S01]  /*60560*/  LDL.LU R17, [R1+0x24b0] ;  /* 0x0024b00001117983 */ /* 0x000ee20000300800 */
[----:B------:R-:W-:Y:S01]  /*60570*/  ULDC UR5, c[0x0][0x248] ;  /* 0x0000920000057ab9 */ /* 0x000fe20000000800 */
[----:B----4-:R-:W-:Y:S02]  /*60580*/  PRMT R0, R16, 0x5410, R0 ;  /* 0x0000541010007816 */ /* 0x010fe40000000000 */
[----:B------:R0:W-:Y:S01]  /*60590*/  STL [R1+0xac], R20 ;  /* 0x0000ac1401007387 */ /* 0x0001e20000100800 */
[----:B------:R-:W-:-:S03]  /*605a0*/  PRMT R2, R14, 0x5410, R2 ;  /* 0x000054100e027816 */ /* 0x000fc60000000002 */
[----:B0-----:R-:W4:Y:S04]  /*605b0*/  LDL.LU R20, [R1+0x24ac] ;  /* 0x0024ac0001147983 */ /* 0x001f280000300800 */
[----:B------:R0:W-:Y:S04]  /*605c0*/  STL [R1+0x610], R29 ;  /* 0x0006101d01007387 */ /* 0x0001e80000100800 */
[----:B------:R-:W4:Y:S04]  /*605d0*/  LDL.LU R16, [R1+0x24a8] ;  /* 0x0024a80001107983 */ /* 0x000f280000300800 */
[----:B------:R1:W-:Y:S04]  /*605e0*/  STL [R1+0xc4], R0 ;  /* 0x0000c40001007387 */ /* 0x0003e80000100800 */
[----:B------:R-:W4:Y:S01]  /*605f0*/  LDL.LU R14, [R1+0x24a4] ;  /* 0x0024a400010e7983 */ /* 0x000f220000300800 */
[----:B0-----:R-:W-:Y:S01]  /*60600*/  VIADD R29, R29, UR5 ;  /* 0x000000051d1d7c36 */ /* 0x001fe20008000000 */
[----:B------:R-:W-:-:S03]  /*60610*/  ULDC UR5, c[0x0][0x248] ;  /* 0x0000920000057ab9 */ /* 0x000fc60000000800 */
[----:B-1----:R-:W-:Y:S01]  /*60620*/  VIADD R0, R29, UR5 ;  /* 0x000000051d007c36 */ /* 0x002fe20008000000 */
[----:B------:R0:W-:Y:S04]  /*60630*/  STL [R1+0x5ac], R29 ;  /* 0x0005ac1d01007387 */ /* 0x0001e80000100800 */
[----:B------:R1:W-:Y:S01]  /*60640*/  STL [R1+0xb8], R2 ;  /* 0x0000b80201007387 */ /* 0x0003e20000100800 */
[----:B------:R-:W-:-:S03]  /*60650*/  ULDC UR5, c[0x0][0x248] ;  /* 0x0000920000057ab9 */ /* 0x000fc60000000800 */
[----:B0-----:R-:W4:Y:S01]  /*60660*/  LDL.LU R29, [R1+0x24a0] ;  /* 0x0024a000011d7983 */ /* 0x001f220000300800 */
[----:B--2---:R-:W-:-:S03]  /*60670*/  PRMT R3, R28, 0x5410, R3 ;  /* 0x000054101c037816 */ /* 0x004fc60000000003 */
[----:B------:R-:W2:Y:S01]  /*60680*/  LDL.LU R28, [R1+0x249c] ;  /* 0x00249c00011c7983 */ /* 0x000ea20000300800 */
[----:B-1----:R-:W-:-:S03]  /*60690*/  PRMT R2, R27, 0x5410, R4 ;  /* 0x000054101b027816 */ /* 0x002fc60000000004 */
[----:B------:R0:W-:Y:S04]  /*606a0*/  STL [R1+0x160], R3 ;  /* 0x0001600301007387 */ /* 0x0001e80000100800 */
[----:B------:R-:W2:Y:S04]  /*606b0*/  LDL.LU R27, [R1+0x2498] ;  /* 0x00249800011b7983 */ /* 0x000ea80000300800 */
[----:B------:R1:W-:Y:S04]  /*606c0*/  STL [R1+0x5a4], R0 ;  /* 0x0005a40001007387 */ /* 0x0003e80000100800 */
[----:B------:R1:W-:Y:S01]  /*606d0*/  STL [R1+0x164], R2 ;  /* 0x0001640201007387 */ /* 0x0003e20000100800 */
[----:B0-----:R-:W-:Y:S01]  /*606e0*/  PRMT R3, R26, 0x5410, R5 ;  /* 0x000054101a037816 */ /* 0x001fe20000000005 */
[----:B-1----:R-:W-:Y:S01]  /*606f0*/  VIADD R0, R0, UR5 ;  /* 0x0000000500007c36 */ /* 0x002fe20008000000 */
[----:B------:R-:W-:Y:S01]  /*60700*/  PRMT R2, R25, 0x5410, R6 ;  /* 0x0000541019027816 */ /* 0x000fe20000000006 */
[----:B------:R-:W2:Y:S04]  /*60710*/  LDL.LU R26, [R1+0x2494] ;  /* 0x00249400011a7983 */ /* 0x000ea80000300800 */
[----:B------:R0:W-:Y:S01]  /*60720*/  STL [R1+0x2c0], R3 ;  /* 0x0002c00301007387 */ /* 0x0001e20000100800 */
[----:B------:R-:W-:-:S03]  /*60730*/  ULDC UR5, c[0x0][0x248] ;  /* 0x0000920000057ab9 */ /* 0x000fc60000000800 */
[----:B------:R-:W2:Y:S04]  /*60740*/  LDL.LU R25, [R1+0x2490] ;  /* 0x0024900001197983 */ /* 0x000ea80000300800 */
[----:B------:R1:W-:Y:S04]  /*60750*/  STL [R1+0x3c4], R0 ;  /* 0x0003c40001007387 */ /* 0x0003e80000100800 */
[----:B------:R3:W-:Y:S01]  /*60760*/  STL [R1+0x2f0], R2 ;  /* 0x0002f00201007387 */ /* 0x0007e20000100800 */
[----:B------:R-:W-:Y:S01]  /*60770*/  PRMT R4, R22, 0x5410, R9 ;  /* 0x0000541016047816 */ /* 0x000fe20000000009 */
[----:B------:R-:W2:Y:S01]  /*60780*/  LDC R6, c[0x0][0x244] ;  /* 0x00009100ff067b82 */ /* 0x000ea20000000800 */
[----:B0-----:R-:W-:-:S02]  /*60790*/  PRMT R3, R24, 0x5410, R7 ;  /* 0x0000541018037816 */ /* 0x001fc40000000007 */
[----:B------:R-:W2:Y:S01]  /*607a0*/  LDL.LU R24, [R1+0x248c] ;  /* 0x00248c0001187983 */ /* 0x000ea20000300800 */
[----:B-1----:R-:W-:Y:S01]  /*607b0*/  VIADD R0, R0, UR5 ;  /* 0x0000000500007c36 */ /* 0x002fe20008000000 */
[----:B---3--:R-:W-:Y:S02]  /*607c0*/  PRMT R2, R23, 0x5410, R8 ;  /* 0x0000541017027816 */ /* 0x008fe40000000008 */
[----:B------:R-:W-:Y:S04]  /*607d0*/  STL [R1+0x334], R3 ;  /* 0x0003340301007387 */ /* 0x000fe80000100800 */
[----:B------:R-:W3:Y:S04]  /*607e0*/  LDL.LU R23, [R1+0x2488] ;  /* 0x0024880001177983 */ /* 0x000ee80000300800 */
[----:B------:R-:W-:Y:S04]  /*607f0*/  STL [R1+0x3b4], R0 ;  /* 0x0003b40001007387 */ /* 0x000fe80000100800 */
[----:B------:R0:W-:Y:S01]  /*60800*/  STL [R1+0x330], R2 ;  /* 0x0003300201007387 */ /* 0x0001e20000100800 */
[----:B------:R-:W-:Y:S01]  /*60810*/  ULDC UR5, c[0x0][0x248] ;  /* 0x0000920000057ab9 */ /* 0x000fe20000000800 */
[----:B------:R-:W-:Y:S01]  /*60820*/  PRMT R5, R17, 0x5410, R10 ;  /* 0x0000541011057816 */ /* 0x000fe2000000000a */
[----:B------:R-:W1:Y:S01]  /*60830*/  LDC R8, c[0x0][0x244] ;  /* 0x00009100ff087b82 */ /* 0x000e620000000800 */
[----:B0-----:R-:W2:Y:S01]  /*60840*/  LDL R2, [R1+0x1154] ;  /* 0x0011540001027983 */ /* 0x001ea20000100800 */
[----:B------:R-:W-:Y:S01]  /*60850*/  VIADD R3, R0, UR5 ;  /* 0x0000000500037c36 */ /* 0x000fe20008000000 */
[----:B------:R-:W-:-:S05]  /*60860*/  ULDC UR5, c[0x0][0x248] ;  /* 0x0000920000057ab9 */ /* 0x000fca0000000800 */
[----:B------:R-:W0:Y:S01]  /*60870*/  LDC R0, c[0x0][0x244] ;  /* 0x00009100ff007b82 */ /* 0x000e220000000800 */
[----:B------:R4:W-:Y:S04]  /*60880*/  STL [R1+0x3a0], R3 ;  /* 0x0003a00301007387 */ /* 0x0009e80000100800 */
[----:B------:R-:W3:Y:S04]  /*60890*/  LDL.LU R22, [R1+0x2484] ;  /* 0x0024840001167983 */ /* 0x000ee80000300800 */
[----:B------:R4:W-:Y:S04]  /*608a0*/  STL [R1+0x374], R4 ;  /* 0x0003740401007387 */ /* 0x0009e80000100800 */
[----:B------:R-:W3:Y:S04]  /*608b0*/  LDL.LU R17, [R1+0x2480] ;  /* 0x0024800001117983 */ /* 0x000ee80000300800 */
[----:B------:R-:W-:Y:S01]  /*608c0*/  STL [R1+0x370], R5 ;  /* 0x0003700501007387 */ /* 0x000fe20000100800 */
[----:B----4-:R-:W-:Y:S01]  /*608d0*/  VIADD R3, R3, UR5 ;  /* 0x0000000503037c36 */ /* 0x010fe20008000000 */
[----:B------:R-:W-:Y:S01]  /*608e0*/  ULDC UR5, c[0x0][0x248] ;  /* 0x0000920000057ab9 */ /* 0x000fe20000000800 */
[----:B------:R-:W-:-:S03]  /*608f0*/  PRMT R4, R21, 0x5410, R11 ;  /* 0x0000541015047816 */ /* 0x000fc6000000000b */
[----:B------:R4:W-:Y:S04]  /*60900*/  STL [R1+0x398], R3 ;  /* 0x0003980301007387 */ /* 0x0009e80000100800 */
[----:B------:R1:W-:Y:S01]  /*60910*/  STL [R1+0x564], R4 ;  /* 0x0005640401007387 */ /* 0x0003e20000100800 */
[----:B----4-:R-:W-:Y:S01]  /*60920*/  VIADD R3, R3, UR5 ;  /* 0x0000000503037c36 */ /* 0x010fe20008000000 */
[----:B-1----:R-:W-:Y:S01]  /*60930*/  PRMT R4, R20, 0x5410, R12 ;  /* 0x0000541014047816 */ /* 0x002fe2000000000c */
[----:B------:R-:W-:Y:S01]  /*60940*/  ULDC UR5, c[0x0][0x248] ;  /* 0x0000920000057ab9 */ /* 0x000fe20000000800 */
[----:B------:R-:W1:Y:S03]  /*60950*/  LDC R12, c[0x0][0x244] ;  /* 0x00009100ff0c7b82 */ /* 0x000e660000000800 */
[----:B------:R4:W-:Y:S04]  /*60960*/  STL [R1+0x560], R4 ;  /* 0x0005600401007387 */ /* 0x0009e80000100800 */
[----:B------:R0:W-:Y:S01]  /*60970*/  STL [R1+0x388], R3 ;  /* 0x0003880301007387 */ /* 0x0001e20000100800 */
[----:B----4-:R-:W-:Y:S01]  /*60980*/  PRMT R4, R16, 0x5410, R13 ;  /* 0x0000541010047816 */ /* 0x010fe2000000000d */
[----:B0-----:R-:W-:Y:S01]  /*60990*/  VIADD R3, R3, UR5 ;  /* 0x0000000503037c36 */ /* 0x001fe20008000000 */
[----:B------:R-:W-:Y:S01]  /*609a0*/  ULDC UR5, c[0x0][0x244] ;  /* 0x0000910000057ab9 */ /* 0x000fe20000000800 */
[----:B------:R-:W0:Y:S02]  /*609b0*/  LDC R13, c[0x0][0x244] ;  /* 0x00009100ff0d7b82 */ /* 0x000e240000000800 */
[----:B------:R4:W-:Y:S04]  /*609c0*/  STL [R1+0x5c4], R4 ;  /* 0x0005c40401007387 */ /* 0x0009e80000100800 */
[----:B------:R4:W-:Y:S02]  /*609d0*/  STL [R1+0x384], R3 ;  /* 0x0003840301007387 */ /* 0x0009e40000100800 */
[----:B----4-:R-:W4:Y:S01]  /*609e0*/  LDC R4, c[0x0][0x244] ;  /* 0x00009100ff047b82 */ /* 0x010f220000000800 */
[----:B------:R-:W-:Y:S01]  /*609f0*/  VIADD R3, R3, UR6 ;  /* 0x0000000603037c36 */ /* 0x000fe20008000000 */
[----:B------:R-:W-:-:S04]  /*60a00*/  ULDC UR6, c[0x0][0x248] ;  /* 0x0000920000067ab9 */ /* 0x000fc80000000800 */
[----:B------:R1:W-:Y:S02]  /*60a10*/  STL [R1+0x380], R3 ;  /* 0x0003800301007387 */ /* 0x0003e40000100800 */
[----:B-1----:R-:W-:Y:S01]  /*60a20*/  VIADD R3, R3, UR6 ;  /* 0x0000000603037c36 */ /* 0x002fe20008000000 */
[----:B------:R-:W-:-:S04]  /*60a30*/  ULDC.64 UR6, c[0x0][0x220] ;  /* 0x0000880000067ab9 */ /* 0x000fc80000000a00 */
[----:B------:R1:W-:Y:S01]  /*60a40*/  STL [R1+0x38c], R3 ;  /* 0x00038c0301007387 */ /* 0x0003e20000100800 */
[----:B--2---:R-:W-:Y:S01]  /*60a50*/  IMAD R2, R2, UR5, RZ ;  /* 0x0000000502027c24 */ /* 0x004fe2000f8e02ff */
[----:B------:R-:W-:Y:S02]  /*60a60*/  ULDC UR5, c[0x0][0x248] ;  /* 0x0000920000057ab9 */ /* 0x000fe40000000800 */
[----:B-1----:R-:W-:Y:S01]  /*60a70*/  VIADD R3, R3, UR5 ;  /* 0x0000000503037c36 */ /* 0x002fe20008000000 */
[----:B------:R-:W-:Y:S01]  /*60a80*/  ULDC UR5, c[0x0][0x248] ;  /* 0x0000920000057ab9 */ /* 0x000fe20000000800 */
[----:B------:R-:W-:Y:S01]  /*60a90*/  IADD3 R11, P1, R2, UR6, RZ ;  /* 0x00000006020b7c10 */ /* 0x000fe2000ff3e0ff */
[----:B------:R-:W-:Y:S02]  /*60aa0*/  IMAD R0, R0, 0x40, R2 ;  /* 0x0000004000007824 */ /* 0x000fe400078e0202 */
[----:B------:R1:W-:Y:S01]  /*60ab0*/  STL [R1+0x394], R3 ;  /* 0x0003940301007387 */ /* 0x0003e20000100800 */
[----:B------:R-:W-:Y:S01]  /*60ac0*/  LEA.HI.X.SX32 R16, R2, UR7, 0x1, P1 ;  /* 0x0000000702107c11 */ /* 0x000fe200088f0eff */
[----:B------:R-:W-:-:S02]  /*60ad0*/  ULDC.64 UR6, c[0x0][0x220] ;  /* 0x0000880000067ab9 */ /* 0x000fc40000000a00 */
[----:B------:R-:W-:Y:S01]  /*60ae0*/  IADD3 R10, P1, R0, UR6, RZ ;  /* 0x00000006000a7c10 */ /* 0x000fe2000ff3e0ff */
[----:B-1----:R-:W-:Y:S01]  /*60af0*/  VIADD R3, R3, UR5 ;  /* 0x0000000503037c36 */ /* 0x002fe20008000000 */
[----:B------:R-:W-:Y:S01]  /*60b00*/  ULDC UR5, c[0x0][0x248] ;  /* 0x0000920000057ab9 */ /* 0x000fe20000000800 */
[----:B------:R-:W-:Y:S02]  /*60b10*/  STL [R1+0x8], R16 ;  /* 0x0000081001007387 */ /* 0x000fe40000100800 */
[----:B------:R-:W-:Y:S02]  /*60b20*/  VIADD R2, R3, UR5 ;  /* 0x0000000503027c36 */ /* 0x000fe40008000000 */
[----:B------:R-:W-:Y:S04]  /*60b30*/  STL [R1+0x390], R3 ;  /* 0x0003900301007387 */ /* 0x000fe80000100800 */
[----:B------:R-:W-:Y:S04]  /*60b40*/  STL [R1+0x2428], R10 ;  /* 0x0024280a01007387 */ /* 0x000fe80000100800 */
[----:B------:R1:W-:Y:S01]  /*60b50*/  STL [R1+0x39c], R2 ;  /* 0x00039c0201007387 */ /* 0x0003e20000100800 */
[----:B------:R-:W-:Y:S01]  /*60b60*/  IMAD R8, R8, 0x40, R0 ;  /* 0x0000004008087824 */ /* 0x000fe200078e0200 */
[----:B------:R-:W-:Y:S01]  /*60b70*/  LEA.HI.X.SX32 R0, R0, UR7, 0x1, P1 ;  /* 0x0000000700007c11 */ /* 0x000fe200088f0eff */
[----:B------:R-:W-:Y:S01]  /*60b80*/  ULDC UR5, c[0x0][0x248] ;  /* 0x0000920000057ab9 */ /* 0x000fe20000000800 */
[----:B------:R-:W-:Y:S01]  /*60b90*/  ULDC.64 UR6, c[0x0][0x220] ;  /* 0x0000880000067ab9 */ /* 0x000fe20000000a00 */
[----:B-1----:R-:W-:Y:S01]  /*60ba0*/  VIADD R2, R2, UR8 ;  /* 0x0000000802027c36 */ /* 0x002fe20008000000 */
[----:B------:R-:W-:-:S03]  /*60bb0*/  ULDC UR8, c[0x0][0x248] ;  /* 0x0000920000087ab9 */ /* 0x000fc60000000800 */
[----:B------:R-:W-:Y:S01]  /*60bc0*/  VIADD R3, R2, UR5 ;  /* 0x0000000502037c36 */ /* 0x000fe20008000000 */
[----:B------:R1:W-:Y:S01]  /*60bd0*/  STL [R1+0x4], R0 ;  /* 0x0000040001007387 */ /* 0x0003e20000100800 */
[----:B------:R-:W-:-:S03]  /*60be0*/  IADD3 R9, P1, R8, UR6, RZ ;  /* 0x0000000608097c10 */ /* 0x000fc6000ff3e0ff */
[----:B------:R2:W-:Y:S01]  /*60bf0*/  STL [R1+0x3a8], R2 ;  /* 0x0003a80201007387 */ /* 0x0005e20000100800 */
[----:B------:R-:W-:-:S03]  /*60c00*/  ULDC UR5, c[0x0][0x248] ;  /* 0x0000920000057ab9 */ /* 0x000fc60000000800 */
[----:B------:R-:W-:Y:S04]  /*60c10*/  STL [R1+0x3a4], R3 ;  /* 0x0003a40301007387 */ /* 0x000fe80000100800 */
[----:B------:R-:W-:Y:S01]  /*60c20*/  STL [R1+0x242c], R9 ;  /* 0x00242c0901007387 */ /* 0x000fe20000100800 */
[----:B------:R-:W-:Y:S02]  /*60c30*/  IMAD R6, R6, 0x40, R8 ;  /* 0x0000004006067824 */ /* 0x000fe400078e0208 */
[----:B-1----:R-:W-:Y:S01]  /*60c40*/  VIADD R0, R3, UR8 ;  /* 0x0000000803007c36 */ /* 0x002fe20008000000 */
[----:B------:R-:W-:Y:S01]  /*60c50*/  LEA.HI.X.SX32 R8, R8, UR7, 0x1, P1 ;  /* 0x0000000708087c11 */ /* 0x000fe200088f0eff */
[----:B--2---:R-:W1:Y:S01]  /*60c60*/  LDC R2, c[0x0][0x244] ;  /* 0x00009100ff027b82 */ /* 0x004e620000000800 */
[----:B------:R-:W-:Y:S01]  /*60c70*/  ULDC.64 UR6, c[0x0][0x220] ;  /* 0x0000880000067ab9 */ /* 0x000fe20000000a00 */
[----:B------:R-:W-:Y:S01]  /*60c80*/  ULDC UR8, c[0x0][0x248] ;  /* 0x0000920000087ab9 */ /* 0x000fe20000000800 */
[----:B------:R2:W-:Y:S04]  /*60c90*/  STL [R1+0x3b0], R0 ;  /* 0x0003b00001007387 */ /* 0x0005e80000100800 */
[----:B------:R-:W-:Y:S01]  /*60ca0*/  STL [R1+0x2430], R8 ;  /* 0x0024300801007387 */ /* 0x000fe20000100800 */
[----:B--2---:R-:W-:Y:S01]  /*60cb0*/  VIADD R0, R0, UR5 ;  /* 0x0000000500007c36 */ /* 0x004fe20008000000 */
[----:B------:R-:W-:-:S04]  /*60cc0*/  ULDC UR5, c[0x0][0x248] ;  /* 0x0000920000057ab9 */ /* 0x000fc80000000800 */
[----:B------:R2:W-:Y:S01]  /*60cd0*/  STL [R1+0x3ac], R0 ;  /* 0x0003ac0001007387 */ /* 0x0005e20000100800 */
[----:B------:R-:W-:Y:S01]  /*60ce0*/  IADD3 R7, P1, R6, UR6, RZ ;  /* 0x0000000606077c10 */ /* 0x000fe2000ff3e0ff */
[----:B--2---:R-:W-:Y:S01]  /*60cf0*/  VIADD R0, R0, UR5 ;  /* 0x0000000500007c36 */ /* 0x004fe20008000000 */
[----:B------:R-:W-:-:S04]  /*60d00*/  ULDC UR5, c[0x0][0x248] ;  /* 0x0000920000057ab9 */ /* 0x000fc80000000800 */
[----:B------:R2:W-:Y:S04]  /*60d10*/  STL [R1+0x3b8], R0 ;  /* 0x0003b80001007387 */ /* 0x0005e80000100800 */
[----:B------:R-:W-:Y:S01]  /*60d20*/  STL [R1+0x2434], R7 ;  /* 0x0024340701007387 */ /* 0x000fe20000100800 */
[----:B----4-:R-:W-:Y:S01]  /*60d30*/  IMAD R4, R4, 0x40, R6 ;  /* 0x0000004004047824 */ /* 0x010fe200078e0206 */
[----:B------:R-:W-:Y:S01]  /*60d40*/  LEA.HI.X.SX32 R6, R6, UR7, 0x1, P1 ;  /* 0x0000000706067c11 */ /* 0x000fe200088f0eff */
[----:B------:R-:W-:Y:S01]  /*60d50*/  ULDC.64 UR6, c[0x0][0x220] ;  /* 0x0000880000067ab9 */ /* 0x000fe20000000a00 */
[----:B--2---:R-:W-:Y:S02]  /*60d60*/  VIADD R0, R0, UR8 ;  /* 0x0000000800007c36 */ /* 0x004fe40008000000 */
[----:B------:R-:W-:Y:S01]  /*60d70*/  IADD3 R5, P1, R4, UR6, RZ ;  /* 0x0000000604057c10 */ /* 0x000fe2000ff3e0ff */
[----:B-1----:R-:W-:Y:S01]  /*60d80*/  IMAD R2, R2, 0x40, R4 ;  /* 0x0000004002027824 */ /* 0x002fe200078e0204 */
[----:B------:R-:W-:Y:S01]  /*60d90*/  ULDC.64 UR8, c[0x0][0x220] ;  /* 0x0000880000087ab9 */ /* 0x000fe20000000a00 */
[----:B------:R1:W-:Y:S04]  /*60da0*/  STL [R1+0x3c0], R0 ;  /* 0x0003c00001007387 */ /* 0x0003e80000100800 */
[----:B------:R-:W-:Y:S01]  /*60db0*/  STL [R1+0x2438], R6 ;  /* 0x0024380601007387 */ /* 0x000fe20000100800 */
[----:B-1----:R-:W-:Y:S01]  /*60dc0*/  VIADD R0, R0, UR5 ;  /* 0x0000000500007c36 */ /* 0x002fe20008000000 */
[----:B------:R-:W-:-:S04]  /*60dd0*/  ULDC UR5, c[0x0][0x248] ;  /* 0x0000920000057ab9 */ /* 0x000fc80000000800 */
[----:B------:R1:W-:Y:S04]  /*60de0*/  STL [R1+0x3bc], R0 ;  /* 0x0003bc0001007387 */ /* 0x0003e80000100800 */
[----:B------:R-:W-:Y:S01]  /*60df0*/  STL [R1+0x243c], R5 ;  /* 0x00243c0501007387 */ /* 0x000fe20000100800 */
[----:B------:R-:W-:Y:S01]  /*60e00*/  LEA.HI.X.SX32 R4, R4, UR7, 0x1, P1 ;  /* 0x0000000704047c11 */ /* 0x000fe200088f0eff */
[----:B------:R-:W-:Y:S01]  /*60e10*/  ULDC.64 UR6, c[0x0][0x220] ;  /* 0x0000880000067ab9 */ /* 0x000fe20000000a00 */
[----:B-1----:R-:W-:Y:S01]  /*60e20*/  VIADD R0, R0, UR5 ;  /* 0x0000000500007c36 */ /* 0x002fe20008000000 */
[----:B------:R-:W-:-:S04]  /*60e30*/  ULDC UR5, c[0x0][0x248] ;  /* 0x0000920000057ab9 */ /* 0x000fc80000000800 */
[----:B------:R1:W-:Y:S04]  /*60e40*/  STL [R1+0x3cc], R0 ;  /* 0x0003cc0001007387 */ /* 0x0003e80000100800 */
[----:B------:R-:W-:Y:S01]  /*60e50*/  STL [R1+0x2440], R4 ;  /* 0x0024400401007387 */ /* 0x000fe20000100800 */
[----:B------:R-:W-:Y:S01]  /*60e60*/  IADD3 R3, P1, R2, UR6, RZ ;  /* 0x0000000602037c10 */ /* 0x000fe2000ff3e0ff */
[----:B-1----:R-:W-:Y:S01]  /*60e70*/  VIADD R0, R0, UR5 ;  /* 0x0000000500007c36 */ /* 0x002fe20008000000 */
[----:B------:R-:W-:-:S04]  /*60e80*/  ULDC UR5, c[0x0][0x248] ;  /* 0x0000920000057ab9 */ /* 0x000fc80000000800 */
[----:B------:R1:W-:Y:S04]  /*60e90*/  STL [R1+0x3c8], R0 ;  /* 0x0003c80001007387 */ /* 0x0003e80000100800 */
[----:B------:R-:W-:Y:S01]  /*60ea0*/  STL [R1+0x2444], R3 ;  /* 0x0024440301007387 */ /* 0x000fe20000100800 */
[----:B------:R-:W-:Y:S01]  /*60eb0*/  IMAD R12, R12, 0x40, R2 ;  /* 0x000000400c0c7824 */ /* 0x000fe200078e0202 */
[----:B------:R-:W-:Y:S01]  /*60ec0*/  LEA.HI.X.SX32 R2, R2, UR7, 0x1, P1 ;  /* 0x0000000702027c11 */ /* 0x000fe200088f0eff */
[----:B------:R-:W-:Y:S01]  /*60ed0*/  ULDC.64 UR6, c[0x0][0x220] ;  /* 0x0000880000067ab9 */ /* 0x000fe20000000a00 */
[----:B-1----:R-:W-:Y:S01]  /*60ee0*/  VIADD R0, R0, UR5 ;  /* 0x0000000500007c36 */ /* 0x002fe20008000000 */
[----:B------:R-:W-:-:S04]  /*60ef0*/  ULDC UR5, c[0x0][0x248] ;  /* 0x0000920000057ab9 */ /* 0x000fc80000000800 */
[----:B------:R1:W-:Y:S04]  /*60f00*/  STL [R1+0x3d4], R0 ;  /* 0x0003d40001007387 */ /* 0x0003e80000100800 */
[----:B------:R2:W-:Y:S01]  /*60f10*/  STL [R1+0x2448], R2 ;  /* 0x0024480201007387 */ /* 0x0005e20000100800 */
[----:B0-----:R-:W-:Y:S02]  /*60f20*/  IMAD R13, R13, 0x40, R12 ;  /* 0x000000400d0d7824 */ /* 0x001fe400078e020c */
[----:B-1----:R-:W-:Y:S01]  /*60f30*/  VIADD R0, R0, UR5 ;  /* 0x0000000500007c36 */ /* 0x002fe20008000000 */
[----:B------:R-:W-:-:S03]  /*60f40*/  ULDC UR5, c[0x0][0x248] ;  /* 0x0000920000057ab9 */ /* 0x000fc60000000800 */
[----:B--2---:R-:W-:Y:S01]  /*60f50*/  VIADD R2, R0, UR5 ;  /* 0x0000000500027c36 */ /* 0x004fe20008000000 */
[----:B------:R0:W-:Y:S01]  /*60f60*/  STL [R1+0x3d0], R0 ;  /* 0x0003d00001007387 */ /* 0x0001e20000100800 */
[----:B------:R-:W-:-:S03]  /*60f70*/  ULDC UR5, c[0x0][0x248] ;  /* 0x0000920000057ab9 */ /* 0x000fc60000000800 */
[----:B------:R1:W-:Y:S01]  /*60f80*/  STL [R1+0x3d8], R2 ;  /* 0x0003d80201007387 */ /* 0x0003e20000100800 */
[----:B0-----:R-:W-:Y:S01]  /*60f90*/  IADD3 R0, P1, R12, UR6, RZ ;  /* 0x000000060c007c10 */ /* 0x001fe2000ff3e0ff */
[----:B------:R-:W-:-:S04]  /*60fa0*/  ULDC UR6, c[0x0][0x248] ;  /* 0x0000920000067ab9 */ /* 0x000fc80000000800 */
[----:B------:R0:W-:Y:S01]  /*60fb0*/  STL [R1+0x244c], R0 ;  /* 0x00244c0001007387 */ /* 0x0001e20000100800 */
[----:B-1----:R-:W-:Y:S01]  /*60fc0*/  VIADD R2, R2, UR10 ;  /* 0x0000000a02027c36 */ /* 0x002fe20008000000 */
[----:B------:R-:W-:Y:S01]  /*60fd0*/  LEA.HI.X.SX32 R12, R12, UR7, 0x1, P1 ;  /* 0x000000070c0c7c11 */ /* 0x000fe200088f0eff */
[----:B------:R-:W-:Y:S01]  /*60fe0*/  ULDC UR7, c[0x0][0x248] ;  /* 0x0000920000077ab9 */ /* 0x000fe20000000800 */
[----:B------:R-:W-:Y:S02]  /*60ff0*/  LOP3.LUT R14, R14, 0xfffffffe, RZ, 0xc0, !PT ;  /* 0xfffffffe0e0e7812 */ /* 0x000fe400078ec0ff */
[----:B------:R-:W-:Y:S02]  /*61000*/  SHF.R.S32.HI R4, RZ, 0x1f, R19 ;  /* 0x0000001fff047819 */ /* 0x000fe40000011413 */
[----:B------:R-:W-:Y:S01]  /*61010*/  LOP3.LUT R29, R29, 0x7fffffff, RZ, 0xc0, !PT ;  /* 0x7fffffff1d1d7812 */ /* 0x000fe200078ec0ff */
[----:B------:R-:W-:Y:S01]  /*61020*/  ULDC UR10, c[0x0][0x228] ;  /* 0x00008a00000a7ab9 */ /* 0x000fe20000000800 */
[----:B0-----:R-:W-:Y:S01]  /*61030*/  IADD3 R0, P2, R13, UR8, RZ ;  /* 0x000000080d007c10 */ /* 0x001fe2000ff5e0ff */
[----:B------:R-:W-:-:S03]  /*61040*/  ULDC UR8, c[0x0][0x248] ;  /* 0x0000920000087ab9 */ /* 0x000fc60000000800 */
[----:B------:R-:W-:Y:S01]  /*61050*/  LEA.HI.X.SX32 R13, R13, UR9, 0x1, P2 ;  /* 0x000000090d0d7c11 */ /* 0x000fe200090f0eff */
[----:B------:R0:W-:Y:S04]  /*61060*/  STL [R1], R0 ;  /* 0x0000000001007387 */ /* 0x0001e80000100800 */
[----:B------:R-:W-:Y:S04]  /*61070*/  STL [R1+0x3e4], R2 ;  /* 0x0003e40201007387 */ /* 0x000fe80000100800 */
[----:B------:R-:W-:Y:S01]  /*61080*/  STL [R1+0x2450], R12 ;  /* 0x0024500c01007387 */ /* 0x000fe20000100800 */
[----:B------:R-:W-:-:S03]  /*61090*/  ULDC UR9, c[0x0][0x248] ;  /* 0x0000920000097ab9 */ /* 0x000fc60000000800 */
[----:B------:R-:W-:Y:S01]  /*610a0*/  STL [R1+0x2454], R13 ;  /* 0x0024540d01007387 */ /* 0x000fe20000100800 */
[----:B0-----:R-:W-:Y:S01]  /*610b0*/  VIADD R0, R2, UR5 ;  /* 0x0000000502007c36 */ /* 0x001fe20008000000 */
[----:B------:R-:W-:-:S04]  /*610c0*/  ULDC UR5, c[0x0][0x248] ;  /* 0x0000920000057ab9 */ /* 0x000fc80000000800 */
[----:B------:R0:W-:Y:S02]  /*610d0*/  STL [R1+0x3e0], R0 ;  /* 0x0003e00001007387 */ /* 0x0001e40000100800 */
        /* <DEDUP_REMOVED lines=10> */
[----:B------:R-:W-:Y:S01]  /*61180*/  SHF.R.S32.HI R2, RZ, 0x1f, R18 ;  /* 0x0000001fff027819 */ /* 0x000fe20000011412 */
[----:B------:R-:W-:-:S03]  /*61190*/  ULDC UR7, c[0x0][0x228] ;  /* 0x00008a0000077ab9 */ /* 0x000fc60000000800 */
[----:B------:R0:W-:Y:S02]  /*611a0*/  STL [R1+0x3f0], R0 ;  /* 0x0003f00001007387 */ /* 0x0001e40000100800 */
[----:B0-----:R-:W-:Y:S01]  /*611b0*/  VIADD R0, R0, UR8 ;  /* 0x0000000800007c36 */ /* 0x001fe20008000000 */
[----:B------:R-:W-:-:S04]  /*611c0*/  ULDC UR8, c[0x0][0x248] ;  /* 0x0000920000087ab9 */ /* 0x000fc80000000800 */
[----:B------:R0:W-:Y:S02]  /*611d0*/  STL [R1+0x3f4], R0 ;  /* 0x0003f40001007387 */ /* 0x0001e40000100800 */
[----:B0-----:R-:W-:Y:S01]  /*611e0*/  VIADD R0, R0, UR6 ;  /* 0x0000000600007c36 */ /* 0x001fe20008000000 */
[----:B------:R-:W-:-:S04]  /*611f0*/  ULDC UR6, c[0x0][0x228] ;  /* 0x00008a0000067ab9 */ /* 0x000fc80000000800 */
[----:B------:R0:W-:Y:S02]  /*61200*/  STL [R1+0x3f8], R0 ;  /* 0x0003f80001007387 */ /* 0x0001e40000100800 */
[----:B0-----:R-:W-:-:S05]  /*61210*/  VIADD R0, R0, UR9 ;  /* 0x0000000900007c36 */ /* 0x001fca0008000000 */
[----:B------:R0:W-:Y:S02]  /*61220*/  STL [R1+0x3fc], R0 ;  /* 0x0003fc0001007387 */ /* 0x0001e40000100800 */
[----:B0-----:R-:W-:Y:S01]  /*61230*/  VIADD R0, R0, UR12 ;  /* 0x0000000c00007c36 */ /* 0x001fe20008000000 */
[----:B------:R-:W-:Y:S01]  /*61240*/  LOP3.LUT R28, R28, 0x7fffffff, RZ, 0xc0, !PT ;  /* 0x7fffffff1c1c7812 */ /* 0x000fe200078ec0ff */
        /* <DEDUP_REMOVED lines=40> */
[----:B------:R0:W-:Y:S04]  /*614d0*/  STL [R1+0x434], R0 ;  /* 0x0004340001007387 */ /* 0x0001e80000100800 */
[----:B------:R-:W2:Y:S01]  /*614e0*/  LDL R9, [R1+0x12b0] ;  /* 0x0012b00001097983 */ /* 0x000ea20000100800 */
[----:B0-----:R-:W-:Y:S01]  /*614f0*/  VIADD R0, R0, UR8 ;  /* 0x0000000800007c36 */ /* 0x001fe20008000000 */
[----:B------:R-:W-:-:S04]  /*61500*/  ULDC UR8, c[0x0][0x248] ;  /* 0x0000920000087ab9 */ /* 0x000fc80000000800 */
[----:B------:R0:W-:Y:S02]  /*61510*/  STL [R1+0x438], R0 ;  /* 0x0004380001007387 */ /* 0x0001e40000100800 */
[----:B0-----:R-:W-:Y:S01]  /*61520*/  VIADD R0, R0, UR8 ;  /* 0x0000000800007c36 */ /* 0x001fe20008000000 */
[----:B------:R-:W-:-:S04]  /*61530*/  ULDC UR8, c[0x0][0x248] ;  /* 0x0000920000087ab9 */ /* 0x000fc80000000800 */
[----:B------:R0:W-:Y:S04]  /*61540*/  STL [R1+0x43c], R0 ;  /* 0x00043c0001007387 */ /* 0x0001e80000100800 */
[----:B------:R-:W4:Y:S01]  /*61550*/  LDL R6, [R1+0x11fc] ;  /* 0x0011fc0001067983 */ /* 0x000f220000100800 */
[----:B0-----:R-:W-:Y:S01]  /*61560*/  VIADD R0, R0, UR8 ;  /* 0x0000000800007c36 */ /* 0x001fe20008000000 */
[----:B------:R-:W-:-:S04]  /*61570*/  ULDC UR8, c[0x0][0x248] ;  /* 0x0000920000087ab9 */ /* 0x000fc80000000800 */
[----:B------:R0:W-:Y:S02]  /*61580*/  STL [R1+0x440], R0 ;  /* 0x0004400001007387 */ /* 0x0001e40000100800 */
[----:B0-----:R-:W-:Y:S01]  /*61590*/  VIADD R0, R0, UR8 ;  /* 0x0000000800007c36 */ /* 0x001fe20008000000 */
[----:B------:R-:W-:-:S04]  /*615a0*/  ULDC.64 UR8, c[0x0][0x228] ;  /* 0x00008a0000087ab9 */ /* 0x000fc80000000a00 */
[----:B------:R0:W-:Y:S04]  /*615b0*/  STL [R1+0x444], R0 ;  /* 0x0004440001007387 */ /* 0x0001e80000100800 */
[----:B------:R-:W3:Y:S01]  /*615c0*/  LDL R7, [R1+0x1208] ;  /* 0x0012080001077983 */ /* 0x000ee20000100800 */
[----:B0-----:R-:W-:Y:S01]  /*615d0*/  VIADD R0, R0, UR42 ;  /* 0x0000002a00007c36 */ /* 0x001fe20008000000 */
[----:B------:R-:W-:-:S04]  /*615e0*/  ULDC UR42, c[0x0][0x228] ;  /* 0x00008a00002a7ab9 */ /* 0x000fc80000000800 */
[----:B------:R0:W-:Y:S04]  /*615f0*/  STL [R1+0x448], R0 ;  /* 0x0004480001007387 */ /* 0x0001e80000100800 */
[----:B------:R-:W3:Y:S01]  /*61600*/  LDL R8, [R1+0x120c] ;  /* 0x00120c0001087983 */ /* 0x000ee20000100800 */
[----:B0-----:R-:W-:Y:S01]  /*61610*/  VIADD R0, R0, UR54 ;  /* 0x0000003600007c36 */ /* 0x001fe20008000000 */
[----:B------:R-:W-:-:S04]  /*61620*/  ULDC UR54, c[0x0][0x228] ;  /* 0x00008a0000367ab9 */ /* 0x000fc80000000800 */
[----:B------:R0:W-:Y:S04]  /*61630*/  STL [R1+0x44c], R0 ;  /* 0x00044c0001007387 */ /* 0x0001e80000100800 */
[----:B------:R-:W3:Y:S01]  /*61640*/  LDL R10, [R1+0x13ac] ;  /* 0x0013ac00010a7983 */ /* 0x000ee20000100800 */
[----:B--2---:R-:W-:Y:S01]  /*61650*/  ISETP.LT.AND P1, PT, R9, UR8, !P0 ;  /* 0x0000000809007c0c */ /* 0x004fe2000c721270 */
[----:B------:R-:W-:-:S12]  /*61660*/  ULDC UR8, c[0x0][0x248] ;  /* 0x0000920000087ab9 */ /* 0x000fd80000000800 */
[----:B------:R-:W-:-:S04]  /*61670*/  @P1 LOP3.LUT R14, R14, 0x1, RZ, 0xfc, !PT ;  /* 0x000000010e0e1812 */ /* 0x000fc800078efcff */
[----:B------:R-:W-:Y:S02]  /*61680*/  LOP3.LUT R14, R14, 0xfffffff7, RZ, 0xc0, !PT ;  /* 0xfffffff70e0e7812 */ /* 0x000fe400078ec0ff */
[----:B----4-:R-:W-:Y:S01]  /*61690*/  ISETP.LT.AND P1, PT, R6, UR43, !P0 ;  /* 0x0000002b06007c0c */ /* 0x010fe2000c721270 */
[----:B0-----:R-:W-:Y:S01]  /*616a0*/  VIADD R0, R0, UR8 ;  /* 0x0000000800007c36 */ /* 0x001fe20008000000 */
[----:B------:R-:W-:Y:S01]  /*616b0*/  ULDC UR8, c[0x0][0x248] ;  /* 0x0000920000087ab9 */ /* 0x000fe20000000800 */
[----:B------:R-:W-:-:S10]  /*616c0*/  ULDC UR43, c[0x0][0x228] ;  /* 0x00008a00002b7ab9 */ /* 0x000fd40000000800 */
[----:B------:R-:W-:-:S04]  /*616d0*/  @P1 LOP3.LUT R14, R14, 0x8, RZ, 0xfc, !PT ;  /* 0x000000080e0e1812 */ /* 0x000fc800078efcff */
[----:B------:R-:W-:Y:S02]  /*616e0*/  LOP3.LUT R14, R14, 0xfffffffb, RZ, 0xc0, !PT ;  /* 0xfffffffb0e0e7812 */ /* 0x000fe400078ec0ff */
[----:B---3--:R-:W-:Y:S01]  /*616f0*/  ISETP.LT.AND P1, PT, R7, UR44, !P0 ;  /* 0x0000002c07007c0c */ /* 0x008fe2000c721270 */
[----:B------:R0:W-:Y:S01]  /*61700*/  STL [R1+0x450], R0 ;  /* 0x0004500001007387 */ /* 0x0001e20000100800 */
[----:B------:R-:W-:-:S11]  /*61710*/  ULDC UR44, c[0x0][0x228] ;  /* 0x00008a00002c7ab9 */ /* 0x000fd60000000800 */
[----:B------:R-:W-:Y:S02]  /*61720*/  @P1 LOP3.LUT R14, R14, 0x4, RZ, 0xfc, !PT ;  /* 0x000000040e0e1812 */ /* 0x000fe400078efcff */
[----:B------:R-:W-:Y:S01]  /*61730*/  ISETP.LT.AND P1, PT, R8, UR45, !P0 ;  /* 0x0000002d08007c0c */ /* 0x000fe2000c721270 */
[----:B0-----:R-:W-:Y:S01]  /*61740*/  VIADD R0, R0, UR8 ;  /* 0x0000000800007c36 */ /* 0x001fe20008000000 */
[----:B------:R-:W-:Y:S01]  /*61750*/  LOP3.LUT R14, R14, 0xfffffffd, RZ, 0xc0, !PT ;  /* 0xfffffffd0e0e7812 */ /* 0x000fe200078ec0ff */
[----:B------:R-:W-:Y:S01]  /*61760*/  ULDC UR8, c[0x0][0x248] ;  /* 0x0000920000087ab9 */ /* 0x000fe20000000800 */
[----:B------:R-:W-:Y:S02]  /*61770*/  ULDC UR45, c[0x0][0x228] ;  /* 0x00008a00002d7ab9 */ /* 0x000fe40000000800 */
[----:B------:R0:W-:Y:S04]  /*61780*/  STL [R1+0x454], R0 ;  /* 0x0004540001007387 */ /* 0x0001e80000100800 */
[----:B------:R-:W2:Y:S03]  /*61790*/  LDL R5, [R1+0x1154] ;  /* 0x0011540001057983 */ /* 0x000ea60000100800 */
[----:B------:R-:W-:-:S02]  /*617a0*/  @P1 LOP3.LUT R14, R14, 0x2, RZ, 0xfc, !PT ;  /* 0x000000020e0e1812 */ /* 0x000fc400078efcff */
[----:B------:R-:W-:Y:S01]  /*617b0*/  ISETP.LT.AND P1, PT, R10, UR35, !P0 ;  /* 0x000000230a007c0c */ /* 0x000fe2000c721270 */
[----:B0-----:R-:W-:Y:S01]  /*617c0*/  VIADD R0, R0, UR8 ;  /* 0x0000000800007c36 */ /* 0x001fe20008000000 */
[----:B------:R-:W-:Y:S01]  /*617d0*/  ULDC UR8, c[0x0][0x248] ;  /* 0x0000920000087ab9 */ /* 0x000fe20000000800 */
[----:B------:R-:W-:-:S03]  /*617e0*/  ULDC UR35, c[0x0][0x248] ;  /* 0x0000920000237ab9 */ /* 0x000fc60000000800 */
[----:B------:R0:W-:Y:S04]  /*617f0*/  STL [R1+0x458], R0 ;  /* 0x0004580001007387 */ /* 0x0001e80000100800 */
[----:B------:R-:W-:Y:S01]  /*61800*/  STL [R1+0x2458], R14 ;  /* 0x0024580e01007387 */ /* 0x000fe20000100800 */
[----:B0-----:R-:W-:Y:S02]  /*61810*/  VIADD R0, R0, UR8 ;  /* 0x0000000800007c36 */ /* 0x001fe40008000000 */
[----:B------:R-:W-:Y:S01]  /*61820*/  @P1 LOP3.LUT R29, R29, 0x80000000, RZ, 0xfc, !PT ;  /* 0x800000001d1d1812 */ /* 0x000fe200078efcff */
[----:B------:R-:W-:Y:S02]  /*61830*/  ULDC UR8, c[0x0][0x248] ;  /* 0x0000920000087ab9 */ /* 0x000fe40000000800 */
[----:B------:R0:W-:Y:S04]  /*61840*/  STL [R1+0x45c], R0 ;  /* 0x00045c0001007387 */ /* 0x0001e80000100800 */
[----:B------:R-:W3:Y:S04]  /*61850*/  LDL R3, [R1+0x111c] ;  /* 0x00111c0001037983 */ /* 0x000ee80000100800 */
[----:B------:R-:W-:Y:S04]  /*61860*/  STL [R1+0x62c], R4 ;  /* 0x00062c0401007387 */ /* 0x000fe80000100800 */
[----:B------:R-:W4:Y:S01]  /*61870*/  LDL R12, [R1+0x13dc] ;  /* 0x0013dc00010c7983 */ /* 0x000f220000100800 */
[----:B------:R-:W-:-:S05]  /*61880*/  IADD3 R20, P1, R19, R11, RZ ;  /* 0x0000000b13147210 */ /* 0x000fca0007f3e0ff */
[--C-:B------:R-:W-:Y:S02]  /*61890*/  IMAD.X R21, R4, 0x1, R16.reuse, P1 ;  /* 0x0000000104157824 */ /* 0x100fe400008e0610 */
[----:B0-----:R-:W-:Y:S01]  /*618a0*/  VIADD R0, R0, UR8 ;  /* 0x0000000800007c36 */ /* 0x001fe20008000000 */
[-C--:B------:R-:W-:Y:S02]  /*618b0*/  IADD3 R18, P1, R18, R11.reuse, RZ ;  /* 0x0000000b12127210 */ /* 0x080fe40007f3e0ff */
[----:B------:R-:W-:Y:S01]  /*618c0*/  LOP3.LUT R29, R29, 0xbfffffff, RZ, 0xc0, !PT ;  /* 0xbfffffff1d1d7812 */ /* 0x000fe200078ec0ff */
[----:B------:R-:W-:Y:S01]  /*618d0*/  ULDC UR8, c[0x0][0x248] ;  /* 0x0000920000087ab9 */ /* 0x000fe20000000800 */
[----:B------:R-:W-:Y:S04]  /*618e0*/  STL [R1+0x460], R0 ;  /* 0x0004600001007387 */ /* 0x000fe80000100800 */
[----:B------:R0:W-:Y:S04]  /*618f0*/  STL.64 [R1+0x620], R20 ;  /* 0x0006201401007387 */ /* 0x0001e80000100a00 */
[----:B0-----:R-:W2:Y:S04]  /*61900*/  LDL.LU.64 R20, [R1+0x2478] ;  /* 0x0024780001147983 */ /* 0x001ea80000300a00 */
[----:B------:R0:W-:Y:S04]  /*61910*/  STL [R1+0x61c], R2 ;  /* 0x00061c0201007387 */ /* 0x0001e80000100800 */
[----:B------:R-:W2:Y:S01]  /*61920*/  LDL R4, [R1+0x13e0] ;  /* 0x0013e00001047983 */ /* 0x000ea20000100800 */
[----:B------:R-:W-:Y:S01]  /*61930*/  IMAD.X R19, R2, 0x1, R16, P1 ;  /* 0x0000000102137824 */ /* 0x000fe200008e0610 */
[----:B------:R-:W-:-:S02]  /*61940*/  IADD3 R14, P1, R15, R11, RZ ;  /* 0x0000000b0f0e7210 */ /* 0x000fc40007f3e0ff */
[----:B0-----:R-:W-:-:S05]  /*61950*/  SHF.R.S32.HI R2, RZ, 0x1f, R15 ;  /* 0x0000001fff027819 */ /* 0x001fca000001140f */
[----:B------:R-:W-:Y:S02]  /*61960*/  IMAD.X R15, R2, 0x1, R16, P1 ;  /* 0x00000001020f7824 */ /* 0x000fe400008e0610 */
[----:B------:R-:W-:Y:S01]  /*61970*/  VIADD R0, R0, UR8 ;  /* 0x0000000800007c36 */ /* 0x000fe20008000000 */
[----:B------:R-:W-:-:S04]  /*61980*/  ULDC UR8, c[0x0][0x248] ;  /* 0x0000920000087ab9 */ /* 0x000fc80000000800 */
[----:B------:R0:W-:Y:S04]  /*61990*/  STL [R1+0x464], R0 ;  /* 0x0004640001007387 */ /* 0x0001e80000100800 */
[----:B------:R1:W-:Y:S01]  /*619a0*/  STL.64 [R1+0x2420], R18 ;  /* 0x0024201201007387 */ /* 0x0003e20000100a00 */
[----:B0-----:R-:W-:Y:S01]  /*619b0*/  VIADD R0, R0, UR8 ;  /* 0x0000000800007c36 */ /* 0x001fe20008000000 */
[----:B------:R-:W-:Y:S02]  /*619c0*/  ULDC UR8, c[0x0][0x248] ;  /* 0x0000920000087ab9 */ /* 0x000fe40000000800 */
[----:B-1----:R-:W2:Y:S04]  /*619d0*/  LDL.LU.64 R18, [R1+0x2470] ;  /* 0x0024700001127983 */ /* 0x002ea80000300a00 */
[----:B------:R0:W-:Y:S04]  /*619e0*/  STL [R1+0x468], R0 ;  /* 0x0004680001007387 */ /* 0x0001e80000100800 */
[----:B------:R-:W-:Y:S04]  /*619f0*/  STL [R1+0x245c], R11 ;  /* 0x00245c0b01007387 */ /* 0x000fe80000100800 */
[----:B------:R-:W-:Y:S04]  /*61a00*/  STL [R1+0x618], R2 ;  /* 0x0006180201007387 */ /* 0x000fe80000100800 */
[----:B------:R-:W2:Y:S01]  /*61a10*/  LDL.LU R16, [R1+0x246c] ;  /* 0x00246c0001107983 */ /* 0x000ea20000300800 */
[----:B0-----:R-:W-:-:S05]  /*61a20*/  VIADD R0, R0, UR35 ;  /* 0x0000002300007c36 */ /* 0x001fca0008000000 */
[----:B------:R0:W-:Y:S04]  /*61a30*/  STL [R1+0x46c], R0 ;  /* 0x00046c0001007387 */ /* 0x0001e80000100800 */
[----:B------:R-:W-:Y:S01]  /*61a40*/  STL.64 [R1+0x2418], R14 ;  /* 0x0024180e01007387 */ /* 0x000fe20000100a00 */
[----:B0-----:R-:W-:Y:S01]  /*61a50*/  VIADD R0, R0, UR8 ;  /* 0x0000000800007c36 */ /* 0x001fe20008000000 */
[----:B------:R-:W-:-:S04]  /*61a60*/  ULDC UR8, c[0x0][0x248] ;  /* 0x0000920000087ab9 */ /* 0x000fc80000000800 */
[----:B------:R0:W-:Y:S02]  /*61a70*/  STL [R1+0x480], R0 ;  /* 0x0004800001007387 */ /* 0x0001e40000100800 */
[----:B0-----:R-:W-:Y:S01]  /*61a80*/  VIADD R0, R0, UR8 ;  /* 0x0000000800007c36 */ /* 0x001fe20008000000 */
[----:B------:R-:W-:-:S04]  /*61a90*/  ULDC UR8, c[0x0][0x248] ;  /* 0x0000920000087ab9 */ /* 0x000fc80000000800 */
[----:B------:R0:W-:Y:S02]  /*61aa0*/  STL [R1+0x484], R0 ;  /* 0x0004840001007387 */ /* 0x0001e40000100800 */
[----:B0-----:R-:W-:-:S05]  /*61ab0*/  VIADD R0, R0, UR8 ;  /* 0x0000000800007c36 */ /* 0x001fca0008000000 */
[----:B------:R0:W-:Y:S01]  /*61ac0*/  STL [R1+0x4dc], R0 ;  /* 0x0004dc0001007387 */ /* 0x0001e20000100800 */
[----:B----4-:R-:W-:Y:S01]  /*61ad0*/  ISETP.LT.AND P1, PT, R12, UR34, !P0 ;  /* 0x000000220c007c0c */ /* 0x010fe2000c721270 */
[----:B---3--:R-:W-:Y:S01]  /*61ae0*/  VIADD R2, R3, 0x54 ;  /* 0x0000005403027836 */ /* 0x008fe20000000000 */
[----:B------:R-:W-:-:S11]  /*61af0*/  ULDC.64 UR34, c[0x0][0x228] ;  /* 0x00008a0000227ab9 */ /* 0x000fd60000000a00 */
[----:B------:R-:W-:-:S04]  /*61b00*/  @P1 LOP3.LUT R29, R29, 0x40000000, RZ, 0xfc, !PT ;  /* 0x400000001d1d1812 */ /* 0x000fc800078efcff */
[----:B------:R-:W-:Y:S02]  /*61b10*/  LOP3.LUT R29, R29, 0xdfffffff, RZ, 0xc0, !PT ;  /* 0xdfffffff1d1d7812 */ /* 0x000fe400078ec0ff */
[----:B--2---:R-:W-:Y:S02]  /*61b20*/  ISETP.LT.AND P1, PT, R4, UR10, !P0 ;  /* 0x0000000a04007c0c */ /* 0x004fe4000c721270 */
[----:B------:R-:W-:Y:S01]  /*61b30*/  ISETP.LT.AND P0, PT, R5, UR11, !P0 ;  /* 0x0000000b05007c0c */ /* 0x000fe2000c701270 */
[----:B------:R-:W-:-:S10]  /*61b40*/  ULDC.64 UR10, c[0x0][0x228] ;  /* 0x00008a00000a7ab9 */ /* 0x000fd40000000a00 */
[----:B------:R-:W-:-:S04]  /*61b50*/  @P1 LOP3.LUT R29, R29, 0x20000000, RZ, 0xfc, !PT ;  /* 0x200000001d1d1812 */ /* 0x000fc800078efcff */
[----:B------:R-:W-:-:S04]  /*61b60*/  LOP3.LUT R29, R29, 0xefffffff, RZ, 0xc0, !PT ;  /* 0xefffffff1d1d7812 */ /* 0x000fc800078ec0ff */
[----:B------:R-:W-:Y:S02]  /*61b70*/  @P0 LOP3.LUT R29, R29, 0x10000000, RZ, 0xfc, !PT ;  /* 0x100000001d1d0812 */ /* 0x000fe400078efcff */
[----:B------:R-:W-:Y:S02]  /*61b80*/  ISETP.GE.AND P0, PT, R2, UR35, PT ;  /* 0x0000002302007c0c */ /* 0x000fe4000bf06270 */
[----:B------:R-:W-:Y:S02]  /*61b90*/  LOP3.LUT R29, R29, 0xfeffffff, RZ, 0xc0, !PT ;  /* 0xfeffffff1d1d7812 */ /* 0x000fe400078ec0ff */
[----:B------:R-:W-:Y:S02]  /*61ba0*/  ISETP.LT.AND P1, PT, R9, UR10, !P0 ;  /* 0x0000000a09007c0c */ /* 0x000fe4000c721270 */
[----:B------:R-:W-:Y:S02]  /*61bb0*/  ISETP.LT.AND P3, PT, R6, UR7, !P0 ;  /* 0x0000000706007c0c */ /* 0x000fe4000c761270 */
[----:B------:R-:W-:Y:S01]  /*61bc0*/  ISETP.LT.AND P2, PT, R7, UR6, !P0 ;  /* 0x0000000607007c0c */ /* 0x000fe2000c741270 */
[----:B------:R-:W-:Y:S01]  /*61bd0*/  VIADD R2, R3, 0x53 ;  /* 0x0000005303027836 */ /* 0x000fe20000000000 */
[----:B------:R-:W-:Y:S01]  /*61be0*/  ULDC UR6, c[0x0][0x248] ;  /* 0x0000920000067ab9 */ /* 0x000fe20000000800 */
[----:B------:R-:W-:-:S02]  /*61bf0*/  LOP3.LUT R27, R27, 0x7fffffff, RZ, 0xc0, !PT ;  /* 0x7fffffff1b1b7812 */ /* 0x000fc400078ec0ff */
[----:B------:R-:W-:Y:S01]  /*61c00*/  LOP3.LUT R26, R26, 0x7fffffff, RZ, 0xc0, !PT ;  /* 0x7fffffff1a1a7812 */ /* 0x000fe200078ec0ff */
[----:B------:R-:W-:-:S03]  /*61c10*/  ULDC UR35, c[0x0][0x228] ;  /* 0x00008a0000237ab9 */ /* 0x000fc60000000800 */
[----:B------:R-:W-:-:S04]  /*61c20*/  @P1 LOP3.LUT R29, R29, 0x1000000, RZ, 0xfc, !PT ;  /* 0x010000001d1d1812 */ /* 0x000fc800078efcff */
[----:B------:R-:W-:Y:S02]  /*61c30*/  LOP3.LUT R29, R29, 0xf7ffffff, RZ, 0xc0, !PT ;  /* 0xf7ffffff1d1d7812 */ /* 0x000fe400078ec0ff */
[----:B------:R-:W-:Y:S01]  /*61c40*/  ISETP.LT.AND P1, PT, R8, UR61, !P0 ;  /* 0x0000003d08007c0c */ /* 0x000fe2000c721270 */
[----:B0-----:R-:W-:Y:S01]  /*61c50*/  VIADD R0, R0, UR6 ;  /* 0x0000000600007c36 */ /* 0x001fe20008000000 */
[----:B------:R-:W-:Y:S01]  /*61c60*/  ULDC.64 UR6, c[0x0][0x228] ;  /* 0x00008a0000067ab9 */ /* 0x000fe20000000a00 */
[----:B------:R-:W-:Y:S01]  /*61c70*/  @P3 LOP3.LUT R29, R29, 0x8000000, RZ, 0xfc, !PT ;  /* 0x080000001d1d3812 */ /* 0x000fe200078efcff */
[----:B------:R-:W-:-:S03]  /*61c80*/  ULDC UR61, c[0x0][0x228] ;  /* 0x00008a00003d7ab9 */ /* 0x000fc60000000800 */
[----:B------:R-:W-:Y:S02]  /*61c90*/  LOP3.LUT R29, R29, 0xfbffffff, RZ, 0xc0, !PT ;  /* 0xfbffffff1d1d7812 */ /* 0x000fe400078ec0ff */
[----:B------:R-:W-:Y:S01]  /*61ca0*/  ISETP.LT.AND P3, PT, R10, UR60, !P0 ;  /* 0x0000003c0a007c0c */ /* 0x000fe2000c761270 */
[----:B------:R0:W-:Y:S01]  /*61cb0*/  STL [R1+0x4d8], R0 ;  /* 0x0004d80001007387 */ /* 0x0001e20000100800 */
[----:B------:R-:W-:Y:S01]  /*61cc0*/  ULDC UR60, c[0x0][0x228] ;  /* 0x00008a00003c7ab9 */ /* 0x000fe20000000800 */
[----:B------:R-:W-:-:S04]  /*61cd0*/  @P2 LOP3.LUT R29, R29, 0x4000000, RZ, 0xfc, !PT ;  /* 0x040000001d1d2812 */ /* 0x000fc800078efcff */
[----:B------:R-:W-:Y:S02]  /*61ce0*/  LOP3.LUT R29, R29, 0xfdffffff, RZ, 0xc0, !PT ;  /* 0xfdffffff1d1d7812 */ /* 0x000fe400078ec0ff */
[----:B------:R-:W-:Y:S01]  /*61cf0*/  ISETP.LT.AND P2, PT, R12, UR59, !P0 ;  /* 0x0000003b0c007c0c */ /* 0x000fe2000c741270 */
[----:B------:R-:W-:Y:S01]  /*61d00*/  ULDC UR59, c[0x0][0x228] ;  /* 0x00008a00003b7ab9 */ /* 0x000fe20000000800 */
[----:B------:R-:W-:-:S04]  /*61d10*/  @P1 LOP3.LUT R29, R29, 0x2000000, RZ, 0xfc, !PT ;  /* 0x020000001d1d1812 */ /* 0x000fc800078efcff */
[----:B------:R-:W-:Y:S02]  /*61d20*/  LOP3.LUT R29, R29, 0xff7fffff, RZ, 0xc0, !PT ;  /* 0xff7fffff1d1d7812 */ /* 0x000fe400078ec0ff */
[----:B------:R-:W-:Y:S02]  /*61d30*/  ISETP.LT.AND P1, PT, R4, UR58, !P0 ;  /* 0x0000003a04007c0c */ /* 0x000fe4000c721270 */
[----:B------:R-:W-:Y:S01]  /*61d40*/  @P3 LOP3.LUT R29, R29, 0x800000, RZ, 0xfc, !PT ;  /* 0x008000001d1d3812 */ /* 0x000fe200078efcff */
[----:B------:R-:W-:-:S03]  /*61d50*/  ULDC UR58, c[0x0][0x228] ;  /* 0x00008a00003a7ab9 */ /* 0x000fc60000000800 */
[----:B------:R-:W-:Y:S02]  /*61d60*/  LOP3.LUT R29, R29, 0xffbfffff, RZ, 0xc0, !PT ;  /* 0xffbfffff1d1d7812 */ /* 0x000fe400078ec0ff */
[----:B------:R-:W-:Y:S01]  /*61d70*/  ISETP.LT.AND P0, PT, R5, UR57, !P0 ;  /* 0x0000003905007c0c */ /* 0x000fe2000c701270 */
[----:B------:R-:W-:Y:S01]  /*61d80*/  ULDC UR57, c[0x0][0x228] ;  /* 0x00008a0000397ab9 */ /* 0x000fe20000000800 */
[----:B------:R-:W-:-:S04]  /*61d90*/  @P2 LOP3.LUT R29, R29, 0x400000, RZ, 0xfc, !PT ;  /* 0x004000001d1d2812 */ /* 0x000fc800078efcff */
[----:B------:R-:W-:-:S04]  /*61da0*/  LOP3.LUT R29, R29, 0xffdfffff, RZ, 0xc0, !PT ;  /* 0xffdfffff1d1d7812 */ /* 0x000fc800078ec0ff */
        /* <DEDUP_REMOVED lines=9> */
[----:B------:R-:W-:Y:S01]  /*61e40*/  ULDC.64 UR8, c[0x0][0x228] ;  /* 0x00008a0000087ab9 */ /* 0x000fe20000000a00 */
[----:B------:R-:W-:Y:S01]  /*61e50*/  ULDC UR6, c[0x0][0x248] ;  /* 0x0000920000067ab9 */ /* 0x000fe20000000800 */
[----:B------:R-:W-:-:S05]  /*61e60*/  ULDC UR47, c[0x0][0x228] ;  /* 0x00008a00002f7ab9 */ /* 0x000fca0000000800 */
[----:B------:R-:W-:Y:S01]  /*61e70*/  @P1 LOP3.LUT R29, R29, 0x10000, RZ, 0xfc, !PT ;  /* 0x000100001d1d1812 */ /* 0x000fe200078efcff */
[----:B------:R-:W-:-:S03]  /*61e80*/  ULDC UR48, c[0x0][0x228] ;  /* 0x00008a0000307ab9 */ /* 0x000fc60000000800 */
[----:B------:R-:W-:Y:S02]  /*61e90*/  LOP3.LUT R29, R29, 0xfff7ffff, RZ, 0xc0, !PT ;  /* 0xfff7ffff1d1d7812 */ /* 0x000fe400078ec0ff */
[----:B------:R-:W-:Y:S01]  /*61ea0*/  ISETP.LT.AND P1, PT, R8, UR49, !P0 ;  /* 0x0000003108007c0c */ /* 0x000fe2000c721270 */
[----:B0-----:R-:W-:Y:S01]  /*61eb0*/  VIADD R0, R0, UR6 ;  /* 0x0000000600007c36 */ /* 0x001fe20008000000 */
[----:B------:R-:W-:Y:S01]  /*61ec0*/  ULDC UR6, c[0x0][0x248] ;  /* 0x0000920000067ab9 */ /* 0x000fe20000000800 */
        /* <DEDUP_REMOVED lines=14> */
[----:B0-----:R-:W-:Y:S01]  /*61fb0*/  VIADD R0, R0, UR6 ;  /* 0x0000000600007c36 */ /* 0x001fe20008000000 */
[----:B------:R-:W-:Y:S01]  /*61fc0*/  ISETP.LT.AND P0, PT, R5, UR53, !P0 ;  /* 0x0000003505007c0c */ /* 0x000fe2000c701270 */
[----:B------:R-:W-:Y:S01]  /*61fd0*/  ULDC UR6, c[0x0][0x248] ;  /* 0x0000920000067ab9 */ /* 0x000fe20000000800 */
[----:B------:R-:W-:Y:S01]  /*61fe0*/  LOP3.LUT R29, R29, 0xffffbfff, RZ, 0xc0, !PT ;  /* 0xffffbfff1d1d7812 */ /* 0x000fe200078ec0ff */
[----:B------:R-:W-:Y:S01]  /*61ff0*/  ULDC UR52, c[0x0][0x228] ;  /* 0x00008a0000347ab9 */ /* 0x000fe20000000800 */
[----:B------:R0:W-:Y:S01]  /*62000*/  STL [R1+0x4d0], R0 ;  /* 0x0004d00001007387 */ /* 0x0001e20000100800 */
        /* <DEDUP_REMOVED lines=13> */
[----:B0-----:R-:W-:Y:S01]  /*620e0*/  VIADD R0, R0, UR6 ;  /* 0x0000000600007c36 */ /* 0x001fe20008000000 */
[----:B------:R-:W-:Y:S01]  /*620f0*/  ULDC UR20, c[0x0][0x228] ;  /* 0x00008a0000147ab9 */ /* 0x000fe20000000800 */
[----:B------:R-:W-:-:S04]  /*62100*/  ULDC UR21, c[0x0][0x228] ;  /* 0x00008a0000157ab9 */ /* 0x000fc80000000800 */
[----:B------:R-:W-:-:S04]  /*62110*/  @P1 LOP3.LUT R29, R29, 0x100, RZ, 0xfc, !PT ;  /* 0x000001001d1d1812 */ /* 0x000fc800078efcff */
[----:B------:R-:W-:Y:S02]  /*62120*/  LOP3.LUT R29, R29, 0xfffff7ff, RZ, 0xc0, !PT ;  /* 0xfffff7ff1d1d7812 */ /* 0x000fe400078ec0ff */
[----:B------:R-:W-:Y:S01]  /*62130*/  ISETP.LT.AND P1, PT, R8, UR22, !P0 ;  /* 0x0000001608007c0c */ /* 0x000fe2000c721270 */
[----:B------:R-:W-:Y:S01]  /*62140*/  ULDC UR22, c[0x0][0x228] ;  /* 0x00008a0000167ab9 */ /* 0x000fe20000000800 */
        /* <DEDUP_REMOVED lines=30> */
[----:B------:R-:W-:-:S04]  /*62330*/  @P1 LOP3.LUT R29, R29, 0x1, RZ, 0xfc, !PT ;  /* 0x000000011d1d1812 */ /* 0x000fc800078efcff */
[----:B------:R-:W-:Y:S02]  /*62340*/  LOP3.LUT R29, R29, 0xfffffff7, RZ, 0xc0, !PT ;  /* 0xfffffff71d1d7812 */ /* 0x000fe400078ec0ff */
[----:B------:R-:W-:Y:S01]  /*62350*/  ISETP.LT.AND P1, PT, R8, UR17, !P0 ;  /* 0x0000001108007c0c */ /* 0x000fe2000c721270 */
[----:B------:R-:W-:Y:S01]  /*62360*/  ULDC UR17, c[0x0][0x228] ;  /* 0x00008a0000117ab9 */ /* 0x000fe20000000800 */
[----:B------:R-:W-:Y:S02]  /*62370*/  @P3 LOP3.LUT R29, R29, 0x8, RZ, 0xfc, !PT ;  /* 0x000000081d1d3812 */ /* 0x000fe400078efcff */
[----:B------:R-:W-:Y:S01]  /*62380*/  ISETP.LT.AND P3, PT, R10, UR18, !P0 ;  /* 0x000000120a007c0c */ /* 0x000fe2000c761270 */
[----:B------:R-:W-:Y:S01]  /*62390*/  ULDC UR18, c[0x0][0x228] ;  /* 0x00008a0000127ab9 */ /* 0x000fe20000000800 */
[----:B------:R-:W-:-:S04]  /*623a0*/  LOP3.LUT R29, R29, 0xfffffffb, RZ, 0xc0, !PT ;  /* 0xfffffffb1d1d7812 */ /* 0x000fc800078ec0ff */
[----:B------:R-:W-:Y:S02]  /*623b0*/  @P2 LOP3.LUT R29, R29, 0x4, RZ, 0xfc, !PT ;  /* 0x000000041d1d2812 */ /* 0x000fe400078efcff */
[----:B------:R-:W-:Y:S01]  /*623c0*/  ISETP.LT.AND P2, PT, R12, UR19, !P0 ;  /* 0x000000130c007c0c */ /* 0x000fe2000c741270 */
[----:B------:R-:W-:Y:S01]  /*623d0*/  ULDC UR19, c[0x0][0x228] ;  /* 0x00008a0000137ab9 */ /* 0x000fe20000000800 */
[----:B------:R-:W-:-:S03]  /*623e0*/  LOP3.LUT R29, R29, 0xfffffffd, RZ, 0xc0, !PT ;  /* 0xfffffffd1d1d7812 */ /* 0x000fc600078ec0ff */
[----:B------:R-:W-:Y:S02]  /*623f0*/  @P3 LOP3.LUT R28, R28, 0x80000000, RZ, 0xfc, !PT ;  /* 0x800000001c1c3812 */ /* 0x000fe400078efcff */
[----:B------:R-:W-:Y:S02]  /*62400*/  @P1 LOP3.LUT R29, R29, 0x2, RZ, 0xfc, !PT ;  /* 0x000000021d1d1812 */ /* 0x000fe400078efcff */
[----:B------:R-:W-:Y:S02]  /*62410*/  ISETP.LT.AND P1, PT, R4, UR30, !P0 ;  /* 0x0000001e04007c0c */ /* 0x000fe4000c721270 */
[----:B------:R-:W-:Y:S02]  /*62420*/  LOP3.LUT R28, R28, 0xbfffffff, RZ, 0xc0, !PT ;  /* 0xbfffffff1c1c7812 */ /* 0x000fe400078ec0ff */
[----:B------:R-:W-:Y:S01]  /*62430*/  ISETP.LT.AND P0, PT, R5, UR31, !P0 ;  /* 0x0000001f05007c0c */ /* 0x000fe2000c701270 */
[----:B------:R-:W-:Y:S01]  /*62440*/  ULDC UR30, c[0x0][0x228] ;  /* 0x00008a00001e7ab9 */ /* 0x000fe20000000800 */
[----:B------:R-:W-:Y:S01]  /*62450*/  STL [R1+0x2464], R29 ;  /* 0x0024641d01007387 */ /* 0x000fe20000100800 */
[----:B------:R-:W-:Y:S01]  /*62460*/  @P2 LOP3.LUT R28, R28, 0x40000000, RZ, 0xfc, !PT ;  /* 0x400000001c1c2812 */ /* 0x000fe200078efcff */
[----:B------:R-:W-:-:S03]  /*62470*/  ULDC UR31, c[0x0][0x228] ;  /* 0x00008a00001f7ab9 */ /* 0x000fc60000000800 */
        /* <DEDUP_REMOVED lines=12> */
[----:B------:R0:W-:Y:S01]  /*62540*/  STL [R1+0x4cc], R0 ;  /* 0x0004cc0001007387 */ /* 0x0001e20000100800 */
[----:B------:R-:W-:Y:S01]  /*62550*/  ULDC UR6, c[0x0][0x248] ;  /* 0x0000920000067ab9 */ /* 0x000fe20000000800 */
[----:B------:R-:W-:-:S03]  /*62560*/  ULDC UR14, c[0x0][0x228] ;  /* 0x00008a00000e7ab9 */ /* 0x000fc60000000800 */
[----:B------:R-:W-:-:S04]  /*62570*/  @P1 LOP3.LUT R28, R28, 0x1000000, RZ, 0xfc, !PT ;  /* 0x010000001c1c1812 */ /* 0x000fc800078efcff */
        /* <DEDUP_REMOVED lines=23> */
[----:B------:R-:W-:-:S02]  /*626f0*/  ULDC UR41, c[0x0][0x228] ;  /* 0x00008a0000297ab9 */ /* 0x000fc40000000800 */
        /* <DEDUP_REMOVED lines=21> */
[----:B------:R-:W-:-:S04]  /*62850*/  @P3 LOP3.LUT R28, R28, 0x80000, RZ, 0xfc, !PT ;  /* 0x000800001c1c3812 */ /* 0x000fc800078efcff */
        /* <DEDUP_REMOVED lines=56> */
[----:B------:R-:W-:Y:S01]  /*62be0*/  ISETP.GE.AND P0, PT, R2, UR9, PT ;  /* 0x0000000902007c0c */ /* 0x000fe2000bf06270 */
[----:B------:R-:W-:-:S03]  /*62bf0*/  ULDC UR9, c[0x0][0x228] ;  /* 0x00008a0000097ab9 */ /* 0x000fc60000000800 */
[----:B------:R-:W-:Y:S02]  /*62c00*/  ISETP.LT.AND P1, PT, R9, UR6, !P0 ;  /* 0x0000000609007c0c */ /* 0x000fe4000c721270 */
[----:B------:R-:W-:Y:S02]  /*62c10*/  ISETP.LT.AND P3, PT, R6, UR9, !P0 ;  /* 0x0000000906007c0c */ /* 0x000fe4000c761270 */
[----:B------:R-:W-:Y:S02]  /*62c20*/  LOP3.LUT R28, R28, 0xfffffffe, RZ, 0xc0, !PT ;  /* 0xfffffffe1c1c7812 */ /* 0x000fe400078ec0ff */
[----:B------:R-:W-:Y:S01]  /*62c30*/  ISETP.LT.AND P2, PT, R7, UR10, !P0 ;  /* 0x0000000a07007c0c */ /* 0x000fe2000c741270 */
[----:B------:R-:W-:Y:S01]  /*62c40*/  ULDC UR6, c[0x0][0x228] ;  /* 0x00008a0000067ab9 */ /* 0x000fe20000000800 */
[----:B------:R-:W-:Y:S01]  /*62c50*/  ULDC UR9, c[0x0][0x228] ;  /* 0x00008a0000097ab9 */ /* 0x000fe20000000800 */
[----:B------:R-:W-:-:S04]  /*62c60*/  ULDC UR10, c[0x0][0x228] ;  /* 0x00008a00000a7ab9 */ /* 0x000fc80000000800 */
[----:B------:R-:W-:-:S04]  /*62c70*/  @P1 LOP3.LUT R28, R28, 0x1, RZ, 0xfc, !PT ;  /* 0x000000011c1c1812 */ /* 0x000fc800078efcff */
[----:B------:R-:W-:Y:S02]  /*62c80*/  LOP3.LUT R28, R28, 0xfffffff7, RZ, 0xc0, !PT ;  /* 0xfffffff71c1c7812 */ /* 0x000fe400078ec0ff */
[----:B------:R-:W-:Y:S01]  /*62c90*/  ISETP.LT.AND P1, PT, R8, UR8, !P0 ;  /* 0x0000000808007c0c */ /* 0x000fe2000c721270 */
[----:B------:R-:W-:Y:S01]  /*62ca0*/  ULDC UR8, c[0x0][0x228] ;  /* 0x00008a0000087ab9 */ /* 0x000fe20000000800 */
[----:B------:R-:W-:Y:S02]  /*62cb0*/  @P3 LOP3.LUT R28, R28, 0x8, RZ, 0xfc, !PT ;  /* 0x000000081c1c3812 */ /* 0x000fe400078efcff */
[----:B------:R-:W-:Y:S01]  /*62cc0*/  ISETP.LT.AND P3, PT, R10, UR6, !P0 ;  /* 0x000000060a007c0c */ /* 0x000fe2000c761270 */
[----:B------:R-:W-:Y:S01]  /*62cd0*/  VIADD R2, R3, 0x4c ;  /* 0x0000004c03027836 */ /* 0x000fe20000000000 */
[----:B------:R-:W-:Y:S01]  /*62ce0*/  ULDC UR6, c[0x0][0x248] ;  /* 0x0000920000067ab9 */ /* 0x000fe20000000800 */
[----:B------:R-:W-:-:S04]  /*62cf0*/  LOP3.LUT R28, R28, 0xfffffffb, RZ, 0xc0, !PT ;  /* 0xfffffffb1c1c7812 */ /* 0x000fc800078ec0ff */
[----:B------:R-:W-:Y:S02]  /*62d00*/  @P2 LOP3.LUT R28, R28, 0x4, RZ, 0xfc, !PT ;  /* 0x000000041c1c2812 */ /* 0x000fe400078efcff */
[----:B------:R-:W-:Y:S02]  /*62d10*/  ISETP.LT.AND P2, PT, R12, UR9, !P0 ;  /* 0x000000090c007c0c */ /* 0x000fe4000c741270 */
[----:B------:R-:W-:Y:S02]  /*62d20*/  LOP3.LUT R28, R28, 0xfffffffd, RZ, 0xc0, !PT ;  /* 0xfffffffd1c1c7812 */ /* 0x000fe400078ec0ff */
[----:B------:R-:W-:Y:S02]  /*62d30*/  @P3 LOP3.LUT R27, R27, 0x80000000, RZ, 0xfc, !PT ;  /* 0x800000001b1b3812 */ /* 0x000fe400078efcff */
[----:B------:R-:W-:Y:S02]  /*62d40*/  @P1 LOP3.LUT R28, R28, 0x2, RZ, 0xfc, !PT ;  /* 0x000000021c1c1812 */ /* 0x000fe400078efcff */
[----:B------:R-:W-:-:S02]  /*62d50*/  ISETP.LT.AND P1, PT, R4, UR10, !P0 ;  /* 0x0000000a04007c0c */ /* 0x000fc4000c721270 */
[----:B------:R-:W-:Y:S02]  /*62d60*/  LOP3.LUT R27, R27, 0xbfffffff, RZ, 0xc0, !PT ;  /* 0xbfffffff1b1b7812 */ /* 0x000fe400078ec0ff */
[----:B------:R-:W-:Y:S01]  /*62d70*/  ISETP.LT.AND P0, PT, R5, UR8, !P0 ;  /* 0x0000000805007c0c */ /* 0x000fe2000c701270 */
[----:B------:R-:W-:Y:S01]  /*62d80*/  ULDC.64 UR8, c[0x0][0x228] ;  /* 0x00008a0000087ab9 */ /* 0x000fe20000000a00 */
[----:B0-----:R-:W-:Y:S01]  /*62d90*/  VIADD R0, R0, UR6 ;  /* 0x0000000600007c36 */ /* 0x001fe20008000000 */
[----:B------:R-:W-:Y:S01]  /*62da0*/  @P2 LOP3.LUT R27, R27, 0x40000000, RZ, 0xfc, !PT ;  /* 0x400000001b1b2812 */ /* 0x000fe200078efcff */
[----:B------:R-:W-:Y:S01]  /*62db0*/  ULDC UR6, c[0x0][0x228] ;  /* 0x00008a0000067ab9 */ /* 0x000fe20000000800 */
[----:B------:R-:W-:Y:S02]  /*62dc0*/  ULDC UR10, c[0x0][0x228] ;  /* 0x00008a00000a7ab9 */ /* 0x000fe40000000800 */
[----:B------:R-:W-:-:S04]  /*62dd0*/  LOP3.LUT R27, R27, 0xdfffffff, RZ, 0xc0, !PT ;  /* 0xdfffffff1b1b7812 */ /* 0x000fc800078ec0ff */
[----:B------:R-:W-:-:S04]  /*62de0*/  @P1 LOP3.LUT R27, R27, 0x20000000, RZ, 0xfc, !PT ;  /* 0x200000001b1b1812 */ /* 0x000fc800078efcff */
[----:B------:R-:W-:-:S04]  /*62df0*/  LOP3.LUT R27, R27, 0xefffffff, RZ, 0xc0, !PT ;  /* 0xefffffff1b1b7812 */ /* 0x000fc800078ec0ff */
[----:B------:R-:W-:Y:S02]  /*62e00*/  @P0 LOP3.LUT R27, R27, 0x10000000, RZ, 0xfc, !PT ;  /* 0x100000001b1b0812 */ /* 0x000fe400078efcff */
[----:B------:R-:W-:-:S04]  /*62e10*/  ISETP.GE.AND P0, PT, R2, UR11, PT ;  /* 0x0000000b02007c0c */ /* 0x000fc8000bf06270 */
[----:B------:R-:W-:Y:S02]  /*62e20*/  ISETP.LT.AND P1, PT, R9, UR8, !P0 ;  /* 0x0000000809007c0c */ /* 0x000fe4000c721270 */
[----:B------:R-:W-:Y:S02]  /*62e30*/  ISETP.LT.AND P3, PT, R6, UR6, !P0 ;  /* 0x0000000606007c0c */ /* 0x000fe4000c761270 */
[----:B------:R-:W-:Y:S02]  /*62e40*/  LOP3.LUT R27, R27, 0xfeffffff, RZ, 0xc0, !PT ;  /* 0xfeffffff1b1b7812 */ /* 0x000fe400078ec0ff */
[----:B------:R-:W-:Y:S01]  /*62e50*/  ISETP.LT.AND P2, PT, R7, UR10, !P0 ;  /* 0x0000000a07007c0c */ /* 0x000fe2000c741270 */
[----:B------:R-:W-:Y:S01]  /*62e60*/  VIADD R2, R3, 0x4b ;  /* 0x0000004b03027836 */ /* 0x000fe20000000000 */
[----:B------:R-:W-:Y:S01]  /*62e70*/  ULDC.64 UR10, c[0x0][0x228] ;  /* 0x00008a00000a7ab9 */ /* 0x000fe20000000a00 */
[----:B------:R-:W-:Y:S01]  /*62e80*/  STL [R1+0x2468], R28 ;  /* 0x0024681c01007387 */ /* 0x000fe20000100800 */
[----:B------:R-:W-:-:S03]  /*62e90*/  ULDC UR6, c[0x0][0x248] ;  /* 0x0000920000067ab9 */ /* 0x000fc60000000800 */
[----:B------:R-:W-:-:S04]  /*62ea0*/  @P1 LOP3.LUT R27, R27, 0x1000000, RZ, 0xfc, !PT ;  /* 0x010000001b1b1812 */ /* 0x000fc800078efcff */
[----:B------:R-:W-:Y:S02]  /*62eb0*/  LOP3.LUT R27, R27, 0xf7ffffff, RZ, 0xc0, !PT ;  /* 0xf7ffffff1b1b7812 */ /* 0x000fe400078ec0ff */
[----:B------:R-:W-:Y:S01]  /*62ec0*/  ISETP.LT.AND P1, PT, R8, UR61, !P0 ;  /* 0x0000003d08007c0c */ /* 0x000fe2000c721270 */
[----:B------:R0:W-:Y:S01]  /*62ed0*/  STL [R1+0x4bc], R0 ;  /* 0x0004bc0001007387 */ /* 0x0001e20000100800 */
[----:B------:R-:W-:Y:S02]  /*62ee0*/  LOP3.LUT R25, R25, 0x7fffffff, RZ, 0xc0, !PT ;  /* 0x7fffffff19197812 */ /* 0x000fe400078ec0ff */
[----:B------:R-:W-:Y:S01]  /*62ef0*/  @P3 LOP3.LUT R27, R27, 0x8000000, RZ, 0xfc, !PT ;  /* 0x080000001b1b3812 */ /* 0x000fe200078efcff */
[----:B------:R-:W-:-:S03]  /*62f00*/  ULDC UR61, c[0x0][0x228] ;  /* 0x00008a00003d7ab9 */ /* 0x000fc60000000800 */
[----:B------:R-:W-:Y:S02]  /*62f10*/  LOP3.LUT R27, R27, 0xfbffffff, RZ, 0xc0, !PT ;  /* 0xfbffffff1b1b7812 */ /* 0x000fe400078ec0ff */
[----:B------:R-:W-:Y:S01]  /*62f20*/  ISETP.LT.AND P3, PT, R10, UR60, !P0 ;  /* 0x0000003c0a007c0c */ /* 0x000fe2000c761270 */
[----:B------:R-:W-:Y:S01]  /*62f30*/  ULDC UR60, c[0x0][0x228] ;  /* 0x00008a00003c7ab9 */ /* 0x000fe20000000800 */
        /* <DEDUP_REMOVED lines=8> */
[----:B------:R-:W-:Y:S02]  /*62fc0*/  ISETP.LT.AND P1, PT, R4, UR58, !P0 ;  /* 0x0000003a04007c0c */ /* 0x000fe4000c721270 */
[----:B------:R-:W-:Y:S01]  /*62fd0*/  @P3 LOP3.LUT R27, R27, 0x800000, RZ, 0xfc, !PT ;  /* 0x008000001b1b3812 */ /* 0x000fe200078efcff */
[----:B------:R0:W-:Y:S01]  /*62fe0*/  STL [R1+0x4b8], R0 ;  /* 0x0004b80001007387 */ /* 0x0001e20000100800 */
[----:B------:R-:W-:Y:S02]  /*62ff0*/  ULDC UR58, c[0x0][0x228] ;  /* 0x00008a00003a7ab9 */ /* 0x000fe40000000800 */
        /* <DEDUP_REMOVED lines=13> */
[----:B------:R-:W-:Y:S02]  /*630d0*/  VIADD R2, R3, 0x4a ;  /* 0x0000004a03027836 */ /* 0x000fe40000000000 */
[----:B0-----:R-:W-:Y:S01]  /*630e0*/  VIADD R0, R0, UR6 ;  /* 0x0000000600007c36 */ /* 0x001fe20008000000 */
[----:B------:R-:W-:Y:S01]  /*630f0*/  ULDC.64 UR6, c[0x0][0x228] ;  /* 0x00008a0000067ab9 */ /* 0x000fe20000000a00 */
[----:B------:R-:W-:Y:S01]  /*63100*/  ULDC UR47, c[0x0][0x228] ;  /* 0x00008a00002f7ab9 */ /* 0x000fe20000000800 */
        /* <DEDUP_REMOVED lines=81> */
[----:B------:R0:W-:Y:S01]  /*63620*/  STL [R1+0x4a8], R0 ;  /* 0x0004a80001007387 */ /* 0x0001e20000100800 */
        /* <DEDUP_REMOVED lines=13> */
[----:B------:R-:W-:Y:S02]  /*63700*/  ISETP.LT.AND P0, PT, R5, UR31, !P0 ;  /* 0x0000001f05007c0c */ /* 0x000fe4000c701270 */
[----:B------:R-:W-:Y:S01]  /*63710*/  LOP3.LUT R24, R24, 0x7fffffff, RZ, 0xc0, !PT ;  /* 0x7fffffff18187812 */ /* 0x000fe200078ec0ff */
[----:B------:R-:W-:Y:S01]  /*63720*/  ULDC UR30, c[0x0][0x228] ;  /* 0x00008a00001e7ab9 */ /* 0x000fe20000000800 */
        /* <DEDUP_REMOVED lines=142> */
[----:B------:R-:W-:Y:S01]  /*64010*/  ULDC UR6, c[0x0][0x248] ;  /* 0x0000920000067ab9 */ /* 0x000fe20000000800 */
[----:B------:R-:W-:Y:S01]  /*64020*/  ULDC UR8, c[0x0][0x228] ;  /* 0x00008a0000087ab9 */ /* 0x000fe20000000800 */
[----:B------:R-:W-:-:S04]  /*64030*/  @P2 LOP3.LUT R25, R25, 0x40000000, RZ, 0xfc, !PT ;  /* 0x4000000019192812 */ /* 0x000fc800078efcff */
[----:B------:R-:W-:-:S04]  /*64040*/  LOP3.LUT R25, R25, 0xdfffffff, RZ, 0xc0, !PT ;  /* 0xdfffffff19197812 */ /* 0x000fc800078ec0ff */
[----:B------:R-:W-:-:S04]  /*64050*/  @P1 LOP3.LUT R25, R25, 0x20000000, RZ, 0xfc, !PT ;  /* 0x2000000019191812 */ /* 0x000fc800078efcff */
[----:B------:R-:W-:Y:S01]  /*64060*/  LOP3.LUT R25, R25, 0xefffffff, RZ, 0xc0, !PT ;  /* 0xefffffff19197812 */ /* 0x000fe200078ec0ff */
[----:B0-----:R-:W-:Y:S01]  /*64070*/  VIADD R0, R0, UR6 ;  /* 0x0000000600007c36 */ /* 0x001fe20008000000 */
[----:B------:R-:W-:Y:S02]  /*64080*/  ULDC.64 UR6, c[0x0][0x228] ;  /* 0x00008a0000067ab9 */ /* 0x000fe40000000a00 */
        /* <DEDUP_REMOVED lines=8> */
[----:B------:R-:W-:-:S04]  /*64110*/  ULDC UR6, c[0x0][0x248] ;  /* 0x0000920000067ab9 */ /* 0x000fc80000000800 */
        /* <DEDUP_REMOVED lines=39> */
[----:B------:R-:W-:Y:S01]  /*64390*/  ULDC UR52, c[0x0][0x228] ;  /* 0x00008a0000347ab9 */ /* 0x000fe20000000800 */
[----:B------:R-:W-:-:S03]  /*643a0*/  ULDC UR47, c[0x0][0x228] ;  /* 0x00008a00002f7ab9 */ /* 0x000fc60000000800 */
        /* <DEDUP_REMOVED lines=14> */
[----:B------:R-:W-:-:S04]  /*64490*/  @P1 LOP3.LUT R25, R25, 0x20000, RZ, 0xfc, !PT ;  /* 0x0002000019191812 */ /* 0x000fc800078efcff */
        /* <DEDUP_REMOVED lines=22> */
[----:B------:R-:W-:Y:S01]  /*64600*/  LOP3.LUT R22, R22, 0x7fffffff, RZ, 0xc0, !PT ;  /* 0x7fffffff16167812 */ /* 0x000fe200078ec0ff */
        /* <DEDUP_REMOVED lines=41> */
[----:B------:R-:W-:Y:S02]  /*648a0*/  @P3 LOP3.LUT R25, R25, 0x8, RZ, 0xfc, !PT ;  /* 0x0000000819193812 */ /* 0x000fe400078efcff */
[----:B------:R-:W-:Y:S01]  /*648b0*/  ISETP.LT.AND P3, PT, R10, UR18, !P0 ;  /* 0x000000120a007c0c */ /* 0x000fe2000c761270 */
[----:B------:R-:W-:Y:S01]  /*648c0*/  ULDC UR18, c[0x0][0x228] ;  /* 0x00008a0000127ab9 */ /* 0x000fe20000000800 */
[----:B------:R-:W-:Y:S01]  /*648d0*/  ULDC UR17, c[0x0][0x228] ;  /* 0x00008a0000117ab9 */ /* 0x000fe20000000800 */
[----:B------:R-:W-:-:S04]  /*648e0*/  LOP3.LUT R25, R25, 0xfffffffb, RZ, 0xc0, !PT ;  /* 0xfffffffb19197812 */ /* 0x000fc800078ec0ff */
[----:B------:R-:W-:Y:S02]  /*648f0*/  @P2 LOP3.LUT R25, R25, 0x4, RZ, 0xfc, !PT ;  /* 0x0000000419192812 */ /* 0x000fe400078efcff */
[----:B------:R-:W-:Y:S01]  /*64900*/  ISETP.LT.AND P2, PT, R12, UR19, !P0 ;  /* 0x000000130c007c0c */ /* 0x000fe2000c741270 */
[----:B------:R0:W-:Y:S01]  /*64910*/  STL [R1+0x48c], R0 ;  /* 0x00048c0001007387 */ /* 0x0001e20000100800 */
[----:B------:R-:W-:Y:S01]  /*64920*/  ULDC UR19, c[0x0][0x228] ;  /* 0x00008a0000137ab9 */ /* 0x000fe20000000800 */
        /* <DEDUP_REMOVED lines=20> */
[----:B------:R-:W-:-:S06]  /*64a70*/  ULDC UR11, c[0x0][0x228] ;  /* 0x00008a00000b7ab9 */ /* 0x000fcc0000000800 */
[----:B------:R-:W-:-:S04]  /*64a80*/  @P1 LOP3.LUT R24, R24, 0x1000000, RZ, 0xfc, !PT ;  /* 0x0100000018181812 */ /* 0x000fc800078efcff */
[----:B------:R-:W-:Y:S02]  /*64a90*/  LOP3.LUT R24, R24, 0xf7ffffff, RZ, 0xc0, !PT ;  /* 0xf7ffffff18187812 */ /* 0x000fe400078ec0ff */
[----:B------:R-:W-:Y:S01]  /*64aa0*/  ISETP.LT.AND P1, PT, R8, UR15, !P0 ;  /* 0x0000000f08007c0c */ /* 0x000fe2000c721270 */
[----:B------:R-:W-:Y:S01]  /*64ab0*/  ULDC.64 UR14, c[0x0][0x228] ;  /* 0x00008a00000e7ab9 */ /* 0x000fe20000000a00 */
        /* <DEDUP_REMOVED lines=13> */
[----:B------:R-:W-:Y:S02]  /*64b90*/  ISETP.LT.AND P1, PT, R4, UR41, !P0 ;  /* 0x0000002904007c0c */ /* 0x000fe4000c721270 */
[----:B------:R-:W-:Y:S01]  /*64ba0*/  @P3 LOP3.LUT R24, R24, 0x800000, RZ, 0xfc, !PT ;  /* 0x0080000018183812 */ /* 0x000fe200078efcff */
[----:B0-----:R-:W-:Y:S01]  /*64bb0*/  VIADD R0, R0, UR6 ;  /* 0x0000000600007c36 */ /* 0x001fe20008000000 */
[----:B------:R-:W-:Y:S02]  /*64bc0*/  ULDC UR41, c[0x0][0x228] ;  /* 0x00008a0000297ab9 */ /* 0x000fe40000000800 */
[----:B------:R-:W-:Y:S02]  /*64bd0*/  LOP3.LUT R24, R24, 0xffbfffff, RZ, 0xc0, !PT ;  /* 0xffbfffff18187812 */ /* 0x000fe400078ec0ff */
[----:B------:R-:W-:Y:S01]  /*64be0*/  ISETP.LT.AND P0, PT, R5, UR46, !P0 ;  /* 0x0000002e05007c0c */ /* 0x000fe2000c701270 */
        /* <DEDUP_REMOVED lines=107> */
[----:B------:R-:W-:Y:S01]  /*652a0*/  ULDC UR6, c[0x0][0x248] ;  /* 0x0000920000067ab9 */ /* 0x000fe20000000800 */
[----:B------:R-:W-:-:S04]  /*652b0*/  @P2 LOP3.LUT R23, R23, 0x40000000, RZ, 0xfc, !PT ;  /* 0x4000000017172812 */ /* 0x000fc800078efcff */
[----:B------:R-:W-:-:S04]  /*652c0*/  LOP3.LUT R23, R23, 0xdfffffff, RZ, 0xc0, !PT ;  /* 0xdfffffff17177812 */ /* 0x000fc800078ec0ff */
[----:B------:R-:W-:-:S04]  /*652d0*/  @P1 LOP3.LUT R23, R23, 0x20000000, RZ, 0xfc, !PT ;  /* 0x2000000017171812 */ /* 0x000fc800078efcff */
[----:B------:R-:W-:-:S04]  /*652e0*/  LOP3.LUT R23, R23, 0xefffffff, RZ, 0xc0, !PT ;  /* 0xefffffff17177812 */ /* 0x000fc800078ec0ff */
[----:B------:R-:W-:Y:S02]  /*652f0*/  @P0 LOP3.LUT R23, R23, 0x10000000, RZ, 0xfc, !PT ;  /* 0x1000000017170812 */ /* 0x000fe400078efcff */
[----:B------:R-:W-:-:S04]  /*65300*/  ISETP.GE.AND P0, PT, R2, UR7, PT ;  /* 0x0000000702007c0c */ /* 0x000fc8000bf06270 */
[----:B------:R-:W-:Y:S01]  /*65310*/  ISETP.LT.AND P1, PT, R9, UR14, !P0 ;  /* 0x0000000e09007c0c */ /* 0x000fe2000c721270 */
[----:B0-----:R-:W-:Y:S01]  /*65320*/  VIADD R0, R0, UR6 ;  /* 0x0000000600007c36 */ /* 0x001fe20008000000 */
[----:B------:R-:W-:Y:S01]  /*65330*/  ULDC UR6, c[0x0][0x228] ;  /* 0x00008a0000067ab9 */ /* 0x000fe20000000800 */
[----:B------:R-:W-:Y:S02]  /*65340*/  LOP3.LUT R23, R23, 0xfeffffff, RZ, 0xc0, !PT ;  /* 0xfeffffff17177812 */ /* 0x000fe400078ec0ff */
[----:B------:R-:W-:Y:S02]  /*65350*/  ISETP.LT.AND P3, PT, R6, UR6, !P0 ;  /* 0x0000000606007c0c */ /* 0x000fe4000c761270 */
[----:B------:R-:W-:Y:S01]  /*65360*/  ISETP.LT.AND P2, PT, R7, UR8, !P0 ;  /* 0x0000000807007c0c */ /* 0x000fe2000c741270 */
[----:B------:R-:W-:Y:S01]  /*65370*/  VIADD R2, R3, 0x3b ;  /* 0x0000003b03027836 */ /* 0x000fe20000000000 */
        /* <DEDUP_REMOVED lines=24> */
[----:B------:R-:W-:-:S02]  /*65500*/  ISETP.LT.AND P0, PT, R5, UR57, !P0 ;  /* 0x0000003905007c0c */ /* 0x000fc4000c701270 */
[----:B------:R-:W-:Y:S01]  /*65510*/  LOP3.LUT R20, R20, 0x7fffffff, RZ, 0xc0, !PT ;  /* 0x7fffffff14147812 */ /* 0x000fe200078ec0ff */
        /* <DEDUP_REMOVED lines=125> */
[----:B------:R-:W-:Y:S01]  /*65cf0*/  @P1 LOP3.LUT R22, R22, 0x1000000, RZ, 0xfc, !PT ;  /* 0x0100000016161812 */ /* 0x000fe200078efcff */
[----:B------:R-:W-:Y:S01]  /*65d00*/  ULDC UR41, c[0x0][0x228] ;  /* 0x00008a0000297ab9 */ /* 0x000fe20000000800 */
[----:B------:R-:W-:Y:S02]  /*65d10*/  ULDC UR46, c[0x0][0x228] ;  /* 0x00008a00002e7ab9 */ /* 0x000fe40000000800 */
        /* <DEDUP_REMOVED lines=13> */
[----:B------:R-:W-:-:S04]  /*65df0*/  @P1 LOP3.LUT R22, R22, 0x2000000, RZ, 0xfc, !PT ;  /* 0x0200000016161812 */ /* 0x000fc800078efcff */
[----:B------:R-:W-:Y:S02]  /*65e00*/  LOP3.LUT R22, R22, 0xff7fffff, RZ, 0xc0, !PT ;  /* 0xff7fffff16167812 */ /* 0x000fe400078ec0ff */
[----:B------:R-:W-:Y:S02]  /*65e10*/  ISETP.LT.AND P1, PT, R4, UR10, !P0 ;  /* 0x0000000a04007c0c */ /* 0x000fe4000c721270 */
[----:B------:R-:W-:Y:S01]  /*65e20*/  @P3 LOP3.LUT R22, R22, 0x800000, RZ, 0xfc, !PT ;  /* 0x0080000016163812 */ /* 0x000fe200078efcff */
[----:B------:R-:W-:-:S03]  /*65e30*/  ULDC.64 UR10, c[0x0][0x228] ;  /* 0x00008a00000a7ab9 */ /* 0x000fc60000000a00 */
[----:B------:R-:W-:Y:S02]  /*65e40*/  LOP3.LUT R22, R22, 0xffbfffff, RZ, 0xc0, !PT ;  /* 0xffbfffff16167812 */ /* 0x000fe400078ec0ff */
[----:B------:R-:W-:Y:S01]  /*65e50*/  ISETP.LT.AND P0, PT, R5, UR5, !P0 ;  /* 0x0000000505007c0c */ /* 0x000fe2000c701270 */
[----:B0-----:R-:W-:Y:S01]  /*65e60*/  VIADD R0, R0, UR6 ;  /* 0x0000000600007c36 */ /* 0x001fe20008000000 */
        /* <DEDUP_REMOVED lines=14> */
[----:B------:R0:W-:Y:S01]  /*65f50*/  STL [R1+0x510], R0 ;  /* 0x0005100001007387 */ /* 0x0001e20000100800 */
[----:B------:R-:W-:Y:S01]  /*65f60*/  ULDC UR10, c[0x0][0x228] ;  /* 0x00008a00000a7ab9 */ /* 0x000fe20000000800 */
        /* <DEDUP_REMOVED lines=72> */
[----:B------:R-:W-:Y:S01]  /*663f0*/  VIADD R2, R3, 0x34 ;  /* 0x0000003403027836 */ /* 0x000fe20000000000 */
[----:B------:R-:W-:-:S03]  /*66400*/  ULDC UR6, c[0x0][0x248] ;  /* 0x0000920000067ab9 */ /* 0x000fc60000000800 */
[----:B------:R-:W-:-:S04]  /*66410*/  @P1 LOP3.LUT R22, R22, 0x1, RZ, 0xfc, !PT ;  /* 0x0000000116161812 */ /* 0x000fc800078efcff */
[----:B------:R-:W-:Y:S02]  /*66420*/  LOP3.LUT R22, R22, 0xfffffff7, RZ, 0xc0, !PT ;  /* 0xfffffff716167812 */ /* 0x000fe400078ec0ff */
[----:B------:R-:W-:Y:S01]  /*66430*/  ISETP.LT.AND P1, PT, R8, UR10, !P0 ;  /* 0x0000000a08007c0c */ /* 0x000fe2000c721270 */
[----:B------:R-:W-:Y:S01]  /*66440*/  ULDC UR10, c[0x0][0x228] ;  /* 0x00008a00000a7ab9 */ /* 0x000fe20000000800 */
[----:B------:R-:W-:Y:S02]  /*66450*/  @P3 LOP3.LUT R22, R22, 0x8, RZ, 0xfc, !PT ;  /* 0x0000000816163812 */ /* 0x000fe400078efcff */
[----:B------:R-:W-:Y:S02]  /*66460*/  ISETP.LT.AND P3, PT, R10, UR11, !P0 ;  /* 0x0000000b0a007c0c */ /* 0x000fe4000c761270 */
[----:B------:R-:W-:-:S04]  /*66470*/  LOP3.LUT R22, R22, 0xfffffffb, RZ, 0xc0, !PT ;  /* 0xfffffffb16167812 */ /* 0x000fc800078ec0ff */
[----:B------:R-:W-:Y:S02]  /*66480*/  @P2 LOP3.LUT R22, R22, 0x4, RZ, 0xfc, !PT ;  /* 0x0000000416162812 */ /* 0x000fe400078efcff */
[----:B------:R-:W-:Y:S01]  /*66490*/  ISETP.LT.AND P2, PT, R12, UR56, !P0 ;  /* 0x000000380c007c0c */ /* 0x000fe2000c741270 */
[----:B0-----:R-:W-:Y:S01]  /*664a0*/  VIADD R0, R0, UR6 ;  /* 0x0000000600007c36 */ /* 0x001fe20008000000 */
[----:B------:R-:W-:Y:S01]  /*664b0*/  ULDC UR6, c[0x0][0x228] ;  /* 0x00008a0000067ab9 */ /* 0x000fe20000000800 */
[----:B------:R-:W-:Y:S01]  /*664c0*/  LOP3.LUT R22, R22, 0xfffffffd, RZ, 0xc0, !PT ;  /* 0xfffffffd16167812 */ /* 0x000fe200078ec0ff */
[----:B------:R-:W-:Y:S01]  /*664d0*/  ULDC UR56, c[0x0][0x228] ;  /* 0x00008a0000387ab9 */ /* 0x000fe20000000800 */
        /* <DEDUP_REMOVED lines=18> */
[----:B------:R-:W-:Y:S01]  /*66600*/  ULDC UR6, c[0x0][0x248] ;  /* 0x0000920000067ab9 */ /* 0x000fe20000000800 */
[----:B------:R0:W-:Y:S01]  /*66610*/  STL [R1+0x518], R0 ;  /* 0x0005180001007387 */ /* 0x0001e20000100800 */
[----:B------:R-:W-:-:S02]  /*66620*/  LOP3.LUT R19, R19, 0x7fffffff, RZ, 0xc0, !PT ;  /* 0x7fffffff13137812 */ /* 0x000fc400078ec0ff */
[----:B------:R-:W-:Y:S01]  /*66630*/  LOP3.LUT R18, R18, 0x7fffffff, RZ, 0xc0, !PT ;  /* 0x7fffffff12127812 */ /* 0x000fe200078ec0ff */
[----:B------:R-:W-:Y:S01]  /*66640*/  ULDC UR56, c[0x0][0x228] ;  /* 0x00008a0000387ab9 */ /* 0x000fe20000000800 */
        /* <DEDUP_REMOVED lines=111> */
[----:B------:R0:W-:Y:S01]  /*66d40*/  STL [R1+0x538], R0 ;  /* 0x0005380001007387 */ /* 0x0001e20000100800 */
[----:B------:R-:W-:Y:S01]  /*66d50*/  ULDC UR15, c[0x0][0x228] ;  /* 0x00008a00000f7ab9 */ /* 0x000fe20000000800 */
[----:B------:R-:W-:Y:S01]  /*66d60*/  ULDC UR16, c[0x0][0x228] ;  /* 0x00008a0000107ab9 */ /* 0x000fe20000000800 */
[----:B------:R-:W-:Y:S01]  /*66d70*/  ULDC UR13, c[0x0][0x228] ;  /* 0x00008a00000d7ab9 */ /* 0x000fe20000000800 */
[----:B------:R-:W-:-:S03]  /*66d80*/  ULDC UR10, c[0x0][0x228] ;  /* 0x00008a00000a7ab9 */ /* 0x000fc60000000800 */
        /* <DEDUP_REMOVED lines=17> */
[----:B------:R-:W-:Y:S01]  /*66ea0*/  ULDC.64 UR30, c[0x0][0x228] ;  /* 0x00008a00001e7ab9 */ /* 0x000fe20000000a00 */
        /* <DEDUP_REMOVED lines=12> */
[----:B------:R-:W-:Y:S01]  /*66f70*/  ULDC UR8, c[0x0][0x228] ;  /* 0x00008a0000087ab9 */ /* 0x000fe20000000800 */
[----:B------:R-:W-:-:S05]  /*66f80*/  ULDC UR7, c[0x0][0x228] ;  /* 0x00008a0000077ab9 */ /* 0x000fca0000000800 */
        /* <DEDUP_REMOVED lines=9> */
[----:B------:R-:W-:-:S04]  /*67020*/  @P2 LOP3.LUT R20, R20, 0x4000000, RZ, 0xfc, !PT ;  /* 0x0400000014142812 */ /* 0x000fc800078efcff */
[----:B------:R-:W-:Y:S02]  /*67030*/  LOP3.LUT R20, R20, 0xfdffffff, RZ, 0xc0, !PT ;  /* 0xfdffffff14147812 */ /* 0x000fe400078ec0ff */
[----:B------:R-:W-:Y:S01]  /*67040*/  ISETP.LT.AND P2, PT, R12, UR39, !P0 ;  /* 0x000000270c007c0c */ /* 0x000fe2000c741270 */
[----:B------:R-:W-:Y:S01]  /*67050*/  ULDC.64 UR38, c[0x0][0x228] ;  /* 0x00008a0000267ab9 */ /* 0x000fe20000000a00 */
        /* <DEDUP_REMOVED lines=59> */
[----:B------:R-:W-:Y:S02]  /*67410*/  @P1 LOP3.LUT R20, R20, 0x100, RZ, 0xfc, !PT ;  /* 0x0000010014141812 */ /* 0x000fe400078efcff */
[----:B------:R-:W-:Y:S01]  /*67420*/  LOP3.LUT R17, R17, 0x7fffffff, RZ, 0xc0, !PT ;  /* 0x7fffffff11117812 */ /* 0x000fe200078ec0ff */
[----:B------:R-:W-:Y:S01]  /*67430*/  ULDC UR55, c[0x0][0x228] ;  /* 0x00008a0000377ab9 */ /* 0x000fe20000000800 */
        /* <DEDUP_REMOVED lines=35> */
[----:B------:R-:W-:Y:S01]  /*67670*/  ULDC UR53, c[0x0][0x228] ;  /* 0x00008a0000357ab9 */ /* 0x000fe20000000800 */
[----:B------:R-:W-:Y:S01]  /*67680*/  ULDC UR50, c[0x0][0x228] ;  /* 0x00008a0000327ab9 */ /* 0x000fe20000000800 */
[----:B------:R-:W-:Y:S01]  /*67690*/  VIADD R2, R3, 0x2c ;  /* 0x0000002c03027836 */ /* 0x000fe20000000000 */
[----:B------:R-:W-:Y:S01]  /*676a0*/  ULDC.64 UR38, c[0x0][0x228] ;  /* 0x00008a0000267ab9 */ /* 0x000fe20000000a00 */
[----:B------:R-:W-:-:S04]  /*676b0*/  ULDC UR30, c[0x0][0x228] ;  /* 0x00008a00001e7ab9 */ /* 0x000fc80000000800 */
[----:B------:R-:W-:Y:S02]  /*676c0*/  @P3 LOP3.LUT R20, R20, 0x8, RZ, 0xfc, !PT ;  /* 0x0000000814143812 */ /* 0x000fe400078efcff */
[----:B------:R-:W-:Y:S02]  /*676d0*/  @P1 LOP3.LUT R19, R19, 0x80000000, RZ, 0xfc, !PT ;  /* 0x8000000013131812 */ /* 0x000fe400078efcff */
[----:B------:R-:W-:Y:S01]  /*676e0*/  ISETP.LT.AND P1, PT, R8, UR52, !P0 ;  /* 0x0000003408007c0c */ /* 0x000fe2000c721270 */
[----:B------:R-:W-:Y:S01]  /*676f0*/  ULDC UR52, c[0x0][0x228] ;  /* 0x00008a0000347ab9 */ /* 0x000fe20000000800 */
[----:B------:R-:W-:-:S04]  /*67700*/  LOP3.LUT R20, R20, 0xfffffffb, RZ, 0xc0, !PT ;  /* 0xfffffffb14147812 */ /* 0x000fc800078ec0ff */
[----:B------:R-:W-:Y:S02]  /*67710*/  @P2 LOP3.LUT R20, R20, 0x4, RZ, 0xfc, !PT ;  /* 0x0000000414142812 */ /* 0x000fe400078efcff */
[----:B------:R-:W-:Y:S02]  /*67720*/  ISETP.LT.AND P2, PT, R12, UR53, !P0 ;  /* 0x000000350c007c0c */ /* 0x000fe4000c741270 */
[----:B------:R-:W-:Y:S02]  /*67730*/  LOP3.LUT R19, R19, 0xbfffffff, RZ, 0xc0, !PT ;  /* 0xbfffffff13137812 */ /* 0x000fe400078ec0ff */
[----:B------:R-:W-:Y:S02]  /*67740*/  ISETP.LT.AND P3, PT, R9, UR51, !P0 ;  /* 0x0000003309007c0c */ /* 0x000fe4000c761270 */
[----:B------:R-:W-:Y:S01]  /*67750*/  LOP3.LUT R20, R20, 0xfffffffd, RZ, 0xc0, !PT ;  /* 0xfffffffd14147812 */ /* 0x000fe200078ec0ff */
[----:B------:R-:W-:Y:S01]  /*67760*/  ULDC UR51, c[0x0][0x228] ;  /* 0x00008a0000337ab9 */ /* 0x000fe20000000800 */
[----:B------:R-:W-:-:S02]  /*67770*/  ULDC UR53, c[0x0][0x228] ;  /* 0x00008a0000357ab9 */ /* 0x000fc40000000800 */
[----:B------:R-:W-:Y:S02]  /*67780*/  @P1 LOP3.LUT R20, R20, 0x2, RZ, 0xfc, !PT ;  /* 0x0000000214141812 */ /* 0x000fe400078efcff */
[----:B------:R-:W-:Y:S02]  /*67790*/  ISETP.LT.AND P1, PT, R4, UR50, !P0 ;  /* 0x0000003204007c0c */ /* 0x000fe4000c721270 */
[----:B------:R-:W-:Y:S01]  /*677a0*/  ISETP.LT.AND P0, PT, R5, UR52, !P0 ;  /* 0x0000003405007c0c */ /* 0x000fe2000c701270 */
[----:B------:R-:W-:Y:S01]  /*677b0*/  ULDC UR50, c[0x0][0x228] ;  /* 0x00008a0000327ab9 */ /* 0x000fe20000000800 */
[----:B------:R-:W-:Y:S02]  /*677c0*/  @P2 LOP3.LUT R19, R19, 0x40000000, RZ, 0xfc, !PT ;  /* 0x4000000013132812 */ /* 0x000fe400078efcff */
[----:B------:R-:W-:Y:S01]  /*677d0*/  LOP3.LUT R20, R20, 0xfffffffe, RZ, 0xc0, !PT ;  /* 0xfffffffe14147812 */ /* 0x000fe200078ec0ff */
[----:B------:R-:W-:Y:S01]  /*677e0*/  ULDC UR52, c[0x0][0x228] ;  /* 0x00008a0000347ab9 */ /* 0x000fe20000000800 */
[----:B------:R-:W-:-:S05]  /*677f0*/  LOP3.LUT R19, R19, 0xdfffffff, RZ, 0xc0, !PT ;  /* 0xdfffffff13137812 */ /* 0x000fca00078ec0ff */
[----:B------:R-:W-:-:S04]  /*67800*/  @P1 LOP3.LUT R19, R19, 0x20000000, RZ, 0xfc, !PT ;  /* 0x2000000013131812 */ /* 0x000fc800078efcff */
[----:B------:R-:W-:-:S04]  /*67810*/  LOP3.LUT R19, R19, 0xefffffff, RZ, 0xc0, !PT ;  /* 0xefffffff13137812 */ /* 0x000fc800078ec0ff */
[----:B------:R-:W-:Y:S02]  /*67820*/  @P0 LOP3.LUT R19, R19, 0x10000000, RZ, 0xfc, !PT ;  /* 0x1000000013130812 */ /* 0x000fe400078efcff */
[----:B------:R-:W-:Y:S02]  /*67830*/  ISETP.GE.AND P0, PT, R2, UR29, PT ;  /* 0x0000001d02007c0c */ /* 0x000fe4000bf06270 */
[----:B------:R-:W-:Y:S01]  /*67840*/  @P3 LOP3.LUT R20, R20, 0x1, RZ, 0xfc, !PT ;  /* 0x0000000114143812 */ /* 0x000fe200078efcff */
[----:B------:R-:W-:Y:S01]  /*67850*/  ULDC UR29, c[0x0][0x228] ;  /* 0x00008a00001d7ab9 */ /* 0x000fe20000000800 */
[----:B------:R-:W-:Y:S02]  /*67860*/  ISETP.LT.AND P1, PT, R10, UR38, !P0 ;  /* 0x000000260a007c0c */ /* 0x000fe4000c721270 */
[----:B------:R-:W-:Y:S02]  /*67870*/  ISETP.LT.AND P3, PT, R6, UR28, !P0 ;  /* 0x0000001c06007c0c */ /* 0x000fe4000c761270 */
[----:B------:R-:W-:-:S02]  /*67880*/  LOP3.LUT R19, R19, 0xff7fffff, RZ, 0xc0, !PT ;  /* 0xff7fffff13137812 */ /* 0x000fc400078ec0ff */
        /* <DEDUP_REMOVED lines=9> */
[----:B------:R-:W-:-:S04]  /*67920*/  @P3 LOP3.LUT R19, R19, 0x8000000, RZ, 0xfc, !PT ;  /* 0x0800000013133812 */ /* 0x000fc800078efcff */
[----:B------:R-:W-:Y:S02]  /*67930*/  LOP3.LUT R19, R19, 0xfbffffff, RZ, 0xc0, !PT ;  /* 0xfbffffff13137812 */ /* 0x000fe400078ec0ff */
[----:B------:R-:W-:Y:S02]  /*67940*/  ISETP.LT.AND P3, PT, R9, UR29, !P0 ;  /* 0x0000001d09007c0c */ /* 0x000fe4000c761270 */
        /* <DEDUP_REMOVED lines=10> */
[----:B------:R-:W-:Y:S01]  /*679f0*/  ULDC.64 UR28, c[0x0][0x228] ;  /* 0x00008a00001c7ab9 */ /* 0x000fe20000000a00 */
        /* <DEDUP_REMOVED lines=13> */
[C---:B------:R-:W-:Y:S01]  /*67ad0*/  VIADD R2, R3.reuse, 0x2a ;  /* 0x0000002a03027836 */ /* 0x040fe20000000000 */
[----:B------:R-:W-:Y:S01]  /*67ae0*/  ULDC.64 UR30, c[0x0][0x228] ;  /* 0x00008a00001e7ab9 */ /* 0x000fe20000000a00 */
[----:B------:R-:W-:Y:S01]  /*67af0*/  ULDC UR28, c[0x0][0x248] ;  /* 0x00009200001c7ab9 */ /* 0x000fe20000000800 */
[----:B------:R0:W-:Y:S01]  /*67b00*/  STL [R1+0x54c], R0 ;  /* 0x00054c0001007387 */ /* 0x0001e20000100800 */
[----:B------:R-:W-:Y:S01]  /*67b10*/  LOP3.LUT R16, R16, 0x7fffffff, RZ, 0xc0, !PT ;  /* 0x7fffffff10107812 */ /* 0x000fe200078ec0ff */
[----:B------:R-:W-:Y:S01]  /*67b20*/  VIADD R11, R3, 0x20 ;  /* 0x00000020030b7836 */ /* 0x000fe20000000000 */
        /* <DEDUP_REMOVED lines=11> */
[----:B------:R-:W-:Y:S01]  /*67be0*/  VIADD R28, R3, 0x1f ;  /* 0x0000001f031c7836 */ /* 0x000fe20000000000 */
[----:B------:R-:W-:Y:S01]  /*67bf0*/  @P2 LOP3.LUT R19, R19, 0x40000, RZ, 0xfc, !PT ;  /* 0x0004000013132812 */ /* 0x000fe200078efcff */
[----:B------:R-:W-:Y:S01]  /*67c00*/  VIADD R29, R3, 0x1e ;  /* 0x0000001e031d7836 */ /* 0x000fe20000000000 */
[----:B------:R-:W-:Y:S02]  /*67c10*/  ULDC UR61, c[0x0][0x228] ;  /* 0x00008a00003d7ab9 */ /* 0x000fe40000000800 */
        /* <DEDUP_REMOVED lines=50> */
[----:B0-----:R-:W-:Y:S01]  /*67f40*/  VIADD R0, R0, UR20 ;  /* 0x0000001400007c36 */ /* 0x001fe20008000000 */
[----:B------:R-:W-:Y:S01]  /*67f50*/  ULDC.64 UR20, c[0x0][0x228] ;  /* 0x00008a0000147ab9 */ /* 0x000fe20000000a00 */
[----:B------:R-:W-:Y:S02]  /*67f60*/  LOP3.LUT R19, R19, 0xfffffff7, RZ, 0xc0, !PT ;  /* 0xfffffff713137812 */ /* 0x000fe400078ec0ff */
[----:B------:R-:W-:Y:S02]  /*67f70*/  ISETP.LT.AND P3, PT, R6, UR19, !P0 ;  /* 0x0000001306007c0c */ /* 0x000fe4000c761270 */
[----:B------:R-:W-:Y:S02]  /*67f80*/  ISETP.LT.AND P1, PT, R10, UR20, !P0 ;  /* 0x000000140a007c0c */ /* 0x000fe4000c721270 */
[----:B------:R-:W-:Y:S01]  /*67f90*/  ISETP.LT.AND P2, PT, R7, UR18, !P0 ;  /* 0x0000001207007c0c */ /* 0x000fe2000c741270 */
[C---:B------:R-:W-:Y:S01]  /*67fa0*/  VIADD R2, R3.reuse, 0x28 ;  /* 0x0000002803027836 */ /* 0x040fe20000000000 */
[----:B------:R-:W-:Y:S01]  /*67fb0*/  ULDC UR20, c[0x0][0x228] ;  /* 0x00008a0000147ab9 */ /* 0x000fe20000000800 */
[----:B------:R-:W-:Y:S01]  /*67fc0*/  ULDC UR19, c[0x0][0x228] ;  /* 0x00008a0000137ab9 */ /* 0x000fe20000000800 */
[----:B------:R0:W-:Y:S01]  /*67fd0*/  STL [R1+0x554], R0 ;  /* 0x0005540001007387 */ /* 0x0001e20000100800 */
[----:B------:R-:W-:Y:S01]  /*67fe0*/  ULDC UR29, c[0x0][0x228] ;  /* 0x00008a00001d7ab9 */ /* 0x000fe20000000800 */
[----:B------:R-:W-:-:S02]  /*67ff0*/  VIADD R15, R3, 0x1d ;  /* 0x0000001d030f7836 */ /* 0x000fc40000000000 */
[----:B------:R-:W-:Y:S01]  /*68000*/  VIADD R14, R3, 0x1b ;  /* 0x0000001b030e7836 */ /* 0x000fe20000000000 */
[----:B------:R-:W-:Y:S01]  /*68010*/  ULDC UR18, c[0x0][0x228] ;  /* 0x00008a0000127ab9 */ /* 0x000fe20000000800 */
[----:B------:R-:W-:Y:S02]  /*68020*/  @P3 LOP3.LUT R19, R19, 0x8, RZ, 0xfc, !PT ;  /* 0x0000000813133812 */ /* 0x000fe400078efcff */
[----:B------:R-:W-:Y:S02]  /*68030*/  @P1 LOP3.LUT R18, R18, 0x80000000, RZ, 0xfc, !PT ;  /* 0x8000000012121812 */ /* 0x000fe400078efcff */
[----:B------:R-:W-:Y:S02]  /*68040*/  ISETP.LT.AND P1, PT, R8, UR17, !P0 ;  /* 0x0000001108007c0c */ /* 0x000fe4000c721270 */
[----:B------:R-:W-:-:S04]  /*68050*/  LOP3.LUT R19, R19, 0xfffffffb, RZ, 0xc0, !PT ;  /* 0xfffffffb13137812 */ /* 0x000fc800078ec0ff */
[----:B------:R-:W-:Y:S02]  /*68060*/  @P2 LOP3.LUT R19, R19, 0x4, RZ, 0xfc, !PT ;  /* 0x0000000413132812 */ /* 0x000fe400078efcff */
[----:B------:R-:W-:Y:S02]  /*68070*/  ISETP.LT.AND P2, PT, R12, UR15, !P0 ;  /* 0x0000000f0c007c0c */ /* 0x000fe4000c741270 */
[----:B------:R-:W-:Y:S02]  /*68080*/  LOP3.LUT R19, R19, 0xfffffffd, RZ, 0xc0, !PT ;  /* 0xfffffffd13137812 */ /* 0x000fe400078ec0ff */
[----:B------:R-:W-:Y:S02]  /*68090*/  LOP3.LUT R18, R18, 0xbfffffff, RZ, 0xc0, !PT ;  /* 0xbfffffff12127812 */ /* 0x000fe400078ec0ff */
[----:B------:R-:W-:Y:S02]  /*680a0*/  @P1 LOP3.LUT R19, R19, 0x2, RZ, 0xfc, !PT ;  /* 0x0000000213131812 */ /* 0x000fe400078efcff */
[----:B------:R-:W-:-:S02]  /*680b0*/  ISETP.LT.AND P1, PT, R4, UR14, !P0 ;  /* 0x0000000e04007c0c */ /* 0x000fc4000c721270 */
[----:B------:R-:W-:Y:S02]  /*680c0*/  ISETP.LT.AND P3, PT, R9, UR16, !P0 ;  /* 0x0000001009007c0c */ /* 0x000fe4000c761270 */
[----:B------:R-:W-:Y:S01]  /*680d0*/  ISETP.LT.AND P0, PT, R5, UR13, !P0 ;  /* 0x0000000d05007c0c */ /* 0x000fe2000c701270 */
[----:B------:R-:W-:Y:S01]  /*680e0*/  ULDC.64 UR14, c[0x0][0x228] ;  /* 0x00008a00000e7ab9 */ /* 0x000fe20000000a00 */
[----:B------:R-:W-:Y:S02]  /*680f0*/  @P2 LOP3.LUT R18, R18, 0x40000000, RZ, 0xfc, !PT ;  /* 0x4000000012122812 */ /* 0x000fe400078efcff */
[----:B------:R-:W-:Y:S01]  /*68100*/  LOP3.LUT R19, R19, 0xfffffffe, RZ, 0xc0, !PT ;  /* 0xfffffffe13137812 */ /* 0x000fe200078ec0ff */
[----:B------:R-:W-:Y:S01]  /*68110*/  ULDC.64 UR16, c[0x0][0x228] ;  /* 0x00008a0000107ab9 */ /* 0x000fe20000000a00 */
[----:B------:R-:W-:Y:S01]  /*68120*/  ULDC UR13, c[0x0][0x248] ;  /* 0x00009200000d7ab9 */ /* 0x000fe20000000800 */
[----:B------:R-:W-:-:S04]  /*68130*/  LOP3.LUT R18, R18, 0xdfffffff, RZ, 0xc0, !PT ;  /* 0xdfffffff12127812 */ /* 0x000fc800078ec0ff */
[----:B------:R-:W-:-:S04]  /*68140*/  @P1 LOP3.LUT R18, R18, 0x20000000, RZ, 0xfc, !PT ;  /* 0x2000000012121812 */ /* 0x000fc800078efcff */
[----:B------:R-:W-:-:S04]  /*68150*/  LOP3.LUT R18, R18, 0xefffffff, RZ, 0xc0, !PT ;  /* 0xefffffff12127812 */ /* 0x000fc800078ec0ff */
[----:B------:R-:W-:Y:S02]  /*68160*/  @P0 LOP3.LUT R18, R18, 0x10000000, RZ, 0xfc, !PT ;  /* 0x1000000012120812 */ /* 0x000fe400078efcff */
[----:B------:R-:W-:Y:S02]  /*68170*/  ISETP.GE.AND P0, PT, R2, UR31, PT ;  /* 0x0000001f02007c0c */ /* 0x000fe4000bf06270 */
[----:B------:R-:W-:Y:S02]  /*68180*/  @P3 LOP3.LUT R19, R19, 0x1, RZ, 0xfc, !PT ;  /* 0x0000000113133812 */ /* 0x000fe400078efcff */
[----:B------:R-:W-:Y:S02]  /*68190*/  LOP3.LUT R18, R18, 0xff7fffff, RZ, 0xc0, !PT ;  /* 0xff7fffff12127812 */ /* 0x000fe400078ec0ff */
[----:B------:R-:W-:Y:S02]  /*681a0*/  ISETP.LT.AND P1, PT, R10, UR14, !P0 ;  /* 0x0000000e0a007c0c */ /* 0x000fe4000c721270 */
[----:B------:R-:W-:-:S02]  /*681b0*/  ISETP.LT.AND P3, PT, R6, UR56, !P0 ;  /* 0x0000003806007c0c */ /* 0x000fc4000c761270 */
[----:B------:R-:W-:Y:S01]  /*681c0*/  ISETP.LT.AND P2, PT, R7, UR10, !P0 ;  /* 0x0000000a07007c0c */ /* 0x000fe2000c741270 */
[----:B------:R-:W-:Y:S01]  /*681d0*/  VIADD R2, R3, 0x27 ;  /* 0x0000002703027836 */ /* 0x000fe20000000000 */
[----:B------:R-:W-:Y:S01]  /*681e0*/  ULDC UR56, c[0x0][0x228] ;  /* 0x00008a0000387ab9 */ /* 0x000fe20000000800 */
[----:B------:R-:W-:Y:S01]  /*681f0*/  ULDC UR31, c[0x0][0x228] ;  /* 0x00008a00001f7ab9 */ /* 0x000fe20000000800 */
[----:B0-----:R-:W-:Y:S01]  /*68200*/  VIADD R0, R0, UR13 ;  /* 0x0000000d00007c36 */ /* 0x001fe20008000000 */
[----:B------:R-:W-:Y:S01]  /*68210*/  ULDC UR14, c[0x0][0x228] ;  /* 0x00008a00000e7ab9 */ /* 0x000fe20000000800 */
[----:B------:R-:W-:Y:S01]  /*68220*/  ULDC UR13, c[0x0][0x228] ;  /* 0x00008a00000d7ab9 */ /* 0x000fe20000000800 */
[----:B------:R-:W-:Y:S02]  /*68230*/  ULDC UR10, c[0x0][0x228] ;  /* 0x00008a00000a7ab9 */ /* 0x000fe40000000800 */
[----:B------:R-:W-:-:S04]  /*68240*/  @P1 LOP3.LUT R18, R18, 0x800000, RZ, 0xfc, !PT ;  /* 0x0080000012121812 */ /* 0x000fc800078efcff */
        /* <DEDUP_REMOVED lines=86> */
[----:B------:R-:W-:-:S03]  /*687b0*/  ULDC UR46, c[0x0][0x228] ;  /* 0x00008a00002e7ab9 */ /* 0x000fc60000000800 */
        /* <DEDUP_REMOVED lines=24> */
[----:B------:R-:W-:-:S02]  /*68940*/  VIADD R2, R3, 0x24 ;  /* 0x0000002403027836 */ /* 0x000fc40000000000 */
[----:B0-----:R-:W-:Y:S01]  /*68950*/  VIADD R0, R0, UR5 ;  /* 0x0000000500007c36 */ /* 0x001fe20008000000 */
[----:B------:R-:W-:Y:S01]  /*68960*/  ULDC UR16, c[0x0][0x228] ;  /* 0x00008a0000107ab9 */ /* 0x000fe20000000800 */
[----:B------:R-:W-:Y:S01]  /*68970*/  ULDC UR7, c[0x0][0x228] ;  /* 0x00008a0000077ab9 */ /* 0x000fe20000000800 */
[----:B------:R-:W-:Y:S01]  /*68980*/  ULDC UR5, c[0x0][0x228] ;  /* 0x00008a0000057ab9 */ /* 0x000fe20000000800 */
[----:B------:R-:W-:Y:S01]  /*68990*/  ULDC UR50, c[0x0][0x228] ;  /* 0x00008a0000327ab9 */ /* 0x000fe20000000800 */
[----:B------:R-:W-:Y:S01]  /*689a0*/  ULDC UR49, c[0x0][0x228] ;  /* 0x00008a0000317ab9 */ /* 0x000fe20000000800 */
[----:B------:R-:W-:Y:S02]  /*689b0*/  @P3 LOP3.LUT R18, R18, 0x8, RZ, 0xfc, !PT ;  /* 0x0000000812123812 */ /* 0x000fe400078efcff */
[----:B------:R-:W-:Y:S02]  /*689c0*/  @P1 LOP3.LUT R17, R17, 0x80000000, RZ, 0xfc, !PT ;  /* 0x8000000011111812 */ /* 0x000fe400078efcff */
[----:B------:R-:W-:-:S02]  /*689d0*/  ISETP.LT.AND P1, PT, R8, UR51, !P0 ;  /* 0x0000003308007c0c */ /* 0x000fc4000c721270 */
[----:B------:R-:W-:Y:S02]  /*689e0*/  ISETP.LT.AND P3, PT, R9, UR52, !P0 ;  /* 0x0000003409007c0c */ /* 0x000fe4000c761270 */
[----:B------:R-:W-:Y:S02]  /*689f0*/  LOP3.LUT R18, R18, 0xfffffffb, RZ, 0xc0, !PT ;  /* 0xfffffffb12127812 */ /* 0x000fe400078ec0ff */
[----:B------:R-:W-:Y:S01]  /*68a00*/  LOP3.LUT R17, R17, 0xbfffffff, RZ, 0xc0, !PT ;  /* 0xbfffffff11117812 */ /* 0x000fe200078ec0ff */
[----:B------:R0:W-:Y:S01]  /*68a10*/  STL [R1+0x57c], R0 ;  /* 0x00057c0001007387 */ /* 0x0001e20000100800 */
[----:B------:R-:W-:Y:S01]  /*68a20*/  ULDC UR52, c[0x0][0x228] ;  /* 0x00008a0000347ab9 */ /* 0x000fe20000000800 */
[----:B------:R-:W-:Y:S02]  /*68a30*/  @P2 LOP3.LUT R18, R18, 0x4, RZ, 0xfc, !PT ;  /* 0x0000000412122812 */ /* 0x000fe400078efcff */
[----:B------:R-:W-:Y:S01]  /*68a40*/  ISETP.LT.AND P2, PT, R12, UR53, !P0 ;  /* 0x000000350c007c0c */ /* 0x000fe2000c741270 */
[----:B------:R-:W-:Y:S01]  /*68a50*/  ULDC UR51, c[0x0][0x228] ;  /* 0x00008a0000337ab9 */ /* 0x000fe20000000800 */
[----:B------:R-:W-:Y:S01]  /*68a60*/  ULDC UR53, c[0x0][0x248] ;  /* 0x0000920000357ab9 */ /* 0x000fe20000000800 */
[----:B------:R-:W-:-:S04]  /*68a70*/  LOP3.LUT R18, R18, 0xfffffffd, RZ, 0xc0, !PT ;  /* 0xfffffffd12127812 */ /* 0x000fc800078ec0ff */
        /* <DEDUP_REMOVED lines=17> */
[----:B------:R-:W-:Y:S01]  /*68b90*/  ULDC UR23, c[0x0][0x228] ;  /* 0x00008a0000177ab9 */ /* 0x000fe20000000800 */
[----:B------:R-:W-:Y:S01]  /*68ba0*/  ULDC UR24, c[0x0][0x228] ;  /* 0x00008a0000187ab9 */ /* 0x000fe20000000800 */
[----:B------:R-:W-:Y:S01]  /*68bb0*/  VIADD R2, R3, 0x23 ;  /* 0x0000002303027836 */ /* 0x000fe20000000000 */
[----:B------:R-:W-:-:S05]  /*68bc0*/  ULDC UR9, c[0x0][0x228] ;  /* 0x00008a0000097ab9 */ /* 0x000fca0000000800 */
        /* <DEDUP_REMOVED lines=68> */
[----:B0-----:R-:W-:Y:S01]  /*69010*/  VIADD R0, R0, UR22 ;  /* 0x0000001600007c36 */ /* 0x001fe20008000000 */
[----:B------:R-:W-:Y:S01]  /*69020*/  ULDC UR22, c[0x0][0x248] ;  /* 0x0000920000167ab9 */ /* 0x000fe20000000800 */
[----:B------:R-:W-:Y:S01]  /*69030*/  VIADD R2, R3, 0x21 ;  /* 0x0000002103027836 */ /* 0x000fe20000000000 */
[----:B------:R-:W-:Y:S01]  /*69040*/  ULDC.64 UR26, c[0x0][0x228] ;  /* 0x00008a00001a7ab9 */ /* 0x000fe20000000a00 */
[----:B------:R-:W-:-:S02]  /*69050*/  ULDC UR24, c[0x0][0x248] ;  /* 0x0000920000187ab9 */ /* 0x000fc40000000800 */
[----:B------:R-:W-:-:S04]  /*69060*/  @P3 LOP3.LUT R17, R17, 0x80, RZ, 0xfc, !PT ;  /* 0x0000008011113812 */ /* 0x000fc800078efcff */
[----:B------:R-:W-:-:S04]  /*69070*/  LOP3.LUT R17, R17, 0xfffff7ff, RZ, 0xc0, !PT ;  /* 0xfffff7ff11117812 */ /* 0x000fc800078ec0ff */
[----:B------:R-:W-:-:S04]  /*69080*/  @P2 LOP3.LUT R17, R17, 0x800, RZ, 0xfc, !PT ;  /* 0x0000080011112812 */ /* 0x000fc800078efcff */
[----:B------:R-:W-:-:S04]  /*69090*/  LOP3.LUT R17, R17, 0xfffffbff, RZ, 0xc0, !PT ;  /* 0xfffffbff11117812 */ /* 0x000fc800078ec0ff */
[----:B------:R-:W-:Y:S02]  /*690a0*/  @P1 LOP3.LUT R17, R17, 0x400, RZ, 0xfc, !PT ;  /* 0x0000040011111812 */ /* 0x000fe400078efcff */
[----:B------:R-:W-:Y:S02]  /*690b0*/  ISETP.LT.AND P1, PT, R8, UR43, !P0 ;  /* 0x0000002b08007c0c */ /* 0x000fe4000c721270 */
[----:B------:R-:W-:Y:S02]  /*690c0*/  ISETP.LT.AND P3, PT, R9, UR44, !P0 ;  /* 0x0000002c09007c0c */ /* 0x000fe4000c761270 */
[----:B------:R-:W-:Y:S02]  /*690d0*/  ISETP.LT.AND P2, PT, R12, UR56, !P0 ;  /* 0x000000380c007c0c */ /* 0x000fe4000c741270 */
[----:B------:R-:W-:Y:S01]  /*690e0*/  LOP3.LUT R17, R17, 0xfffffdff, RZ, 0xc0, !PT ;  /* 0xfffffdff11117812 */ /* 0x000fe200078ec0ff */
[----:B------:R0:W-:Y:S01]  /*690f0*/  STL [R1+0x584], R0 ;  /* 0x0005840001007387 */ /* 0x0001e20000100800 */
[----:B------:R-:W-:Y:S01]  /*69100*/  ULDC UR56, c[0x0][0x228] ;  /* 0x00008a0000387ab9 */ /* 0x000fe20000000800 */
[----:B------:R-:W-:Y:S01]  /*69110*/  ULDC UR43, c[0x0][0x228] ;  /* 0x00008a00002b7ab9 */ /* 0x000fe20000000800 */
[----:B------:R-:W-:-:S03]  /*69120*/  ULDC UR44, c[0x0][0x228] ;  /* 0x00008a00002c7ab9 */ /* 0x000fc60000000800 */
[----:B------:R-:W-:-:S04]  /*69130*/  @P1 LOP3.LUT R17, R17, 0x200, RZ, 0xfc, !PT ;  /* 0x0000020011111812 */ /* 0x000fc800078efcff */
[----:B------:R-:W-:Y:S02]  /*69140*/  LOP3.LUT R17, R17, 0xfffffeff, RZ, 0xc0, !PT ;  /* 0xfffffeff11117812 */ /* 0x000fe400078ec0ff */
[----:B------:R-:W-:Y:S02]  /*69150*/  ISETP.LT.AND P1, PT, R4, UR31, !P0 ;  /* 0x0000001f04007c0c */ /* 0x000fe4000c721270 */
[----:B------:R-:W-:-:S04]  /*69160*/  @P3 LOP3.LUT R17, R17, 0x100, RZ, 0xfc, !PT ;  /* 0x0000010011113812 */ /* 0x000fc800078efcff */
[----:B------:R-:W-:Y:S02]  /*69170*/  LOP3.LUT R17, R17, 0xffffffbf, RZ, 0xc0, !PT ;  /* 0xffffffbf11117812 */ /* 0x000fe400078ec0ff */
[----:B------:R-:W-:Y:S01]  /*69180*/  ISETP.LT.AND P0, PT, R5, UR30, !P0 ;  /* 0x0000001e05007c0c */ /* 0x000fe2000c701270 */
[----:B0-----:R-:W-:Y:S01]  /*69190*/  VIADD R0, R0, UR22 ;  /* 0x0000001600007c36 */ /* 0x001fe20008000000 */
[----:B------:R-:W-:Y:S01]  /*691a0*/  ULDC.64 UR30, c[0x0][0x228] ;  /* 0x00008a00001e7ab9 */ /* 0x000fe20000000a00 */
[----:B------:R-:W-:-:S04]  /*691b0*/  @P2 LOP3.LUT R17, R17, 0x40, RZ, 0xfc, !PT ;  /* 0x0000004011112812 */ /* 0x000fc800078efcff */
[----:B------:R-:W-:-:S04]  /*691c0*/  LOP3.LUT R17, R17, 0xffffffdf, RZ, 0xc0, !PT ;  /* 0xffffffdf11117812 */ /* 0x000fc800078ec0ff */
[----:B------:R-:W-:-:S04]  /*691d0*/  @P1 LOP3.LUT R17, R17, 0x20, RZ, 0xfc, !PT ;  /* 0x0000002011111812 */ /* 0x000fc800078efcff */
[----:B------:R-:W-:Y:S01]  /*691e0*/  LOP3.LUT R17, R17, 0xffffffef, RZ, 0xc0, !PT ;  /* 0xffffffef11117812 */ /* 0x000fe200078ec0ff */
[----:B------:R0:W-:Y:S03]  /*691f0*/  STL [R1+0x588], R0 ;  /* 0x0005880001007387 */ /* 0x0001e60000100800 */
[----:B------:R-:W-:Y:S02]  /*69200*/  @P0 LOP3.LUT R17, R17, 0x10, RZ, 0xfc, !PT ;  /* 0x0000001011110812 */ /* 0x000fe400078efcff */
[----:B------:R-:W-:Y:S01]  /*69210*/  ISETP.GE.AND P0, PT, R2, UR23, PT ;  /* 0x0000001702007c0c */ /* 0x000fe2000bf06270 */
[----:B------:R-:W-:Y:S01]  /*69220*/  ULDC.64 UR22, c[0x0][0x228] ;  /* 0x00008a0000167ab9 */ /* 0x000fe20000000a00 */
[----:B------:R-:W2:Y:S02]  /*69230*/  LDL.LU R2, [R1+0x1f0c] ;  /* 0x001f0c0001027983 */ /* 0x000ea40000300800 */
[----:B------:R-:W-:-:S02]  /*69240*/  ISETP.LT.AND P2, PT, R10, UR30, !P0 ;  /* 0x0000001e0a007c0c */ /* 0x000fc4000c741270 */
[----:B------:R-:W-:Y:S02]  /*69250*/  ISETP.LT.AND P1, PT, R6, UR56, !P0 ;  /* 0x0000003806007c0c */ /* 0x000fe4000c721270 */
[----:B------:R-:W-:Y:S01]  /*69260*/  LOP3.LUT R17, R17, 0xfffffff7, RZ, 0xc0, !PT ;  /* 0xfffffff711117812 */ /* 0x000fe200078ec0ff */
[----:B------:R-:W-:-:S08]  /*69270*/  ULDC UR56, c[0x0][0x228] ;  /* 0x00008a0000387ab9 */ /* 0x000fd00000000800 */
[----:B------:R-:W-:Y:S02]  /*69280*/  @P2 LOP3.LUT R16, R16, 0x80000000, RZ, 0xfc, !PT ;  /* 0x8000000010102812 */ /* 0x000fe400078efcff */
[----:B------:R-:W-:Y:S02]  /*69290*/  ISETP.LT.AND P2, PT, R7, UR42, !P0 ;  /* 0x0000002a07007c0c */ /* 0x000fe4000c741270 */
[----:B------:R-:W-:Y:S02]  /*692a0*/  @P1 LOP3.LUT R17, R17, 0x8, RZ, 0xfc, !PT ;  /* 0x0000000811111812 */ /* 0x000fe400078efcff */
[----:B------:R-:W-:Y:S02]  /*692b0*/  ISETP.LT.AND P1, PT, R8, UR43, !P0 ;  /* 0x0000002b08007c0c */ /* 0x000fe4000c721270 */
[----:B------:R-:W-:Y:S02]  /*692c0*/  LOP3.LUT R16, R16, 0xbfffffff, RZ, 0xc0, !PT ;  /* 0xbfffffff10107812 */ /* 0x000fe400078ec0ff */
[----:B------:R-:W-:-:S02]  /*692d0*/  ISETP.LT.AND P3, PT, R9, UR44, !P0 ;  /* 0x0000002c09007c0c */ /* 0x000fc4000c761270 */
[----:B------:R-:W-:Y:S01]  /*692e0*/  LOP3.LUT R17, R17, 0xfffffffb, RZ, 0xc0, !PT ;  /* 0xfffffffb11117812 */ /* 0x000fe200078ec0ff */
[----:B------:R-:W-:Y:S01]  /*692f0*/  ULDC UR44, c[0x0][0x228] ;  /* 0x00008a00002c7ab9 */ /* 0x000fe20000000800 */
[----:B------:R-:W-:Y:S01]  /*69300*/  ULDC UR42, c[0x0][0x228] ;  /* 0x00008a00002a7ab9 */ /* 0x000fe20000000800 */
[----:B------:R-:W-:Y:S01]  /*69310*/  ULDC UR43, c[0x0][0x228] ;  /* 0x00008a00002b7ab9 */ /* 0x000fe20000000800 */
[----:B------:R-:W-:Y:S02]  /*69320*/  @P2 LOP3.LUT R17, R17, 0x4, RZ, 0xfc, !PT ;  /* 0x0000000411112812 */ /* 0x000fe400078efcff */
[----:B------:R-:W-:Y:S01]  /*69330*/  ISETP.LT.AND P2, PT, R12, UR56, !P0 ;  /* 0x000000380c007c0c */ /* 0x000fe2000c741270 */
[----:B0-----:R-:W-:Y:S01]  /*69340*/  VIADD R0, R0, UR24 ;  /* 0x0000001800007c36 */ /* 0x001fe20008000000 */
        /* <DEDUP_REMOVED lines=8> */
[----:B------:R0:W-:Y:S01]  /*693d0*/  STL [R1+0x58c], R0 ;  /* 0x00058c0001007387 */ /* 0x0001e20000100800 */
[----:B------:R-:W-:Y:S01]  /*693e0*/  ULDC UR57, c[0x0][0x248] ;  /* 0x0000920000397ab9 */ /* 0x000fe20000000800 */
[----:B------:R-:W-:-:S04]  /*693f0*/  LOP3.LUT R16, R16, 0xdfffffff, RZ, 0xc0, !PT ;  /* 0xdfffffff10107812 */ /* 0x000fc800078ec0ff */
[----:B------:R-:W-:-:S04]  /*69400*/  @P1 LOP3.LUT R16, R16, 0x20000000, RZ, 0xfc, !PT ;  /* 0x2000000010101812 */ /* 0x000fc800078efcff */
[----:B------:R-:W-:-:S04]  /*69410*/  LOP3.LUT R16, R16, 0xefffffff, RZ, 0xc0, !PT ;  /* 0xefffffff10107812 */ /* 0x000fc800078ec0ff */
[----:B------:R-:W-:Y:S02]  /*69420*/  @P0 LOP3.LUT R16, R16, 0x10000000, RZ, 0xfc, !PT ;  /* 0x1000000010100812 */ /* 0x000fe400078efcff */
[----:B------:R-:W-:Y:S02]  /*69430*/  ISETP.GE.AND P0, PT, R11, UR25, PT ;  /* 0x000000190b007c0c */ /* 0x000fe4000bf06270 */
[----:B------:R-:W-:Y:S01]  /*69440*/  @P3 LOP3.LUT R17, R17, 0x1, RZ, 0xfc, !PT ;  /* 0x0000000111113812 */ /* 0x000fe200078efcff */
[----:B0-----:R-:W-:Y:S01]  /*69450*/  VIADD R0, R0, UR39 ;  /* 0x0000002700007c36 */ /* 0x001fe20008000000 */
[----:B------:R-:W-:Y:S02]  /*69460*/  LOP3.LUT R16, R16, 0xff7fffff, RZ, 0xc0, !PT ;  /* 0xff7fffff10107812 */ /* 0x000fe400078ec0ff */
[----:B------:R-:W-:Y:S02]  /*69470*/  ISETP.LT.AND P1, PT, R10, UR22, !P0 ;  /* 0x000000160a007c0c */ /* 0x000fe4000c721270 */
[----:B------:R-:W-:-:S02]  /*69480*/  ISETP.LT.AND P3, PT, R6, UR44, !P0 ;  /* 0x0000002c06007c0c */ /* 0x000fc4000c761270 */
[----:B------:R-:W-:Y:S01]  /*69490*/  ISETP.LT.AND P2, PT, R7, UR60, !P0 ;  /* 0x0000003c07007c0c */ /* 0x000fe2000c741270 */
[----:B------:R-:W-:Y:S01]  /*694a0*/  ULDC UR44, c[0x0][0x228] ;  /* 0x00008a00002c7ab9 */ /* 0x000fe20000000800 */
[----:B------:R-:W-:Y:S01]  /*694b0*/  ULDC.64 UR24, c[0x0][0x228] ;  /* 0x00008a0000187ab9 */ /* 0x000fe20000000a00 */
[----:B------:R-:W-:-:S06]  /*694c0*/  ULDC UR22, c[0x0][0x228] ;  /* 0x00008a0000167ab9 */ /* 0x000fcc0000000800 */
[----:B------:R-:W-:Y:S01]  /*694d0*/  @P1 LOP3.LUT R16, R16, 0x800000, RZ, 0xfc, !PT ;  /* 0x0080000010101812 */ /* 0x000fe200078efcff */
[----:B------:R-:W-:-:S03]  /*694e0*/  ULDC UR60, c[0x0][0x228] ;  /* 0x00008a00003c7ab9 */ /* 0x000fc60000000800 */
[----:B------:R-:W-:Y:S02]  /*694f0*/  LOP3.LUT R16, R16, 0xf7ffffff, RZ, 0xc0, !PT ;  /* 0xf7ffffff10107812 */ /* 0x000fe400078ec0ff */
[----:B------:R-:W-:Y:S02]  /*69500*/  ISETP.LT.AND P1, PT, R8, UR59, !P0 ;  /* 0x0000003b08007c0c */ /* 0x000fe4000c721270 */
[----:B--2---:R-:W-:Y:S02]  /*69510*/  LOP3.LUT R11, R2, 0xf0, RZ, 0xc0, !PT ;  /* 0x000000f0020b7812 */ /* 0x004fe400078ec0ff */
[----:B------:R-:W-:Y:S02]  /*69520*/  @P3 LOP3.LUT R16, R16, 0x8000000, RZ, 0xfc, !PT ;  /* 0x0800000010103812 */ /* 0x000fe400078efcff */
[----:B------:R-:W-:Y:S01]  /*69530*/  ISETP.GE.AND P5, PT, R5, UR24, PT ;  /* 0x0000001805007c0c */ /* 0x000fe2000bfa6270 */
[----:B------:R-:W-:Y:S01]  /*69540*/  ULDC UR59, c[0x0][0x228] ;  /* 0x00008a00003b7ab9 */ /* 0x000fe20000000800 */
[----:B------:R-:W-:-:S02]  /*69550*/  LOP3.LUT R16, R16, 0xfbffffff, RZ, 0xc0, !PT ;  /* 0xfbffffff10107812 */ /* 0x000fc400078ec0ff */
[----:B------:R-:W-:Y:S01]  /*69560*/  ISETP.LT.AND P3, PT, R9, UR58, !P0 ;  /* 0x0000003a09007c0c */ /* 0x000fe2000c761270 */
[----:B------:R0:W-:Y:S01]  /*69570*/  STL [R1+0x2c], R11 ;  /* 0x00002c0b01007387 */ /* 0x0001e20000100800 */
[----:B------:R-:W-:Y:S01]  /*69580*/  VIADD R2, R3, 0x56 ;  /* 0x0000005603027836 */ /* 0x000fe20000000000 */
[----:B------:R-:W-:Y:S01]  /*69590*/  @P2 LOP3.LUT R16, R16, 0x4000000, RZ, 0xfc, !PT ;  /* 0x0400000010102812 */ /* 0x000fe200078efcff */
[----:B------:R-:W-:-:S03]  /*695a0*/  ULDC UR58, c[0x0][0x228] ;  /* 0x00008a00003a7ab9 */ /* 0x000fc60000000800 */
        /* <DEDUP_REMOVED lines=15> */
[----:B------:R-:W-:Y:S01]  /*696a0*/  ISETP.GE.AND P0, PT, R28, UR31, PT ;  /* 0x0000001f1c007c0c */ /* 0x000fe2000bf06270 */
[----:B------:R-:W-:Y:S01]  /*696b0*/  ULDC.64 UR30, c[0x0][0x228] ;  /* 0x00008a00001e7ab9 */ /* 0x000fe20000000a00 */
[----:B------:R-:W2:Y:S02]  /*696c0*/  LDL.LU R28, [R1+0x2468] ;  /* 0x00246800011c7983 */ /* 0x000ea40000300800 */
[----:B------:R-:W-:Y:S02]  /*696d0*/  ISETP.LT.AND P2, PT, R10, UR26, !P0 ;  /* 0x0000001a0a007c0c */ /* 0x000fe4000c741270 */
[----:B------:R-:W-:Y:S02]  /*696e0*/  ISETP.LT.AND P1, PT, R6, UR44, !P0 ;  /* 0x0000002c06007c0c */ /* 0x000fe4000c721270 */
[----:B------:R-:W-:-:S02]  /*696f0*/  LOP3.LUT R16, R16, 0xffff7fff, RZ, 0xc0, !PT ;  /* 0xffff7fff10107812 */ /* 0x000fc400078ec0ff */
[----:B------:R-:W-:Y:S01]  /*69700*/  ISETP.LT.AND P3, PT, R9, UR43, !P0 ;  /* 0x0000002b09007c0c */ /* 0x000fe2000c761270 */
[----:B------:R-:W-:Y:S01]  /*69710*/  ULDC UR44, c[0x0][0x228] ;  /* 0x00008a00002c7ab9 */ /* 0x000fe20000000800 */
[----:B------:R-:W-:-:S05]  /*69720*/  ULDC UR26, c[0x0][0x228] ;  /* 0x00008a00001a7ab9 */ /* 0x000fca0000000800 */
[----:B------:R-:W-:Y:S02]  /*69730*/  @P2 LOP3.LUT R16, R16, 0x8000, RZ, 0xfc, !PT ;  /* 0x0000800010102812 */ /* 0x000fe400078efcff */
[----:B------:R-:W-:Y:S02]  /*69740*/  ISETP.LT.AND P2, PT, R7, UR45, !P0 ;  /* 0x0000002d07007c0c */ /* 0x000fe4000c741270 */
[----:B------:R-:W-:-:S04]  /*69750*/  LOP3.LUT R16, R16, 0xfff7ffff, RZ, 0xc0, !PT ;  /* 0xfff7ffff10107812 */ /* 0x000fc800078ec0ff */
[----:B------:R-:W-:Y:S02]  /*69760*/  @P1 LOP3.LUT R16, R16, 0x80000, RZ, 0xfc, !PT ;  /* 0x0008000010101812 */ /* 0x000fe400078efcff */
[----:B------:R-:W-:Y:S01]  /*69770*/  ISETP.LT.AND P1, PT, R8, UR42, !P0 ;  /* 0x0000002a08007c0c */ /* 0x000fe2000c721270 */
[----:B------:R1:W-:Y:S01]  /*69780*/  STL [R1+0x590], R0 ;  /* 0x0005900001007387 */ /* 0x0003e20000100800 */
[----:B0-----:R-:W-:Y:S01]  /*69790*/  VIADD R11, R3, 0x1c ;  /* 0x0000001c030b7836 */ /* 0x001fe20000000000 */
[----:B------:R-:W-:Y:S01]  /*697a0*/  LOP3.LUT R16, R16, 0xfffbffff, RZ, 0xc0, !PT ;  /* 0xfffbffff10107812 */ /* 0x000fe200078ec0ff */
[----:B------:R-:W-:-:S03]  /*697b0*/  ULDC.64 UR42, c[0x0][0x228] ;  /* 0x00008a00002a7ab9 */ /* 0x000fc60000000a00 */
[----:B------:R-:W-:-:S04]  /*697c0*/  @P2 LOP3.LUT R16, R16, 0x40000, RZ, 0xfc, !PT ;  /* 0x0004000010102812 */ /* 0x000fc800078efcff */
[----:B------:R-:W-:Y:S02]  /*697d0*/  LOP3.LUT R16, R16, 0xfffdffff, RZ, 0xc0, !PT ;  /* 0xfffdffff10107812 */ /* 0x000fe400078ec0ff */
[----:B------:R-:W-:Y:S01]  /*697e0*/  ISETP.LT.AND P2, PT, R12, UR44, !P0 ;  /* 0x0000002c0c007c0c */ /* 0x000fe2000c741270 */
[----:B-1----:R-:W-:Y:S02]  /*697f0*/  VIADD R0, R0, UR57 ;  /* 0x0000003900007c36 */ /* 0x002fe40008000000 */
[----:B------:R-:W-:Y:S01]  /*69800*/  VIADD R3, R3, 0x19 ;  /* 0x0000001903037836 */ /* 0x000fe20000000000 */
[----:B------:R-:W-:Y:S01]  /*69810*/  @P1 LOP3.LUT R16, R16, 0x20000, RZ, 0xfc, !PT ;  /* 0x0002000010101812 */ /* 0x000fe200078efcff */
[----:B------:R-:W-:-:S03]  /*69820*/  ULDC.64 UR44, c[0x0][0x228] ;  /* 0x00008a00002c7ab9 */ /* 0x000fc60000000a00 */
        /* <DEDUP_REMOVED lines=12> */
[----:B------:R-:W-:Y:S01]  /*698f0*/  ULDC UR23, c[0x0][0x228] ;  /* 0x00008a0000177ab9 */ /* 0x000fe20000000800 */
[----:B------:R-:W3:Y:S02]  /*69900*/  LDL.LU R29, [R1+0x2464] ;  /* 0x00246400011d7983 */ /* 0x000ee40000300800 */
[----:B------:R-:W-:Y:S01]  /*69910*/  ISETP.LT.AND P1, PT, R10, UR28, !P0 ;  /* 0x0000001c0a007c0c */ /* 0x000fe2000c721270 */
[----:B------:R-:W-:Y:S01]  /*69920*/  ULDC UR28, c[0x0][0x228] ;  /* 0x00008a00001c7ab9 */ /* 0x000fe20000000800 */
[----:B------:R-:W-:Y:S02]  /*69930*/  LOP3.LUT R16, R16, 0xffffff7f, RZ, 0xc0, !PT ;  /* 0xffffff7f10107812 */ /* 0x000fe400078ec0ff */
[----:B------:R-:W-:-:S02]  /*69940*/  ISETP.LT.AND P3, PT, R6, UR28, !P0 ;  /* 0x0000001c06007c0c */ /* 0x000fc4000c761270 */
[----:B------:R-:W-:Y:S01]  /*69950*/  ISETP.LT.AND P2, PT, R7, UR23, !P0 ;  /* 0x0000001707007c0c */ /* 0x000fe2000c741270 */
[----:B------:R-:W-:Y:S01]  /*69960*/  ULDC UR28, c[0x0][0x228] ;  /* 0x00008a00001c7ab9 */ /* 0x000fe20000000800 */
[----:B------:R-:W-:-:S05]  /*69970*/  ULDC UR23, c[0x0][0x228] ;  /* 0x00008a0000177ab9 */ /* 0x000fca0000000800 */
        /* <DEDUP_REMOVED lines=9> */
[----:B------:R-:W-:Y:S02]  /*69a10*/  ISETP.LT.AND P1, PT, R9, UR61, !P0 ;  /* 0x0000003d09007c0c */ /* 0x000fe4000c721270 */
[----:B------:R-:W-:Y:S01]  /*69a20*/  ISETP.LT.AND P2, PT, R12, UR28, !P0 ;  /* 0x0000001c0c007c0c */ /* 0x000fe2000c741270 */
[----:B------:R-:W-:Y:S01]  /*69a30*/  ULDC UR61, c[0x0][0x228] ;  /* 0x00008a00003d7ab9 */ /* 0x000fe20000000800 */
[----:B------:R-:W-:-:S09]  /*69a40*/  LOP3.LUT R16, R16, 0xfffffeff, RZ, 0xc0, !PT ;  /* 0xfffffeff10107812 */ /* 0x000fd200078ec0ff */
[----:B------:R-:W-:Y:S02]  /*69a50*/  @P1 LOP3.LUT R16, R16, 0x100, RZ, 0xfc, !PT ;  /* 0x0000010010101812 */ /* 0x000fe400078efcff */
[----:B------:R-:W-:Y:S02]  /*69a60*/  ISETP.LT.AND P1, PT, R4, UR23, !P0 ;  /* 0x0000001704007c0c */ /* 0x000fe4000c721270 */
        /* <DEDUP_REMOVED lines=9> */
[----:B------:R-:W4:Y:S02]  /*69b00*/  LDL.LU R15, [R1+0x2460] ;  /* 0x00246000010f7983 */ /* 0x000f240000300800 */
[----:B------:R-:W-:Y:S02]  /*69b10*/  ISETP.LT.AND P1, PT, R6, UR26, !P0 ;  /* 0x0000001a06007c0c */ /* 0x000fe4000c721270 */
[----:B------:R-:W-:Y:S02]  /*69b20*/  ISETP.LT.AND P2, PT, R10, UR30, !P0 ;  /* 0x0000001e0a007c0c */ /* 0x000fe4000c741270 */
[----:B------:R-:W-:-:S02]  /*69b30*/  ISETP.LT.AND P3, PT, R7, UR61, !P0 ;  /* 0x0000003d07007c0c */ /* 0x000fc4000c761270 */
[----:B------:R-:W-:-:S07]  /*69b40*/  LOP3.LUT R16, R16, 0xfffffff7, RZ, 0xc0, !PT ;  /* 0xfffffff710107812 */ /* 0x000fce00078ec0ff */
[----:B------:R-:W-:-:S04]  /*69b50*/  @P1 LOP3.LUT R16, R16, 0x8, RZ, 0xfc, !PT ;  /* 0x0000000810101812 */ /* 0x000fc800078efcff */
[----:B------:R-:W-:Y:S02]  /*69b60*/  LOP3.LUT R16, R16, 0xfffffffb, RZ, 0xc0, !PT ;  /* 0xfffffffb10107812 */ /* 0x000fe400078ec0ff */
[----:B------:R-:W-:Y:S02]  /*69b70*/  ISETP.LT.AND P1, PT, R9, UR15, !P0 ;  /* 0x0000000f09007c0c */ /* 0x000fe4000c721270 */
[----:B------:R-:W-:Y:S02]  /*69b80*/  @P3 LOP3.LUT R16, R16, 0x4, RZ, 0xfc, !PT ;  /* 0x0000000410103812 */ /* 0x000fe400078efcff */
[----:B------:R-:W-:Y:S02]  /*69b90*/  ISETP.LT.AND P3, PT, R12, UR14, !P0 ;  /* 0x0000000e0c007c0c */ /* 0x000fe4000c761270 */
[----:B------:R-:W-:Y:S01]  /*69ba0*/  LOP3.LUT R16, R16, 0xfffffffd, RZ, 0xc0, !PT ;  /* 0xfffffffd10107812 */ /* 0x000fe200078ec0ff */
[----:B------:R0:W-:Y:S01]  /*69bb0*/  STL [R1+0x594], R0 ;  /* 0x0005940001007387 */ /* 0x0001e20000100800 */
[----:B------:R-:W-:Y:S01]  /*69bc0*/  ISETP.GE.AND P4, PT, R3, UR41, PT ;  /* 0x0000002903007c0c */ /* 0x000fe2000bf86270 */
[----:B0-----:R-:W-:Y:S01]  /*69bd0*/  VIADD R0, R0, UR56 ;  /* 0x0000003800007c36 */ /* 0x001fe20008000000 */
[----:B----4-:R-:W-:-:S04]  /*69be0*/  LOP3.LUT R15, R15, 0x7fffffff, RZ, 0xc0, !PT ;  /* 0x7fffffff0f0f7812 */ /* 0x010fc800078ec0ff */
[----:B------:R-:W-:Y:S02]  /*69bf0*/  @P2 LOP3.LUT R15, R15, 0x80000000, RZ, 0xfc, !PT ;  /* 0x800000000f0f2812 */ /* 0x000fe400078efcff */
[----:B------:R-:W-:Y:S02]  /*69c00*/  ISETP.LT.AND P2, PT, R8, UR16, !P0 ;  /* 0x0000001008007c0c */ /* 0x000fe4000c741270 */
[----:B------:R-:W-:-:S04]  /*69c10*/  LOP3.LUT R15, R15, 0xbfffffff, RZ, 0xc0, !PT ;  /* 0xbfffffff0f0f7812 */ /* 0x000fc800078ec0ff */
[----:B------:R-:W-:-:S07]  /*69c20*/  @P3 LOP3.LUT R15, R15, 0x40000000, RZ, 0xfc, !PT ;  /* 0x400000000f0f3812 */ /* 0x000fce00078efcff */
[----:B------:R-:W-:Y:S02]  /*69c30*/  @P2 LOP3.LUT R16, R16, 0x2, RZ, 0xfc, !PT ;  /* 0x0000000210102812 */ /* 0x000fe400078efcff */
[----:B------:R-:W-:Y:S02]  /*69c40*/  ISETP.LT.AND P2, PT, R4, UR13, !P0 ;  /* 0x0000000d04007c0c */ /* 0x000fe4000c741270 */
[----:B------:R-:W-:Y:S02]  /*69c50*/  LOP3.LUT R16, R16, 0xfffffffe, RZ, 0xc0, !PT ;  /* 0xfffffffe10107812 */ /* 0x000fe400078ec0ff */
[----:B------:R-:W-:Y:S02]  /*69c60*/  LOP3.LUT R15, R15, 0xdfffffff, RZ, 0xc0, !PT ;  /* 0xdfffffff0f0f7812 */ /* 0x000fe400078ec0ff */
[----:B------:R-:W-:Y:S02]  /*69c70*/  @P1 LOP3.LUT R16, R16, 0x1, RZ, 0xfc, !PT ;  /* 0x0000000110101812 */ /* 0x000fe400078efcff */
[----:B------:R-:W-:-:S02]  /*69c80*/  ISETP.LT.AND P1, PT, R5, UR12, !P0 ;  /* 0x0000000c05007c0c */ /* 0x000fc4000c721270 */
[----:B------:R-:W-:Y:S02]  /*69c90*/  ISETP.GE.AND P0, PT, R11, UR29, PT ;  /* 0x0000001d0b007c0c */ /* 0x000fe4000bf06270 */
[----:B------:R-:W4:Y:S01]  /*69ca0*/  LDL.LU R11, [R1+0x245c] ;  /* 0x00245c00010b7983 */ /* 0x000f220000300800 */
[----:B------:R-:W-:Y:S02]  /*69cb0*/  @P2 LOP3.LUT R15, R15, 0x20000000, RZ, 0xfc, !PT ;  /* 0x200000000f0f2812 */ /* 0x000fe400078efcff */
[----:B------:R-:W-:Y:S02]  /*69cc0*/  ISETP.LT.AND P2, PT, R10, UR38, !P0 ;  /* 0x000000260a007c0c */ /* 0x000fe4000c741270 */
[----:B------:R-:W-:-:S04]  /*69cd0*/  LOP3.LUT R15, R15, 0xefffffff, RZ, 0xc0, !PT ;  /* 0xefffffff0f0f7812 */ /* 0x000fc800078ec0ff */
[----:B------:R-:W-:Y:S02]  /*69ce0*/  @P1 LOP3.LUT R15, R15, 0x10000000, RZ, 0xfc, !PT ;  /* 0x100000000f0f1812 */ /* 0x000fe400078efcff */
[----:B------:R-:W-:Y:S02]  /*69cf0*/  ISETP.LT.AND P1, PT, R6, UR11, !P0 ;  /* 0x0000000b06007c0c */ /* 0x000fe4000c721270 */
[----:B------:R-:W-:Y:S02]  /*69d00*/  LOP3.LUT R15, R15, 0xff7fffff, RZ, 0xc0, !PT ;  /* 0xff7fffff0f0f7812 */ /* 0x000fe400078ec0ff */
[----:B------:R-:W-:Y:S02]  /*69d10*/  ISETP.LT.AND P3, PT, R7, UR10, !P0 ;  /* 0x0000000a07007c0c */ /* 0x000fe4000c761270 */
[----:B------:R-:W-:-:S04]  /*69d20*/  @P2 LOP3.LUT R15, R15, 0x800000, RZ, 0xfc, !PT ;  /* 0x008000000f0f2812 */ /* 0x000fc800078efcff */
        /* <DEDUP_REMOVED lines=14> */
[----:B------:R-:W-:Y:S02]  /*69e10*/  @P3 LOP3.LUT R15, R15, 0x400000, RZ, 0xfc, !PT ;  /* 0x004000000f0f3812 */ /* 0x000fe400078efcff */
[----:B------:R-:W-:Y:S02]  /*69e20*/  ISETP.GE.AND P0, PT, R14, UR31, PT ;  /* 0x0000001f0e007c0c */ /* 0x000fe4000bf06270 */
[----:B------:R-:W-:-:S04]  /*69e30*/  LOP3.LUT R15, R15, 0xffdfffff, RZ, 0xc0, !PT ;  /* 0xffdfffff0f0f7812 */ /* 0x000fc800078ec0ff */
        /* <DEDUP_REMOVED lines=23> */
[----:B------:R-:W-:-:S04]  /*69fb0*/  LOP3.LUT R15, R15, 0xffffdfff, RZ, 0xc0, !PT ;  /* 0xffffdfff0f0f7812 */ /* 0x000fc800078ec0ff */
[----:B------:R-:W-:Y:S02]  /*69fc0*/  @P2 LOP3.LUT R15, R15, 0x2000, RZ, 0xfc, !PT ;  /* 0x000020000f0f2812 */ /* 0x000fe400078efcff */
[----:B------:R-:W-:Y:S02]  /*69fd0*/  ISETP.GE.AND P0, PT, R13, UR39, PT ;  /* 0x000000270d007c0c */ /* 0x000fe4000bf06270 */
[----:B------:R-:W-:-:S04]  /*69fe0*/  LOP3.LUT R15, R15, 0xffffefff, RZ, 0xc0, !PT ;  /* 0xffffefff0f0f7812 */ /* 0x000fc800078ec0ff */
[----:B------:R-:W-:Y:S02]  /*69ff0*/  @P1 LOP3.LUT R15, R15, 0x1000, RZ, 0xfc, !PT ;  /* 0x000010000f0f1812 */ /* 0x000fe400078efcff */
[----:B------:R-:W-:Y:S02]  /*6a000*/  ISETP.LT.AND P1, PT, R6, UR52, !P0 ;  /* 0x0000003406007c0c */ /* 0x000fe4000c721270 */
[----:B------:R-:W-:Y:S02]  /*6a010*/  ISETP.LT.AND P3, PT, R7, UR51, !P0 ;  /* 0x0000003307007c0c */ /* 0x000fe4000c761270 */
[----:B------:R-:W-:Y:S02]  /*6a020*/  LOP3.LUT R15, R15, 0xfffff7ff, RZ, 0xc0, !PT ;  /* 0xfffff7ff0f0f7812 */ /* 0x000fe400078ec0ff */
[----:B------:R-:W-:-:S07]  /*6a030*/  ISETP.LT.AND P2, PT, R8, UR50, !P0 ;  /* 0x0000003208007c0c */ /* 0x000fce000c741270 */
        /* <DEDUP_REMOVED lines=23> */
[----:B------:R-:W-:Y:S01]  /*6a1b0*/  LOP3.LUT R15, R15, 0xfffffbff, RZ, 0xc0, !PT ;  /* 0xfffffbff0f0f7812 */ /* 0x000fe200078ec0ff */
[----:B------:R0:W-:Y:S04]  /*6a1c0*/  STL [R1+0x598], R0 ;  /* 0x0005980001007387 */ /* 0x0001e80000100800 */
[----:B------:R-:W2:Y:S01]  /*6a1d0*/  LDL.LU R14, [R1+0x2458] ;  /* 0x00245800010e7983 */ /* 0x000ea20000300800 */
[----:B------:R-:W-:Y:S01]  /*6a1e0*/  ISETP.LT.AND P2, PT, R6, UR22, !P4 ;  /* 0x0000001606007c0c */ /* 0x000fe2000e741270 */
[----:B0-----:R-:W-:-:S02]  /*6a1f0*/  VIADD R0, R0, UR55 ;  /* 0x0000003700007c36 */ /* 0x001fc40008000000 */
[----:B------:R-:W-:-:S03]  /*6a200*/  @P3 LOP3.LUT R15, R15, 0x400, RZ, 0xfc, !PT ;  /* 0x000004000f0f3812 */ /* 0x000fc600078efcff */
[----:B------:R0:W-:Y:S01]  /*6a210*/  STL [R1+0x59c], R0 ;  /* 0x00059c0001007387 */ /* 0x0001e20000100800 */
[----:B------:R-:W-:-:S03]  /*6a220*/  LOP3.LUT R15, R15, 0xfffffdff, RZ, 0xc0, !PT ;  /* 0xfffffdff0f0f7812 */ /* 0x000fc600078ec0ff */
[----:B------:R-:W3:Y:S01]  /*6a230*/  LDL.LU R13, [R1+0x2454] ;  /* 0x00245400010d7983 */ /* 0x000ee20000300800 */
[----:B------:R-:W-:Y:S01]  /*6a240*/  @P1 LOP3.LUT R15, R15, 0x200, RZ, 0xfc, !PT ;  /* 0x000002000f0f1812 */ /* 0x000fe200078efcff */
[----:B0-----:R-:W-:Y:S01]  /*6a250*/  VIADD R0, R0, UR54 ;  /* 0x0000003600007c36 */ /* 0x001fe20008000000 */
[----:B------:R-:W-:Y:S02]  /*6a260*/  ISETP.LT.AND P3, PT, R7, UR58, !P4 ;  /* 0x0000003a07007c0c */ /* 0x000fe4000e761270 */
[----:B------:R-:W-:Y:S02]  /*6a270*/  LOP3.LUT R15, R15, 0xfffffffd, RZ, 0xc0, !PT ;  /* 0xfffffffd0f0f7812 */ /* 0x000fe400078ec0ff */
[----:B------:R0:W-:Y:S04]  /*6a280*/  STL [R1+0x5a0], R0 ;  /* 0x0005a00001007387 */ /* 0x0001e80000100800 */
[----:B------:R-:W3:Y:S01]  /*6a290*/  LDL.LU R12, [R1+0x2450] ;  /* 0x00245000010c7983 */ /* 0x000ee20000300800 */
[----:B------:R-:W-:Y:S01]  /*6a2a0*/  @P2 LOP3.LUT R15, R15, 0x2, RZ, 0xfc, !PT ;  /* 0x000000020f0f2812 */ /* 0x000fe200078efcff */
[----:B0-----:R-:W-:-:S03]  /*6a2b0*/  VIADD R0, R0, UR53 ;  /* 0x0000003500007c36 */ /* 0x001fc60008000000 */
[----:B------:R-:W-:Y:S02]  /*6a2c0*/  LOP3.LUT R15, R15, 0xfffffffe, RZ, 0xc0, !PT ;  /* 0xfffffffe0f0f7812 */ /* 0x000fe400078ec0ff */
[----:B------:R0:W-:Y:S01]  /*6a2d0*/  STL [R1+0x5a8], R0 ;  /* 0x0005a80001007387 */ /* 0x0001e20000100800 */
[----:B------:R-:W-:Y:S02]  /*6a2e0*/  ISETP.LT.AND P1, PT, R8, UR59, !P4 ;  /* 0x0000003b08007c0c */ /* 0x000fe4000e721270 */
[----:B------:R-:W-:Y:S02]  /*6a2f0*/  ISETP.LT.AND P2, PT, R9, UR60, !P4 ;  /* 0x0000003c09007c0c */ /* 0x000fe4000e741270 */
[----:B------:R-:W-:Y:S01]  /*6a300*/  @P3 LOP3.LUT R15, R15, 0x1, RZ, 0xfc, !PT ;  /* 0x000000010f0f3812 */ /* 0x000fe200078efcff */
[----:B0-----:R-:W3:Y:S04]  /*6a310*/  LDL.LU R0, [R1+0x244c] ;  /* 0x00244c0001007983 */ /* 0x001ee80000300800 */
[----:B------:R-:W3:Y:S04]  /*6a320*/  LDL.LU R2, [R1+0x2448] ;  /* 0x0024480001027983 */ /* 0x000ee80000300800 */
[----:B------:R-:W3:Y:S04]  /*6a330*/  LDL.LU R3, [R1+0x2444] ;  /* 0x0024440001037983 */ /* 0x000ee80000300800 */
[----:B------:R-:W3:Y:S04]  /*6a340*/  LDL.LU R4, [R1+0x2440] ;  /* 0x0024400001047983 */ /* 0x000ee80000300800 */
[----:B------:R-:W3:Y:S04]  /*6a350*/  LDL.LU R5, [R1+0x243c] ;  /* 0x00243c0001057983 */ /* 0x000ee80000300800 */
[----:B------:R-:W3:Y:S04]  /*6a360*/  LDL.LU R6, [R1+0x2438] ;  /* 0x0024380001067983 */ /* 0x000ee80000300800 */
[----:B------:R-:W3:Y:S04]  /*6a370*/  LDL.LU R7, [R1+0x2434] ;  /* 0x0024340001077983 */ /* 0x000ee80000300800 */
[----:B------:R-:W4:Y:S04]  /*6a380*/  LDL.LU R8, [R1+0x2430] ;  /* 0x0024300001087983 */ /* 0x000f280000300800 */
[----:B------:R-:W4:Y:S01]  /*6a390*/  LDL.LU R9, [R1+0x242c] ;  /* 0x00242c0001097983 */ /* 0x000f220000300800 */
[----:B------:R-:W-:-:S03]  /*6a3a0*/  ISETP.LT.AND P3, PT, R10, UR44, !P4 ;  /* 0x0000002c0a007c0c */ /* 0x000fc6000e761270 */
[----:B------:R-:W3:Y:S04]  /*6a3b0*/  LDL.LU R10, [R1+0x2428] ;  /* 0x00242800010a7983 */ /* 0x000ee80000300800 */
[----:B------:R0:W-:Y:S01]  /*6a3c0*/  STL [R1+0x3b5c], R16 ;  /* 0x003b5c1001007387 */ /* 0x0001e20000100800 */
[----:B--2---:R-:W-:Y:S01]  /*6a3d0*/  LOP3.LUT R14, R14, 0xffffffef, RZ, 0xc0, !PT ;  /* 0xffffffef0e0e7812 */ /* 0x004fe200078ec0ff */
[----:B------:R-:W-:Y:S01]  /*6a3e0*/  ULDC.64 UR28, c[0x0][0x228] ;  /* 0x00008a00001c7ab9 */ /* 0x000fe20000000a00 */
[----:B------:R-:W-:Y:S01]  /*6a3f0*/  ULDC.64 UR34, c[0x0][0x228] ;  /* 0x00008a0000227ab9 */ /* 0x000fe20000000a00 */
[----:B------:R-:W-:Y:S01]  /*6a400*/  ULDC.64 UR24, c[0x0][0x228] ;  /* 0x00008a0000187ab9 */ /* 0x000fe20000000a00 */
[----:B------:R-:W-:Y:S01]  /*6a410*/  ULDC.64 UR22, c[0x0][0x228] ;  /* 0x00008a0000167ab9 */ /* 0x000fe20000000a00 */
[----:B------:R-:W-:Y:S01]  /*6a420*/  ULDC.64 UR18, c[0x0][0x228] ;  /* 0x00008a0000127ab9 */ /* 0x000fe20000000a00 */
[----:B------:R-:W-:Y:S01]  /*6a430*/  ULDC.64 UR16, c[0x0][0x228] ;  /* 0x00008a0000107ab9 */ /* 0x000fe20000000a00 */
[----:B------:R-:W-:Y:S01]  /*6a440*/  ULDC.64 UR14, c[0x0][0x228] ;  /* 0x00008a00000e7ab9 */ /* 0x000fe20000000a00 */
[----:B------:R-:W-:Y:S01]  /*6a450*/  ULDC.64 UR20, c[0x0][0x228] ;  /* 0x00008a0000147ab9 */ /* 0x000fe20000000a00 */
[----:B0-----:R-:W2:Y:S01]  /*6a460*/  LDL.LU R16, [R1+0x384] ;  /* 0x0003840001107983 */ /* 0x001ea20000300800 */
[----:B------:R-:W-:Y:S01]  /*6a470*/  ULDC.64 UR26, c[0x0][0x228] ;  /* 0x00008a00001a7ab9 */ /* 0x000fe20000000a00 */
[----:B------:R-:W-:Y:S01]  /*6a480*/  ULDC.64 UR30, c[0x0][0x228] ;  /* 0x00008a00001e7ab9 */ /* 0x000fe20000000a00 */
[----:B------:R-:W-:Y:S01]  /*6a490*/  ULDC.64 UR10, c[0x0][0x228] ;  /* 0x00008a00000a7ab9 */ /* 0x000fe20000000a00 */
[----:B------:R0:W-:Y:S01]  /*6a4a0*/  STL [R1+0x3a68], R18 ;  /* 0x003a681201007387 */ /* 0x0001e20000100800 */
[----:B------:R-:W-:Y:S01]  /*6a4b0*/  ULDC.64 UR8, c[0x0][0x228] ;  /* 0x00008a0000087ab9 */ /* 0x000fe20000000a00 */
[----:B------:R-:W-:Y:S01]  /*6a4c0*/  ULDC.64 UR6, c[0x0][0x228] ;  /* 0x00008a0000067ab9 */ /* 0x000fe20000000a00 */
[----:B------:R-:W-:Y:S01]  /*6a4d0*/  ULDC.64 UR12, c[0x0][0x228] ;  /* 0x00008a00000c7ab9 */ /* 0x000fe20000000a00 */
[----:B------:R-:W-:Y:S01]  /*6a4e0*/  ULDC.64 UR36, c[0x0][0x228] ;  /* 0x00008a0000247ab9 */ /* 0x000fe20000000a00 */
[----:B------:R-:W-:Y:S01]  /*6a4f0*/  ULDC.64 UR38, c[0x0][0x228] ;  /* 0x00008a0000267ab9 */ /* 0x000fe20000000a00 */
[----:B------:R-:W-:Y:S01]  /*6a500*/  ULDC.64 UR40, c[0x0][0x228] ;  /* 0x00008a0000287ab9 */ /* 0x000fe20000000a00 */
[----:B0-----:R-:W2:Y:S04]  /*6a510*/  LDL.LU R18, [R1+0x5a0] ;  /* 0x0005a00001127983 */ /* 0x001ea80000300800 */
[----:B------:R0:W-:Y:S04]  /*6a520*/  STL [R1+0x39c0], R22 ;  /* 0x0039c01601007387 */ /* 0x0001e80000100800 */
[----:B0-----:R-:W2:Y:S04]  /*6a530*/  LDL.LU R22, [R1+0x628] ;  /* 0x0006280001167983 */ /* 0x001ea80000300800 */
[----:B------:R0:W-:Y:S04]  /*6a540*/  STL [R1+0x38b0], R26 ;  /* 0x0038b01a01007387 */ /* 0x0001e80000100800 */
[----:B0-----:R-:W2:Y:S04]  /*6a550*/  LDL.LU R26, [R1+0x4d8] ;  /* 0x0004d800011a7983 */ /* 0x001ea80000300800 */
[----:B------:R0:W-:Y:S04]  /*6a560*/  STL [R1+0x3818], R28 ;  /* 0x0038181c01007387 */ /* 0x0001e80000100800 */
[----:B0-----:R-:W2:Y:S04]  /*6a570*/  LDL.LU R28, [R1+0x598] ;  /* 0x00059800011c7983 */ /* 0x001ea80000300800 */
[----:B---3--:R0:W-:Y:S04]  /*6a580*/  STL [R1+0x3580], R10 ;  /* 0x0035800a01007387 */ /* 0x0081e80000100800 */
[----:B0-----:R-:W3:Y:S01]  /*6a590*/  LDL.LU R10, [R1+0x5f0] ;  /* 0x0005f000010a7983 */ /* 0x001ee20000300800 */
[----:B------:R-:W-:Y:S06]  /*6a5a0*/  BAR.SYNC.DEFER_BLOCKING 0x0 ;  /* 0x0000000000007b1d */ /* 0x000fec0000010000 */
[----:B---3--:R0:W-:Y:S04]  /*6a5b0*/  STL [R1+0x3d6c], R10 ;  /* 0x003d6c0a01007387 */ /* 0x0081e80000100800 */
[----:B0-----:R-:W3:Y:S04]  /*6a5c0*/  LDL.LU R10, [R1+0xec] ;  /* 0x0000ec00010a7983 */ /* 0x001ee80000300800 */
[----:B----4-:R0:W-:Y:S04]  /*6a5d0*/  STL.64 [R1+0x3528], R8 ;  /* 0x0035280801007387 */ /* 0x0101e80000100a00 */
[----:B0-----:R-:W4:Y:S04]  /*6a5e0*/  LDL.LU R9, [R1+0x58c] ;  /* 0x00058c0001097983 */ /* 0x001f280000300800 */
[----:B------:R-:W4:Y:S04]  /*6a5f0*/  LDL.LU R8, [R1+0x434] ;  /* 0x0004340001087983 */ /* 0x000f280000300800 */
[----:B------:R0:W-:Y:S04]  /*6a600*/  STL [R1+0x3520], R11 ;  /* 0x0035200b01007387 */ /* 0x0001e80000100800 */
[----:B0-----:R-:W4:Y:S04]  /*6a610*/  LDL.LU R11, [R1+0x3d0] ;  /* 0x0003d000010b7983 */ /* 0x001f280000300800 */
[----:B------:R0:W-:Y:S04]  /*6a620*/  STL.64 [R1+0x3508], R6 ;  /* 0x0035080601007387 */ /* 0x0001e80000100a00 */
[----:B0-----:R-:W2:Y:S04]  /*6a630*/  LDL.LU R6, [R1+0x590] ;  /* 0x0005900001067983 */ /* 0x001ea80000300800 */
[----:B------:R-:W2:Y:S04]  /*6a640*/  LDL.LU R7, [R1+0x59c] ;  /* 0x00059c0001077983 */ /* 0x000ea80000300800 */
[----:B------:R0:W-:Y:S04]  /*6a650*/  STL.64 [R1+0x34e0], R4 ;  /* 0x0034e00401007387 */ /* 0x0001e80000100a00 */
[----:B0-----:R-:W4:Y:S04]  /*6a660*/  LDL.LU R5, [R1+0x61c] ;  /* 0x00061c0001057983 */ /* 0x001f280000300800 */
[----:B------:R-:W2:Y:S04]  /*6a670*/  LDL.LU R4, [R1+0x664] ;  /* 0x0006640001047983 */ /* 0x000ea80000300800 */
[----:B------:R-:W-:Y:S04]  /*6a680*/  STL.64 [R1+0x34b0], R2 ;  /* 0x0034b00201007387 */ /* 0x000fe80000100a00 */
[----:B------:R-:W-:Y:S04]  /*6a690*/  STL [R1+0x349c], R0 ;  /* 0x00349c0001007387 */ /* 0x000fe80000100800 */
[----:B------:R0:W-:Y:S04]  /*6a6a0*/  STL [R1+0x3498], R12 ;  /* 0x0034980c01007387 */ /* 0x0001e80000100800 */
[----:B0-----:R-:W4:Y:S04]  /*6a6b0*/  LDL.LU R12, [R1+0x4c0] ;  /* 0x0004c000010c7983 */ /* 0x001f280000300800 */
[----:B------:R-:W2:Y:S04]  /*6a6c0*/  LDL.LU R0, [R1+0x4] ;  /* 0x0000040001007983 */ /* 0x000ea80000300800 */
[----:B------:R-:W2:Y:S04]  /*6a6d0*/  LDL.LU R2, [R1+0x42c] ;  /* 0x00042c0001027983 */ /* 0x000ea80000300800 */
[----:B------:R-:W2:Y:S04]  /*6a6e0*/  LDL.LU R3, [R1+0x588] ;  /* 0x0005880001037983 */ /* 0x000ea80000300800 */
[----:B------:R-:W-:Y:S04]  /*6a6f0*/  STL [R1+0x3450], R13 ;  /* 0x0034500d01007387 */ /* 0x000fe80000100800 */
[----:B------:R0:W-:Y:S04]  /*6a700*/  STL [R1+0x2788], R17 ;  /* 0x0027881101007387 */ /* 0x0001e80000100800 */
[----:B0-----:R-:W2:Y:S04]  /*6a710*/  LDL.LU R17, [R1+0x5a8] ;  /* 0x0005a80001117983 */ /* 0x001ea80000300800 */
[----:B------:R-:W2:Y:S04]  /*6a720*/  LDL.LU R13, [R1+0x484] ;  /* 0x00048400010d7983 */ /* 0x000ea80000300800 */
[----:B------:R0:W-:Y:S04]  /*6a730*/  STL [R1+0x273c], R19 ;  /* 0x00273c1301007387 */ /* 0x0001e80000100800 */
[----:B0-----:R-:W3:Y:S01]  /*6a740*/  LDL.LU R19, [R1+0xc] ;  /* 0x00000c0001137983 */ /* 0x001ee20000300800 */
[----:B------:R-:W-:-:S02]  /*6a750*/  @P0 LOP3.LUT R14, R14, 0x10, RZ, 0xfc, !PT ;  /* 0x000000100e0e0812 */ /* 0x000fc400078efcff */
[----:B------:R-:W-:Y:S01]  /*6a760*/  LOP3.LUT P0, RZ, R15, 0x100, RZ, 0xc0, !PT ;  /* 0x000001000fff7812 */ /* 0x000fe2000780c0ff */
[----:B------:R-:W-:Y:S04]  /*6a770*/  STL [R1+0x271c], R20 ;  /* 0x00271c1401007387 */ /* 0x000fe80000100800 */
[----:B------:R0:W-:Y:S04]  /*6a780*/  STL [R1+0x26e8], R21 ;  /* 0x0026e81501007387 */ /* 0x0001e80000100800 */
[----:B0-----:R-:W4:Y:S04]  /*6a790*/  LDL.LU R21, [R1+0x2c] ;  /* 0x00002c0001157983 */ /* 0x001f280000300800 */
[----:B------:R-:W-:Y:S04]  /*6a7a0*/  STL [R1+0x2690], R23 ;  /* 0x0026901701007387 */ /* 0x000fe80000100800 */
[----:B------:R-:W-:Y:S04]  /*6a7b0*/  STL [R1+0x2658], R24 ;  /* 0x0026581801007387 */ /* 0x000fe80000100800 */
[----:B------:R-:W-:Y:S04]  /*6a7c0*/  STL [R1+0x2638], R25 ;  /* 0x0026381901007387 */ /* 0x000fe80000100800 */
[----:B------:R0:W-:Y:S04]  /*6a7d0*/  STL [R1+0x25f8], R27 ;  /* 0x0025f81b01007387 */ /* 0x0001e80000100800 */
[----:B0-----:R-:W2:Y:S04]  /*6a7e0*/  LDL.LU R27, [R1+0xe0] ;  /* 0x0000e000011b7983 */ /* 0x001ea80000300800 */
[----:B------:R0:W-:Y:S04]  /*6a7f0*/  STL [R1+0x2590], R29 ;  /* 0x0025901d01007387 */ /* 0x0001e80000100800 */
[----:B0-----:R-:W2:Y:S04]  /*6a800*/  LDL.LU R29, [R1+0xe4] ;  /* 0x0000e400011d7983 */ /* 0x001ea80000300800 */
[----:B------:R-:W-:Y:S01]  /*6a810*/  STL [R1+0x25b8], R14 ;  /* 0x0025b80e01007387 */ /* 0x000fe20000100800 */
[----:B---3--:R-:W-:-:S04]  /*6a820*/  LOP3.LUT R19, R19, 0xfffffbff, RZ, 0xc0, !PT ;  /* 0xfffffbff13137812 */ /* 0x008fc800078ec0ff */
[----:B------:R-:W-:Y:S02]  /*6a830*/  @P0 LOP3.LUT R19, R19, 0x400, RZ, 0xfc, !PT ;  /* 0x0000040013130812 */ /* 0x000fe400078efcff */
[----:B------:R-:W-:Y:S02]  /*6a840*/  LOP3.LUT P0, RZ, R15, 0x2, RZ, 0xc0, !PT ;  /* 0x000000020fff7812 */ /* 0x000fe4000780c0ff */
[----:B------:R-:W-:-:S11]  /*6a850*/  LOP3.LUT R19, R19, 0xfffff7ff, RZ, 0xc0, !PT ;  /* 0xfffff7ff13137812 */ /* 0x000fd600078ec0ff */
[----:B------:R-:W-:-:S05]  /*6a860*/  @P0 LOP3.LUT R19, R19, 0x800, RZ, 0xfc, !PT ;  /* 0x0000080013130812 */ /* 0x000fca00078efcff */
[----:B------:R0:W-:Y:S04]  /*6a870*/  STL [R1+0xc], R19 ;  /* 0x00000c1301007387 */ /* 0x0001e80000100800 */
[----:B------:R-:W3:Y:S01]  /*6a880*/  LDL.LU R25, [R1+0xc04] ;  /* 0x000c040001197983 */ /* 0x000ee20000300800 */
[----:B------:R-:W-:-:S03]  /*6a890*/  LOP3.LUT P0, RZ, R15, 0x1, RZ, 0xc0, !PT ;  /* 0x000000010fff7812 */ /* 0x000fc6000780c0ff */
[----:B------:R-:W3:Y:S04]  /*6a8a0*/  LDL.LU R24, [R1+0xc00] ;  /* 0x000c000001187983 */ /* 0x000ee80000300800 */
[----:B------:R-:W3:Y:S04]  /*6a8b0*/  LDL.LU R23, [R1+0xb14] ;  /* 0x000b140001177983 */ /* 0x000ee80000300800 */
[----:B------:R-:W3:Y:S04]  /*6a8c0*/  LDL.LU R20, [R1+0xb10] ;  /* 0x000b100001147983 */ /* 0x000ee80000300800 */
[----:B------:R1:W-:Y:S01]  /*6a8d0*/  STL [R1+0x27d4], R15 ;  /* 0x0027d40f01007387 */ /* 0x0003e20000100800 */
[----:B0-----:R-:W0:Y:S03]  /*6a8e0*/  S2R R19, SR_TID.X ;  /* 0x0000000000137919 */ /* 0x001e260000002100 */
[----:B-1----:R-:W2:Y:S01]  /*6a8f0*/  LDL.LU R15, [R1+0x5c0] ;  /* 0x0005c000010f7983 */ /* 0x002ea20000300800 */
[----:B0-----:R-:W-:-:S05]  /*6a900*/  IMAD.SHL.U32 R19, R19, 0x20, RZ ;  /* 0x0000002013137824 */ /* 0x001fca00078e00ff */
[----:B------:R-:W-:-:S04]  /*6a910*/  LOP3.LUT R19, R19, 0x200, RZ, 0xc0, !PT ;  /* 0x0000020013137812 */ /* 0x000fc800078ec0ff */
[----:B----4-:R-:W-:Y:S02]  /*6a920*/  IADD3 R14, R19, UR4, R21 ;  /* 0x00000004130e7c10 */ /* 0x010fe4000fffe015 */
[----:B------:R-:W4:Y:S01]  /*6a930*/  LDL.LU R21, [R1+0x7c4] ;  /* 0x0007c40001157983 */ /* 0x000f220000300800 */
[----:B--2---:R-:W-:-:S03]  /*6a940*/  PRMT R15, R15, 0x5410, R10 ;  /* 0x000054100f0f7816 */ /* 0x004fc6000000000a */
[----:B------:R-:W2:Y:S01]  /*6a950*/  LDL.LU R10, [R1+0x3d6c] ;  /* 0x003d6c00010a7983 */ /* 0x000ea20000300800 */
[----:B------:R-:W-:Y:S02]  /*6a960*/  IMAD.MOV.U32 R19, RZ, RZ, R12 ;  /* 0x000000ffff137224 */ /* 0x000fe400078e000c */
[----:B------:R-:W0:Y:S01]  /*6a970*/  S2R R12, SR_TID.X ;  /* 0x00000000000c7919 */ /* 0x000e220000002100 */
[----:B------:R-:W-:Y:S01]  /*6a980*/  PRMT R4, R4, 0x5410, R27 ;  /* 0x0000541004047816 */ /* 0x000fe2000000001b */
[----:B------:R3:W-:Y:S02]  /*6a990*/  STL [R1+0x5c0], R15 ;  /* 0x0005c00f01007387 */ /* 0x0007e40000100800 */
[----:B---3--:R-:W-:Y:S02]  /*6a9a0*/  LOP3.LUT R15, R23, 0xffff, RZ, 0xc0, !PT ;  /* 0x0000ffff170f7812 */ /* 0x008fe400078ec0ff */
[----:B------:R-:W-:Y:S02]  /*6a9b0*/  LOP3.LUT R23, R20, 0xffff, RZ, 0xc0, !PT ;  /* 0x0000ffff14177812 */ /* 0x000fe400078ec0ff */
[----:B0-----:R-:W-:-:S05]  /*6a9c0*/  LOP3.LUT R12, R12, 0x20, RZ, 0xc0, !PT ;  /* 0x000000200c0c7812 */ /* 0x001fca00078ec0ff */
[----:B------:R-:W-:Y:S01]  /*6a9d0*/  IMAD R12, R12, 0x8, R14 ;  /* 0x000000080c0c7824 */ /* 0x000fe200078e020e */
[----:B--2---:R-:W-:-:S05]  /*6a9e0*/  PRMT R10, R10, 0x5410, R29 ;  /* 0x000054100a0a7816 */ /* 0x004fca000000001d */
[----:B------:R0:W-:Y:S04]  /*6a9f0*/  STL [R1+0x3584], R10 ;  /* 0x0035840a01007387 */ /* 0x0001e80000100800 */
[----:B------:R1:W-:Y:S01]  /*6aa00*/  STL [R1+0x3588], R4 ;  /* 0x0035880401007387 */ /* 0x0003e20000100800 */
[----:B0-----:R-:W-:-:S03]  /*6aa10*/  LOP3.LUT R10, R25, 0xffff, RZ, 0xc0, !PT ;  /* 0x0000ffff190a7812 */ /* 0x001fc600078ec0ff */
[----:B------:R-:W-:Y:S01]  /*6aa20*/  STL [R1+0x3d60], R12 ;  /* 0x003d600c01007387 */ /* 0x000fe20000100800 */
[----:B-1----:R-:W-:-:S03]  /*6aa30*/  LOP3.LUT R4, R24, 0xffff, RZ, 0xc0, !PT ;  /* 0x0000ffff18047812 */ /* 0x002fc600078ec0ff */
[----:B------:R-:W-:Y:S04]  /*6aa40*/  STL [R1+0x48], R10 ;  /* 0x0000480a01007387 */ /* 0x000fe80000100800 */
[----:B------:R4:W-:Y:S04]  /*6aa50*/  STL [R1+0x4c], R4 ;  /* 0x00004c0401007387 */ /* 0x0009e80000100800 */
[----:B------:R-:W2:Y:S01]  /*6aa60*/  LDL.LU R20, [R1+0x7c0] ;  /* 0x0007c00001147983 */ /* 0x000ea20000300800 */
[----:B----4-:R-:W-:-:S03]  /*6aa70*/  LOP3.LUT R4, R21, 0xffff, RZ, 0xc0, !PT ;  /* 0x0000ffff15047812 */ /* 0x010fc600078ec0ff */
[----:B------:R0:W-:Y:S04]  /*6aa80*/  STL [R1+0x3d64], R23 ;  /* 0x003d641701007387 */ /* 0x0001e80000100800 */
[----:B------:R1:W-:Y:S04]  /*6aa90*/  STL [R1+0x14], R4 ;  /* 0x0000140401007387 */ /* 0x0003e80000100800 */
[----:B------:R-:W3:Y:S04]  /*6aaa0*/  LDL.LU R14, [R1+0x794] ;  /* 0x00079400010e7983 */ /* 0x000ee80000300800 */
[----:B------:R-:W4:Y:S04]  /*6aab0*/  LDL.LU R27, [R1+0x78c] ;  /* 0x00078c00011b7983 */ /* 0x000f280000300800 */
[----:B0-----:R-:W4:Y:S04]  /*6aac0*/  LDL.LU R23, [R1+0x730] ;  /* 0x0007300001177983 */ /* 0x001f280000300800 */
[----:B-1----:R-:W3:Y:S01]  /*6aad0*/  LDL.LU R4, [R1+0x71c] ;  /* 0x00071c0001047983 */ /* 0x002ee20000300800 */
[----:B--2---:R-:W-:-:S03]  /*6aae0*/  LOP3.LUT R12, R20, 0xffff, RZ, 0xc0, !PT ;  /* 0x0000ffff140c7812 */ /* 0x004fc600078ec0ff */
[----:B---3--:R0:W-:Y:S04]  /*6aaf0*/  STL [R1+0x3d68], R4 ;  /* 0x003d680401007387 */ /* 0x0081e80000100800 */
[----:B0-----:R-:W4:Y:S04]  /*6ab00*/  LDL R4, [R1+0x14] ;  /* 0x0000140001047983 */ /* 0x001f280000100800 */
[----:B------:R-:W2:Y:S04]  /*6ab10*/  LDL.LU R29, [R1+0x718] ;  /* 0x00071800011d7983 */ /* 0x000ea80000300800 */
[----:B------:R-:W3:Y:S04]  /*6ab20*/  LDL.LU R25, [R1+0x710] ;  /* 0x0007100001197983 */ /* 0x000ee80000300800 */
[----:B------:R-:W-:Y:S04]  /*6ab30*/  STL [R1+0x68], R15 ;  /* 0x0000680f01007387 */ /* 0x000fe80000100800 */
[----:B------:R-:W3:Y:S04]  /*6ab40*/  LDL.LU R24, [R1+0x70c] ;  /* 0x00070c0001187983 */ /* 0x000ee80000300800 */
[----:B------:R-:W2:Y:S04]  /*6ab50*/  LDL.LU R21, [R1+0x724] ;  /* 0x0007240001157983 */ /* 0x000ea80000300800 */
[----:B------:R-:W3:Y:S04]  /*6ab60*/  LDL.LU R20, [R1+0x720] ;  /* 0x0007200001147983 */ /* 0x000ee80000300800 */
[----:B------:R-:W-:Y:S04]  /*6ab70*/  STL [R1+0x18], R12 ;  /* 0x0000180c01007387 */ /* 0x000fe80000100800 */
[----:B------:R0:W-:Y:S04]  /*6ab80*/  STL.64 [R1+0x3d58], R6 ;  /* 0x003d580601007387 */ /* 0x0001e80000100a00 */
[----:B0-----:R-:W3:Y:S04]  /*6ab90*/  LDL R6, [R1+0x48] ;  /* 0x0000480001067983 */ /* 0x001ee80000100800 */
[----:B------:R-:W3:Y:S04]  /*6aba0*/  LDL R7, [R1+0x4c] ;  /* 0x00004c0001077983 */ /* 0x000ee80000100800 */
[----:B------:R0:W-:Y:S04]  /*6abb0*/  STL [R1+0x3d50], R5 ;  /* 0x003d500501007387 */ /* 0x0001e80000100800 */
[----:B0-----:R-:W2:Y:S01]  /*6abc0*/  LDL.LU R5, [R1+0x72c] ;  /* 0x00072c0001057983 */ /* 0x001ea20000300800 */
[----:B------:R-:W-:-:S05]  /*6abd0*/  LOP3.LUT R14, R14, 0xffff, RZ, 0xc0, !PT ;  /* 0x0000ffff0e0e7812 */ /* 0x000fca00078ec0ff */
[----:B------:R-:W-:Y:S01]  /*6abe0*/  STL [R1+0x1c], R14 ;  /* 0x00001c0e01007387 */ /* 0x000fe20000100800 */
[----:B----4-:R-:W-:-:S03]  /*6abf0*/  PRMT R23, R23, 0x4210, R4 ;  /* 0x0000421017177816 */ /* 0x010fc60000000004 */
[----:B------:R-:W4:Y:S04]  /*6ac00*/  LDL.LU R4, [R1+0x3d68] ;  /* 0x003d680001047983 */ /* 0x000f280000300800 */
[----:B------:R0:W-:Y:S04]  /*6ac10*/  STL [R1+0x30], R23 ;  /* 0x0000301701007387 */ /* 0x0001e80000100800 */
[----:B0-----:R-:W4:Y:S01]  /*6ac20*/  LDL.LU R23, [R1+0x3d64] ;  /* 0x003d640001177983 */ /* 0x001f220000300800 */
[----:B--2---:R-:W-:-:S03]  /*6ac30*/  PRMT R5, R5, 0x4210, R12 ;  /* 0x0000421005057816 */ /* 0x004fc6000000000c */
[----:B------:R-:W2:Y:S01]  /*6ac40*/  LDL.LU R12, [R1+0x3d60] ;  /* 0x003d6000010c7983 */ /* 0x000ea20000300800 */
[----:B------:R-:W0:Y:S01]  /*6ac50*/  S2R R10, SR_TID.X ;  /* 0x00000000000a7919 */ /* 0x000e220000002100 */
[----:B------:R-:W-:Y:S02]  /*6ac60*/  LOP3.LUT R27, R27, 0xffff, RZ, 0xc0, !PT ;  /* 0x0000ffff1b1b7812 */ /* 0x000fe400078ec0ff */
[----:B------:R3:W-:Y:S01]  /*6ac70*/  STL [R1+0x34], R5 ;  /* 0x0000340501007387 */ /* 0x0007e20000100800 */
[----:B------:R-:W-:Y:S02]  /*6ac80*/  PRMT R14, R21, 0x4210, R14 ;  /* 0x00004210150e7816 */ /* 0x000fe4000000000e */
[----:B---3--:R-:W-:-:S03]  /*6ac90*/  PRMT R5, R29, 0x4210, R7 ;  /* 0x000042101d057816 */ /* 0x008fc60000000007 */
[----:B------:R-:W-:Y:S01]  /*6aca0*/  STL [R1+0x38], R14 ;  /* 0x0000380e01007387 */ /* 0x000fe20000100800 */
[----:B0-----:R-:W-:Y:S02]  /*6acb0*/  LOP3.LUT R10, R10, 0x3f, RZ, 0xc0, !PT ;  /* 0x0000003f0a0a7812 */ /* 0x001fe400078ec0ff */
[----:B----4-:R-:W-:Y:S02]  /*6acc0*/  PRMT R4, R4, 0x4210, R6 ;  /* 0x0000421004047816 */ /* 0x010fe40000000006 */
[----:B------:R-:W-:Y:S02]  /*6acd0*/  PRMT R6, R25, 0x4210, R15 ;  /* 0x0000421019067816 */ /* 0x000fe4000000000f */
[----:B------:R-:W-:Y:S02]  /*6ace0*/  PRMT R7, R24, 0x4210, R23 ;  /* 0x0000421018077816 */ /* 0x000fe40000000017 */
[----:B------:R-:W-:Y:S01]  /*6acf0*/  LEA R24, R10, UR4, 0x4 ;  /* 0x000000040a187c11 */ /* 0x000fe2000f8e20ff */
[----:B------:R-:W-:Y:S01]  /*6ad00*/  ULDC.64 UR4, c[0x0][0x228] ;  /* 0x00008a0000047ab9 */ /* 0x000fe20000000a00 */
[----:B------:R-:W-:-:S05]  /*6ad10*/  PRMT R10, R20, 0x4210, R27 ;  /* 0x00004210140a7816 */ /* 0x000fca000000001b */
[----:B------:R-:W-:Y:S04]  /*6ad20*/  STL [R1+0x3c], R10 ;  /* 0x00003c0a01007387 */ /* 0x000fe80000100800 */
[----:B--2---:R0:W-:Y:S04]  /*6ad30*/  STSM.16.M88.4 [R12], R4 ;  /* 0x000000040c007844 */ /* 0x0041e80000000200 */
[----:B0-----:R-:W2:Y:S04]  /*6ad40*/  LDL.LU.64 R6, [R1+0x3d58] ;  /* 0x003d580001067983 */ /* 0x001ea80000300a00 */
[----:B------:R-:W3:Y:S04]  /*6ad50*/  LDL.LU R5, [R1+0x3d50] ;  /* 0x003d500001057983 */ /* 0x000ee80000300800 */
[----:B------:R-:W-:Y:S04]  /*6ad60*/  STL.64 [R1+0x3d48], R18 ;  /* 0x003d481201007387 */ /* 0x000fe80000100a00 */
[----:B------:R-:W-:Y:S04]  /*6ad70*/  STL.64 [R1+0x3d40], R16 ;  /* 0x003d401001007387 */ /* 0x000fe80000100a00 */
[----:B------:R-:W4:Y:S04]  /*6ad80*/  LDL.LU R4, [R1+0x60] ;  /* 0x0000600001047983 */ /* 0x000f280000300800 */
[----:B------:R-:W2:Y:S01]  /*6ad90*/  LDL.LU R29, [R1+0x5c] ;  /* 0x00005c00011d7983 */ /* 0x000ea20000300800 */
[----:B------:R-:W-:Y:S06]  /*6ada0*/  BAR.SYNC.DEFER_BLOCKING 0x0 ;  /* 0x0000000000007b1d */ /* 0x000fec0000010000 */
[----:B------:R-:W0:Y:S04]  /*6adb0*/  LDS.128 R16, [R24] ;  /* 0x0000000018107984 */ /* 0x000e280000000c00 */
[----:B--2---:R1:W-:Y:S04]  /*6adc0*/  STL [R1+0x3d28], R29 ;  /* 0x003d281d01007387 */ /* 0x0043e80000100800 */
[----:B-1----:R-:W2:Y:S01]  /*6add0*/  LDL.LU R29, [R1+0x18] ;  /* 0x00001800011d7983 */ /* 0x002ea20000300800 */
[----:B------:R-:W-:Y:S06]  /*6ade0*/  BAR.SYNC.DEFER_BLOCKING 0x0 ;  /* 0x0000000000007b1d */ /* 0x000fec0000010000 */
[----:B--2---:R1:W-:Y:S04]  /*6adf0*/  STL [R1+0x3d2c], R29 ;  /* 0x003d2c1d01007387 */ /* 0x0043e80000100800 */
[----:B-1----:R-:W4:Y:S04]  /*6ae00*/  LDL.LU R29, [R1+0x14] ;  /* 0x00001400011d7983 */ /* 0x002f280000300800 */
[----:B------:R-:W2:Y:S04]  /*6ae10*/  LDL.LU R25, [R1+0x58] ;  /* 0x0000580001197983 */ /* 0x000ea80000300800 */
[----:B--2---:R1:W-:Y:S04]  /*6ae20*/  STL [R1+0x3d24], R25 ;  /* 0x003d241901007387 */ /* 0x0043e80000100800 */
[----:B-1----:R-:W2:Y:S04]  /*6ae30*/  LDL.LU R25, [R1+0x1c] ;  /* 0x00001c0001197983 */ /* 0x002ea80000300800 */
[----:B------:R1:W-:Y:S04]  /*6ae40*/  STL [R1+0x3d1c], R23 ;  /* 0x003d1c1701007387 */ /* 0x0003e80000100800 */
[----:B-1----:R-:W3:Y:S01]  /*6ae50*/  LDL.LU R23, [R1+0x4c] ;  /* 0x00004c0001177983 */ /* 0x002ee20000300800 */
[----:B0-----:R-:W-:-:S03]  /*6ae60*/  IMAD.MOV.U32 R10, RZ, RZ, R16 ;  /* 0x000000ffff0a7224 */ /* 0x001fc600078e0010 */
[----:B---3--:R0:W-:Y:S04]  /*6ae70*/  STL [R1+0x3d20], R23 ;  /* 0x003d201701007387 */ /* 0x0081e80000100800 */
[----:B0-----:R-:W3:Y:S04]  /*6ae80*/  LDL.LU R23, [R1+0x48] ;  /* 0x0000480001177983 */ /* 0x001ee80000300800 */
[----:B------:R-:W2:Y:S04]  /*6ae90*/  LDL.LU R15, [R1+0x50] ;  /* 0x00005000010f7983 */ /* 0x000ea80000300800 */
[----:B------:R-:W2:Y:S04]  /*6aea0*/  LDL.LU R14, [R1+0x54] ;  /* 0x00005400010e7983 */ /* 0x000ea80000300800 */
[----:B------:R-:W4:Y:S04]  /*6aeb0*/  LDL.LU R21, [R1+0x44] ;  /* 0x0000440001157983 */ /* 0x000f280000300800 */
[----:B------:R-:W-:Y:S04]  /*6aec0*/  STL [R1+0x1118], R24 ;  /* 0x0011181801007387 */ /* 0x000fe80000100800 */
[----:B------:R-:W-:Y:S04]  /*6aed0*/  STL [R1+0x2b4], R17 ;  /* 0x0002b41101007387 */ /* 0x000fe80000100800 */
[----:B------:R0:W-:Y:S04]  /*6aee0*/  STL.64 [R1+0x2b8], R18 ;  /* 0x0002b81201007387 */ /* 0x0001e80000100a00 */
[----:B0-----:R-:W2:Y:S04]  /*6aef0*/  LDL.LU.64 R18, [R1+0x3d48] ;  /* 0x003d480001127983 */ /* 0x001ea80000300a00 */
[----:B------:R-:W2:Y:S04]  /*6af00*/  LDL.LU.64 R16, [R1+0x3d40] ;  /* 0x003d400001107983 */ /* 0x000ea80000300a00 */
[----:B------:R-:W4:Y:S04]  /*6af10*/  LDL.LU R20, [R1+0x40] ;  /* 0x0000400001147983 */ /* 0x000f280000300800 */
[----:B---3--:R-:W-:Y:S04]  /*6af20*/  STL.64 [R1+0x3d38], R22 ;  /* 0x003d381601007387 */ /* 0x008fe80000100a00 */
[----:B----4-:R0:W-:Y:S04]  /*6af30*/  STL.64 [R1+0x3d30], R20 ;  /* 0x003d301401007387 */ /* 0x0101e80000100a00 */
[----:B0-----:R-:W3:Y:S04]  /*6af40*/  LDL.LU R20, [R1+0x30] ;  /* 0x0000300001147983 */ /* 0x001ee80000300800 */
[----:B------:R-:W3:Y:S04]  /*6af50*/  LDL.LU R21, [R1+0x34] ;  /* 0x0000340001157983 */ /* 0x000ee80000300800 */
[----:B------:R-:W3:Y:S04]  /*6af60*/  LDL.LU R22, [R1+0x38] ;  /* 0x0000380001167983 */ /* 0x000ee80000300800 */
[----:B------:R-:W3:Y:S04]  /*6af70*/  LDL.LU R23, [R1+0x3c] ;  /* 0x00003c0001177983 */ /* 0x000ee80000300800 */
[----:B------:R0:W-:Y:S01]  /*6af80*/  STL [R1+0x3d18], R24 ;  /* 0x003d181801007387 */ /* 0x0001e20000100800 */
[----:B------:R-:W-:-:S03]  /*6af90*/  PRMT R4, R4, 0x5210, R29 ;  /* 0x0000521004047816 */ /* 0x000fc6000000001d */
[----:B0-----:R-:W4:Y:S04]  /*6afa0*/  LDL.LU R24, [R1+0x64] ;  /* 0x0000640001187983 */ /* 0x001f280000300800 */
[----:B------:R0:W-:Y:S04]  /*6afb0*/  STL [R1+0x3644], R10 ;  /* 0x0036440a01007387 */ /* 0x0001e80000100800 */
[----:B0-----:R-:W2:Y:S04]  /*6afc0*/  LDL.LU R10, [R1+0x68] ;  /* 0x00006800010a7983 */ /* 0x001ea80000300800 */
[----:B---3--:R0:W-:Y:S04]  /*6afd0*/  STSM.16.M88.4 [R12], R20 ;  /* 0x000000140c007844 */ /* 0x0081e80000000200 */
[----:B0-----:R-:W3:Y:S04]  /*6afe0*/  LDL.LU.64 R22, [R1+0x3d38] ;  /* 0x003d380001167983 */ /* 0x001ee80000300a00 */
[----:B------:R-:W3:Y:S04]  /*6aff0*/  LDL.LU.64 R20, [R1+0x3d30] ;  /* 0x003d300001147983 */ /* 0x000ee80000300a00 */
[----:B------:R-:W4:Y:S01]  /*6b000*/  LDL.LU R29, [R1+0x3d2c] ;  /* 0x003d2c00011d7983 */ /* 0x000f220000300800 */
[----:B--2---:R-:W-:Y:S01]  /*6b010*/  PRMT R14, R14, 0x5210, R10 ;  /* 0x000052100e0e7816 */ /* 0x004fe2000000000a */
[----:B------:R-:W-:Y:S01]  /*6b020*/  BAR.SYNC.DEFER_BLOCKING 0x0 ;  /* 0x0000000000007b1d */ /* 0x000fe20000010000 */
[----:B----4-:R-:W-:-:S05]  /*6b030*/  PRMT R24, R24, 0x5210, R29 ;  /* 0x0000521018187816 */ /* 0x010fca000000001d */
[----:B------:R-:W2:Y:S02]  /*6b040*/  LDL.LU R29, [R1+0x3d28] ;  /* 0x003d2800011d7983 */ /* 0x000ea40000300800 */
[----:B--2---:R-:W-:Y:S02]  /*6b050*/  PRMT R29, R29, 0x5210, R25 ;  /* 0x000052101d1d7816 */ /* 0x004fe40000000019 */
[----:B------:R-:W3:Y:S02]  /*6b060*/  LDL.LU R25, [R1+0x3d24] ;  /* 0x003d240001197983 */ /* 0x000ee40000300800 */
[----:B---3--:R-:W-:Y:S02]  /*6b070*/  PRMT R25, R25, 0x5210, R23 ;  /* 0x0000521019197816 */ /* 0x008fe40000000017 */
[----:B------:R-:W2:Y:S02]  /*6b080*/  LDL.LU R23, [R1+0x3d20] ;  /* 0x003d200001177983 */ /* 0x000ea40000300800 */
[----:B--2---:R-:W-:-:S02]  /*6b090*/  PRMT R15, R15, 0x5210, R23 ;  /* 0x000052100f0f7816 */ /* 0x004fc40000000017 */
[----:B------:R-:W2:Y:S01]  /*6b0a0*/  LDL.LU R23, [R1+0x3d1c] ;  /* 0x003d1c0001177983 */ /* 0x000ea20000300800 */
[----:B------:R-:W-:Y:S02]  /*6b0b0*/  PRMT R27, R20, 0x5210, R27 ;  /* 0x00005210141b7816 */ /* 0x000fe4000000001b */
[----:B--2---:R-:W-:Y:S02]  /*6b0c0*/  PRMT R10, R21, 0x5210, R23 ;  /* 0x00005210150a7816 */ /* 0x004fe40000000017 */
[----:B------:R-:W2:Y:S04]  /*6b0d0*/  LDL.LU R23, [R1+0xbf4] ;  /* 0x000bf40001177983 */ /* 0x000ea80000300800 */
[----:B------:R-:W3:Y:S04]  /*6b0e0*/  LDL.LU R21, [R1+0xbf0] ;  /* 0x000bf00001157983 */ /* 0x000ee80000300800 */
[----:B------:R-:W4:Y:S04]  /*6b0f0*/  LDL.LU R20, [R1+0xb04] ;  /* 0x000b040001147983 */ /* 0x000f280000300800 */
[----:B------:R-:W-:Y:S04]  /*6b100*/  STL.64 [R1+0x3d10], R12 ;  /* 0x003d100c01007387 */ /* 0x000fe80000100a00 */
[----:B------:R-:W-:Y:S04]  /*6b110*/  STL.64 [R1+0x3cf8], R6 ;  /* 0x003cf80601007387 */ /* 0x000fe80000100a00 */
[----:B------:R0:W-:Y:S02]  /*6b120*/  STL [R1+0x3cf0], R5 ;  /* 0x003cf00501007387 */ /* 0x0001e40000100800 */
[----:B0-----:R-:W-:-:S02]  /*6b130*/  IMAD.MOV.U32 R5, RZ, RZ, R24 ;  /* 0x000000ffff057224 */ /* 0x001fc400078e0018 */
[----:B------:R-:W2:Y:S01]  /*6b140*/  LDL.LU R24, [R1+0x3d18] ;  /* 0x003d180001187983 */ /* 0x000ea20000300800 */
[----:B------:R-:W-:Y:S02]  /*6b150*/  IMAD.MOV.U32 R6, RZ, RZ, R29 ;  /* 0x000000ffff067224 */ /* 0x000fe400078e001d */
[----:B------:R-:W-:-:S05]  /*6b160*/  IMAD.MOV.U32 R7, RZ, RZ, R27 ;  /* 0x000000ffff077224 */ /* 0x000fca00078e001b */
[----:B------:R0:W-:Y:S04]  /*6b170*/  STL.64 [R1+0x3d08], R6 ;  /* 0x003d080601007387 */ /* 0x0001e80000100a00 */
[----:B------:R1:W-:Y:S01]  /*6b180*/  STL.64 [R1+0x3d00], R4 ;  /* 0x003d000401007387 */ /* 0x0003e20000100a00 */
[----:B0-----:R-:W-:Y:S02]  /*6b190*/  IMAD.MOV.U32 R6, RZ, RZ, R14 ;  /* 0x000000ffff067224 */ /* 0x001fe400078e000e */
[----:B-1----:R-:W-:Y:S02]  /*6b1a0*/  IMAD.MOV.U32 R5, RZ, RZ, R15 ;  /* 0x000000ffff057224 */ /* 0x002fe400078e000f */
[----:B--2---:R-:W0:Y:S04]  /*6b1b0*/  LDS.128 R12, [R24] ;  /* 0x00000000180c7984 */ /* 0x004e280000000c00 */
[----:B0-----:R0:W-:Y:S04]  /*6b1c0*/  STL.64 [R1+0x2a0], R12 ;  /* 0x0002a00c01007387 */ /* 0x0011e80000100a00 */
[----:B------:R-:W-:Y:S04]  /*6b1d0*/  STL.64 [R1+0x2a8], R14 ;  /* 0x0002a80e01007387 */ /* 0x000fe80000100a00 */
[----:B0-----:R-:W2:Y:S01]  /*6b1e0*/  LDL.LU.64 R12, [R1+0x3d10] ;  /* 0x003d1000010c7983 */ /* 0x001ea20000300a00 */
[----:B------:R-:W-:-:S02]  /*6b1f0*/  IMAD.MOV.U32 R4, RZ, RZ, R25 ;  /* 0x000000ffff047224 */ /* 0x000fc400078e0019 */
[----:B------:R-:W-:Y:S01]  /*6b200*/  IMAD.MOV.U32 R7, RZ, RZ, R10 ;  /* 0x000000ffff077224 */ /* 0x000fe200078e000a */
[----:B------:R-:W-:Y:S06]  /*6b210*/  BAR.SYNC.DEFER_BLOCKING 0x0 ;  /* 0x0000000000007b1d */ /* 0x000fec0000010000 */
[----:B--2---:R-:W-:Y:S02]  /*6b220*/  STSM.16.M88.4 [R12], R4 ;  /* 0x000000040c007844 */ /* 0x004fe40000000200 */
[----:B------:R-:W-:Y:S06]  /*6b230*/  BAR.SYNC.DEFER_BLOCKING 0x0 ;  /* 0x0000000000007b1d */ /* 0x000fec0000010000 */
[----:B------:R-:W0:Y:S04]  /*6b240*/  LDS.128 R4, [R24] ;  /* 0x0000000018047984 */ /* 0x000e280000000c00 */
[----:B0-----:R-:W-:Y:S04]  /*6b250*/  STL.64 [R1+0x290], R4 ;  /* 0x0002900401007387 */ /* 0x001fe80000100a00 */
[----:B------:R0:W-:Y:S04]  /*6b260*/  STL.64 [R1+0x298], R6 ;  /* 0x0002980601007387 */ /* 0x0001e80000100a00 */
[----:B0-----:R-:W2:Y:S04]  /*6b270*/  LDL.LU.64 R6, [R1+0x3d08] ;  /* 0x003d080001067983 */ /* 0x001ea80000300a00 */
[----:B------:R-:W2:Y:S01]  /*6b280*/  LDL.LU.64 R4, [R1+0x3d00] ;  /* 0x003d000001047983 */ /* 0x000ea20000300a00 */
[----:B------:R-:W-:Y:S01]  /*6b290*/  BAR.SYNC.DEFER_BLOCKING 0x0 ;  /* 0x0000000000007b1d */ /* 0x000fe20000010000 */
[----:B---3--:R-:W-:-:S02]  /*6b2a0*/  LOP3.LUT R15, R21, 0xffff, RZ, 0xc0, !PT ;  /* 0x0000ffff150f7812 */ /* 0x008fc400078ec0ff */
[----:B----4-:R-:W-:-:S03]  /*6b2b0*/  LOP3.LUT R14, R20, 0xffff, RZ, 0xc0, !PT ;  /* 0x0000ffff140e7812 */ /* 0x010fc600078ec0ff */
[----:B------:R-:W-:Y:S04]  /*6b2c0*/  STL [R1+0x3ce0], R24 ;  /* 0x003ce01801007387 */ /* 0x000fe80000100800 */
[----:B--2---:R0:W-:Y:S04]  /*6b2d0*/  STSM.16.M88.4 [R12], R4 ;  /* 0x000000040c007844 */ /* 0x0041e80000000200 */
[----:B0-----:R-:W2:Y:S04]  /*6b2e0*/  LDL.LU.64 R6, [R1+0x3cf8] ;  /* 0x003cf80001067983 */ /* 0x001ea80000300a00 */
[----:B------:R-:W3:Y:S04]  /*6b2f0*/  LDL.LU R5, [R1+0x3cf0] ;  /* 0x003cf00001057983 */ /* 0x000ee80000300800 */
[----:B------:R-:W-:Y:S04]  /*6b300*/  STL [R1+0x3cd8], R12 ;  /* 0x003cd80c01007387 */ /* 0x000fe80000100800 */
[----:B------:R0:W-:Y:S04]  /*6b310*/  STL [R1+0x3ce4], R15 ;  /* 0x003ce40f01007387 */ /* 0x0001e80000100800 */
[----:B------:R-:W4:Y:S04]  /*6b320*/  LDL.LU R4, [R1+0xb00] ;  /* 0x000b000001047983 */ /* 0x000f280000300800 */
[----:B0-----:R-:W2:Y:S04]  /*6b330*/  LDL.LU R15, [R1+0x7e0] ;  /* 0x0007e000010f7983 */ /* 0x001ea80000300800 */
[----:B------:R-:W3:Y:S04]  /*6b340*/  LDL.LU R10, [R1+0x79c] ;  /* 0x00079c00010a7983 */ /* 0x000ee80000300800 */
[----:B------:R0:W-:Y:S04]  /*6b350*/  STL [R1+0x3ce8], R14 ;  /* 0x003ce80e01007387 */ /* 0x0001e80000100800 */
[----:B0-----:R-:W2:Y:S04]  /*6b360*/  LDL.LU R14, [R1+0x75c] ;  /* 0x00075c00010e7983 */ /* 0x001ea80000300800 */
[----:B------:R-:W4:Y:S01]  /*6b370*/  LDL.LU R24, [R1+0x750] ;  /* 0x0007500001187983 */ /* 0x000f220000300800 */
[----:B------:R-:W-:Y:S01]  /*6b380*/  LOP3.LUT R29, R23, 0xffff, RZ, 0xc0, !PT ;  /* 0x0000ffff171d7812 */ /* 0x000fe200078ec0ff */
[----:B------:R-:W-:Y:S06]  /*6b390*/  BAR.SYNC.DEFER_BLOCKING 0x0 ;  /* 0x0000000000007b1d */ /* 0x000fec0000010000 */
[----:B----4-:R0:W-:Y:S04]  /*6b3a0*/  STL [R1+0x3cec], R24 ;  /* 0x003cec1801007387 */ /* 0x0101e80000100800 */
[----:B0-----:R-:W4:Y:S01]  /*6b3b0*/  LDL.LU R24, [R1+0x7e4] ;  /* 0x0007e40001187983 */ /* 0x001f220000300800 */
[----:B------:R-:W-:-:S03]  /*6b3c0*/  LOP3.LUT R4, R4, 0xffff, RZ, 0xc0, !PT ;  /* 0x0000ffff04047812 */ /* 0x000fc600078ec0ff */
[----:B------:R-:W3:Y:S04]  /*6b3d0*/  LDL.LU R12, [R1+0x74c] ;  /* 0x00074c00010c7983 */ /* 0x000ee80000300800 */
[----:B------:R-:W3:Y:S04]  /*6b3e0*/  LDL.LU R27, [R1+0x748] ;  /* 0x00074800011b7983 */ /* 0x000ee80000300800 */
[----:B------:R-:W-:Y:S04]  /*6b3f0*/  STL [R1+0x40], R29 ;  /* 0x0000401d01007387 */ /* 0x000fe80000100800 */
[----:B------:R-:W3:Y:S04]  /*6b400*/  LDL.LU R25, [R1+0x740] ;  /* 0x0007400001197983 */ /* 0x000ee80000300800 */
[----:B------:R-:W3:Y:S04]  /*6b410*/  LDL.LU R23, [R1+0x73c] ;  /* 0x00073c0001177983 */ /* 0x000ee80000300800 */
[----:B------:R-:W3:Y:S04]  /*6b420*/  LDL.LU R21, [R1+0x728] ;  /* 0x0007280001157983 */ /* 0x000ee80000300800 */
[----:B------:R-:W3:Y:S04]  /*6b430*/  LDL.LU R20, [R1+0x754] ;  /* 0x0007540001147983 */ /* 0x000ee80000300800 */
[----:B------:R-:W-:Y:S04]  /*6b440*/  STL [R1+0x4c], R4 ;  /* 0x00004c0401007387 */ /* 0x000fe80000100800 */
[----:B------:R0:W-:Y:S04]  /*6b450*/  STL [R1+0x3cdc], R22 ;  /* 0x003cdc1601007387 */ /* 0x0001e80000100800 */
[----:B0-----:R-:W3:Y:S01]  /*6b460*/  LDL.LU R22, [R1+0x7a0] ;  /* 0x0007a00001167983 */ /* 0x001ee20000300800 */
[----:B----4-:R-:W-:-:S04]  /*6b470*/  LOP3.LUT R24, R24, 0xffff, RZ, 0xc0, !PT ;  /* 0x0000ffff18187812 */ /* 0x010fc800078ec0ff */
[----:B--2---:R-:W-:Y:S01]  /*6b480*/  PRMT R14, R14, 0x4210, R24 ;  /* 0x000042100e0e7816 */ /* 0x004fe20000000018 */
[----:B------:R0:W-:Y:S04]  /*6b490*/  STL [R1+0x14], R24 ;  /* 0x0000141801007387 */ /* 0x0001e80000100800 */
[----:B0-----:R-:W2:Y:S01]  /*6b4a0*/  LDL.LU R24, [R1+0x3cec] ;  /* 0x003cec0001187983 */ /* 0x001ea20000300800 */
[----:B------:R-:W-:-:S03]  /*6b4b0*/  LOP3.LUT R15, R15, 0xffff, RZ, 0xc0, !PT ;  /* 0x0000ffff0f0f7812 */ /* 0x000fc600078ec0ff */
[----:B------:R0:W-:Y:S04]  /*6b4c0*/  STL [R1+0x30], R14 ;  /* 0x0000300e01007387 */ /* 0x0001e80000100800 */
[----:B0-----:R-:W4:Y:S04]  /*6b4d0*/  LDL.LU R14, [R1+0x3ce8] ;  /* 0x003ce800010e7983 */ /* 0x001f280000300800 */
[----:B------:R0:W-:Y:S01]  /*6b4e0*/  STL [R1+0x18], R15 ;  /* 0x0000180f01007387 */ /* 0x0001e20000100800 */
[----:B--2---:R-:W-:-:S03]  /*6b4f0*/  PRMT R24, R24, 0x4210, R15 ;  /* 0x0000421018187816 */ /* 0x004fc6000000000f */
[----:B0-----:R-:W2:Y:S04]  /*6b500*/  LDL.LU R15, [R1+0x3ce4] ;  /* 0x003ce400010f7983 */ /* 0x001ea80000300800 */
[----:B------:R0:W-:Y:S04]  /*6b510*/  STL [R1+0x34], R24 ;  /* 0x0000341801007387 */ /* 0x0001e80000100800 */
[----:B0-----:R-:W2:Y:S01]  /*6b520*/  LDL.LU R24, [R1+0x3ce0] ;  /* 0x003ce00001187983 */ /* 0x001ea20000300800 */
[----:B---3--:R-:W-:Y:S02]  /*6b530*/  LOP3.LUT R22, R22, 0xffff, RZ, 0xc0, !PT ;  /* 0x0000ffff16167812 */ /* 0x008fe400078ec0ff */
[----:B------:R-:W-:-:S02]  /*6b540*/  LOP3.LUT R10, R10, 0xffff, RZ, 0xc0, !PT ;  /* 0x0000ffff0a0a7812 */ /* 0x000fc400078ec0ff */
[----:B------:R-:W-:Y:S01]  /*6b550*/  PRMT R12, R12, 0x4210, R22 ;  /* 0x000042100c0c7816 */ /* 0x000fe20000000016 */
[----:B------:R0:W-:Y:S04]  /*6b560*/  STL [R1+0x1c], R22 ;  /* 0x00001c1601007387 */ /* 0x0001e80000100800 */
[----:B------:R-:W-:Y:S04]  /*6b570*/  STL [R1+0x50], R10 ;  /* 0x0000500a01007387 */ /* 0x000fe80000100800 */
[----:B------:R2:W-:Y:S01]  /*6b580*/  STL [R1+0x38], R12 ;  /* 0x0000380c01007387 */ /* 0x0005e20000100800 */
[----:B0-----:R-:W-:-:S02]  /*6b590*/  PRMT R22, R27, 0x4210, R29 ;  /* 0x000042101b167816 */ /* 0x001fc4000000001d */
[----:B----4-:R-:W-:-:S03]  /*6b5a0*/  PRMT R29, R23, 0x4210, R14 ;  /* 0x00004210171d7816 */ /* 0x010fc6000000000e */
[----:B------:R-:W-:Y:S01]  /*6b5b0*/  STL [R1+0x20], R22 ;  /* 0x0000201601007387 */ /* 0x000fe20000100800 */
[----:B------:R-:W-:Y:S02]  /*6b5c0*/  PRMT R4, R21, 0x4210, R4 ;  /* 0x0000421015047816 */ /* 0x000fe40000000004 */
[----:B--2---:R-:W-:-:S05]  /*6b5d0*/  PRMT R12, R25, 0x4210, R15 ;  /* 0x00004210190c7816 */ /* 0x004fca000000000f */
[----:B------:R0:W-:Y:S02]  /*6b5e0*/  STL [R1+0x24], R12 ;  /* 0x0000240c01007387 */ /* 0x0001e40000100800 */
[----:B0-----:R-:W-:Y:S02]  /*6b5f0*/  PRMT R12, R20, 0x4210, R10 ;  /* 0x00004210140c7816 */ /* 0x001fe4000000000a */
[----:B------:R-:W0:Y:S04]  /*6b600*/  LDS.128 R20, [R24] ;  /* 0x0000000018147984 */ /* 0x000e280000000c00 */
[----:B0-----:R-:W-:Y:S04]  /*6b610*/  STL.64 [R1+0x280], R20 ;  /* 0x0002801401007387 */ /* 0x001fe80000100a00 */
[----:B------:R0:W-:Y:S04]  /*6b620*/  STL.64 [R1+0x288], R22 ;  /* 0x0002881601007387 */ /* 0x0001e80000100a00 */
[----:B0-----:R-:W2:Y:S04]  /*6b630*/  LDL.LU R22, [R1+0x3cdc] ;  /* 0x003cdc0001167983 */ /* 0x001ea80000300800 */
[----:B------:R-:W3:Y:S04]  /*6b640*/  LDL.LU R27, [R1+0xa8] ;  /* 0x0000a800011b7983 */ /* 0x000ee80000300800 */
[----:B------:R-:W4:Y:S01]  /*6b650*/  LDL.LU R25, [R1+0x94] ;  /* 0x0000940001197983 */ /* 0x000f220000300800 */
[----:B------:R-:W-:Y:S06]  /*6b660*/  BAR.SYNC.DEFER_BLOCKING 0x0 ;  /* 0x0000000000007b1d */ /* 0x000fec0000010000 */
[----:B----4-:R0:W-:Y:S04]  /*6b670*/  STL [R1+0x3cb4], R25 ;  /* 0x003cb41901007387 */ /* 0x0101e80000100800 */
        /* <DEDUP_REMOVED lines=10> */
[----:B------:R-:W3:Y:S04]  /*6b720*/  LDL.LU R20, [R1+0x88] ;  /* 0x0000880001147983 */ /* 0x000ee80000300800 */
[----:B--2---:R-:W-:Y:S04]  /*6b730*/  STL.64 [R1+0x3cc0], R22 ;  /* 0x003cc01601007387 */ /* 0x004fe80000100a00 */
[----:B---3--:R0:W-:Y:S04]  /*6b740*/  STL.64 [R1+0x3cb8], R20 ;  /* 0x003cb81401007387 */ /* 0x0081e80000100a00 */
[----:B0-----:R-:W2:Y:S04]  /*6b750*/  LDL.LU R20, [R1+0x30] ;  /* 0x0000300001147983 */ /* 0x001ea80000300800 */
[----:B------:R-:W2:Y:S04]  /*6b760*/  LDL.LU R21, [R1+0x34] ;  /* 0x0000340001157983 */ /* 0x000ea80000300800 */
[----:B------:R-:W3:Y:S01]  /*6b770*/  LDL.LU R22, [R1+0x38] ;  /* 0x0000380001167983 */ /* 0x000ee20000300800 */
[----:B------:R-:W-:-:S03]  /*6b780*/  IMAD.MOV.U32 R23, RZ, RZ, R12 ;  /* 0x000000ffff177224 */ /* 0x000fc600078e000c */
[----:B------:R-:W4:Y:S04]  /*6b790*/  LDL.LU R12, [R1+0x3cd8] ;  /* 0x003cd800010c7983 */ /* 0x000f280000300800 */
[----:B---3--:R-:W-:Y:S04]  /*6b7a0*/  STL.64 [R1+0x3cd0], R22 ;  /* 0x003cd01601007387 */ /* 0x008fe80000100a00 */
[----:B--2---:R0:W-:Y:S04]  /*6b7b0*/  STL.64 [R1+0x3cc8], R20 ;  /* 0x003cc81401007387 */ /* 0x0041e80000100a00 */
[----:B0-----:R-:W4:Y:S04]  /*6b7c0*/  LDL.LU R20, [R1+0x20] ;  /* 0x0000200001147983 */ /* 0x001f280000300800 */
[----:B------:R-:W4:Y:S01]  /*6b7d0*/  LDL.LU R21, [R1+0x24] ;  /* 0x0000240001157983 */ /* 0x000f220000300800 */
[----:B------:R-:W-:-:S02]  /*6b7e0*/  IMAD.MOV.U32 R22, RZ, RZ, R29 ;  /* 0x000000ffff167224 */ /* 0x000fc400078e001d */
[----:B------:R-:W-:Y:S02]  /*6b7f0*/  IMAD.MOV.U32 R23, RZ, RZ, R4 ;  /* 0x000000ffff177224 */ /* 0x000fe400078e0004 */
[----:B------:R-:W2:Y:S04]  /*6b800*/  LDL.LU R4, [R1+0x78] ;  /* 0x0000780001047983 */ /* 0x000ea80000300800 */
[----:B------:R-:W3:Y:S04]  /*6b810*/  LDL.LU R29, [R1+0x74] ;  /* 0x00007400011d7983 */ /* 0x000ee80000300800 */
[----:B----4-:R-:W-:Y:S01]  /*6b820*/  STSM.16.M88.4 [R12], R20 ;  /* 0x000000140c007844 */ /* 0x010fe20000000200 */
[----:B------:R-:W-:Y:S06]  /*6b830*/  BAR.SYNC.DEFER_BLOCKING 0x0 ;  /* 0x0000000000007b1d */ /* 0x000fec0000010000 */
[----:B------:R-:W0:Y:S04]  /*6b840*/  LDS.128 R20, [R24] ;  /* 0x0000000018147984 */ /* 0x000e280000000c00 */
[----:B0-----:R-:W-:Y:S04]  /*6b850*/  STL.64 [R1+0x270], R20 ;  /* 0x0002701401007387 */ /* 0x001fe80000100a00 */
[----:B------:R0:W-:Y:S04]  /*6b860*/  STL.64 [R1+0x278], R22 ;  /* 0x0002781601007387 */ /* 0x0001e80000100a00 */
[----:B0-----:R-:W4:Y:S04]  /*6b870*/  LDL.LU.64 R22, [R1+0x3cd0] ;  /* 0x003cd00001167983 */ /* 0x001f280000300a00 */
[----:B------:R-:W4:Y:S01]  /*6b880*/  LDL.LU.64 R20, [R1+0x3cc8] ;  /* 0x003cc80001147983 */ /* 0x000f220000300a00 */
[----:B------:R-:W-:Y:S01]  /*6b890*/  BAR.SYNC.DEFER_BLOCKING 0x0 ;  /* 0x0000000000007b1d */ /* 0x000fe20000010000 */
[----:B------:R-:W-:-:S05]  /*6b8a0*/  PRMT R27, R27, 0x5210, R25 ;  /* 0x000052101b1b7816 */ /* 0x000fca0000000019 */
[----:B----4-:R0:W-:Y:S04]  /*6b8b0*/  STSM.16.M88.4 [R12], R20 ;  /* 0x000000140c007844 */ /* 0x0101e80000000200 */
[----:B0-----:R-:W4:Y:S04]  /*6b8c0*/  LDL.LU.64 R22, [R1+0x3cc0] ;  /* 0x003cc00001167983 */ /* 0x001f280000300a00 */
[----:B------:R-:W2:Y:S04]  /*6b8d0*/  LDL.LU.64 R20, [R1+0x3cb8] ;  /* 0x003cb80001147983 */ /* 0x000ea80000300a00 */
[----:B------:R-:W3:Y:S01]  /*6b8e0*/  LDL.LU R25, [R1+0x3cb4] ;  /* 0x003cb40001197983 */ /* 0x000ee20000300800 */
[----:B------:R-:W-:Y:S01]  /*6b8f0*/  BAR.SYNC.DEFER_BLOCKING 0x0 ;  /* 0x0000000000007b1d */ /* 0x000fe20000010000 */
[----:B---3--:R-:W-:-:S05]  /*6b900*/  PRMT R25, R25, 0x5210, R10 ;  /* 0x0000521019197816 */ /* 0x008fca000000000a */
[----:B------:R-:W4:Y:S02]  /*6b910*/  LDL.LU R10, [R1+0x3cb0] ;  /* 0x003cb000010a7983 */ /* 0x000f240000300800 */
[----:B----4-:R-:W-:Y:S02]  /*6b920*/  PRMT R10, R10, 0x5210, R23 ;  /* 0x000052100a0a7816 */ /* 0x010fe40000000017 */
[----:B------:R-:W2:Y:S02]  /*6b930*/  LDL.LU R23, [R1+0x3cac] ;  /* 0x003cac0001177983 */ /* 0x000ea40000300800 */
[----:B--2---:R-:W-:Y:S02]  /*6b940*/  PRMT R23, R23, 0x5210, R21 ;  /* 0x0000521017177816 */ /* 0x004fe40000000015 */
[----:B------:R-:W2:Y:S04]  /*6b950*/  LDL.LU R21, [R1+0x3ca8] ;  /* 0x003ca80001157983 */ /* 0x000ea80000300800 */
[----:B------:R0:W-:Y:S04]  /*6b960*/  STL.64 [R1+0x3ca0], R12 ;  /* 0x003ca00c01007387 */ /* 0x0001e80000100a00 */
[----:B0-----:R-:W3:Y:S04]  /*6b970*/  LDL.LU R12, [R1+0x4c] ;  /* 0x00004c00010c7983 */ /* 0x001ee80000300800 */
[----:B------:R-:W4:Y:S01]  /*6b980*/  LDL.LU R13, [R1+0x50] ;  /* 0x00005000010d7983 */ /* 0x000f220000300800 */
[----:B------:R-:W-:-:S02]  /*6b990*/  PRMT R14, R20, 0x5210, R14 ;  /* 0x00005210140e7816 */ /* 0x000fc4000000000e */
[----:B--2---:R-:W-:Y:S02]  /*6b9a0*/  PRMT R15, R21, 0x5210, R15 ;  /* 0x00005210150f7816 */ /* 0x004fe4000000000f */
[----:B------:R-:W2:Y:S04]  /*6b9b0*/  LDL.LU R21, [R1+0xbe4] ;  /* 0x000be40001157983 */ /* 0x000ea80000300800 */
[----:B------:R-:W2:Y:S04]  /*6b9c0*/  LDL.LU R20, [R1+0xbe0] ;  /* 0x000be00001147983 */ /* 0x000ea80000300800 */
[----:B------:R0:W-:Y:S01]  /*6b9d0*/  STL [R1+0x3c88], R11 ;  /* 0x003c880b01007387 */ /* 0x0001e20000100800 */
[----:B---3--:R-:W-:-:S02]  /*6b9e0*/  PRMT R4, R4, 0x5210, R12 ;  /* 0x0000521004047816 */ /* 0x008fc4000000000c */
[----:B----4-:R-:W-:Y:S01]  /*6b9f0*/  PRMT R12, R29, 0x5210, R13 ;  /* 0x000052101d0c7816 */ /* 0x010fe2000000000d */
[----:B------:R1:W-:Y:S04]  /*6ba00*/  STL.64 [R1+0x3c80], R8 ;  /* 0x003c800801007387 */ /* 0x0003e80000100a00 */
[----:B0-----:R-:W-:Y:S02]  /*6ba10*/  IMAD.MOV.U32 R11, RZ, RZ, R12 ;  /* 0x000000ffff0b7224 */ /* 0x001fe400078e000c */
[----:B-1----:R-:W-:Y:S02]  /*6ba20*/  IMAD.MOV.U32 R8, RZ, RZ, R27 ;  /* 0x000000ffff087224 */ /* 0x002fe400078e001b */
[----:B------:R-:W-:Y:S01]  /*6ba30*/  IMAD.MOV.U32 R9, RZ, RZ, R25 ;  /* 0x000000ffff097224 */ /* 0x000fe200078e0019 */
[----:B------:R0:W-:Y:S04]  /*6ba40*/  STL.64 [R1+0x3c98], R10 ;  /* 0x003c980a01007387 */ /* 0x0001e80000100a00 */
[----:B------:R1:W-:Y:S01]  /*6ba50*/  STL.64 [R1+0x3c90], R8 ;  /* 0x003c900801007387 */ /* 0x0003e20000100a00 */
[----:B0-----:R-:W-:-:S02]  /*6ba60*/  IMAD.MOV.U32 R10, RZ, RZ, R14 ;  /* 0x000000ffff0a7224 */ /* 0x001fc400078e000e */
[----:B-1----:R-:W-:Y:S02]  /*6ba70*/  IMAD.MOV.U32 R9, RZ, RZ, R15 ;  /* 0x000000ffff097224 */ /* 0x002fe400078e000f */
[----:B------:R-:W0:Y:S04]  /*6ba80*/  LDS.128 R12, [R24] ;  /* 0x00000000180c7984 */ /* 0x000e280000000c00 */
[----:B0-----:R0:W-:Y:S04]  /*6ba90*/  STL.64 [R1+0x250], R12 ;  /* 0x0002500c01007387 */ /* 0x0011e80000100a00 */
[----:B------:R-:W-:Y:S04]  /*6baa0*/  STL.64 [R1+0x258], R14 ;  /* 0x0002580e01007387 */ /* 0x000fe80000100a00 */
[----:B0-----:R-:W3:Y:S01]  /*6bab0*/  LDL.LU.64 R12, [R1+0x3ca0] ;  /* 0x003ca000010c7983 */ /* 0x001ee20000300a00 */
[----:B------:R-:W-:-:S02]  /*6bac0*/  IMAD.MOV.U32 R8, RZ, RZ, R23 ;  /* 0x000000ffff087224 */ /* 0x000fc400078e0017 */
[----:B------:R-:W-:Y:S01]  /*6bad0*/  IMAD.MOV.U32 R11, RZ, RZ, R4 ;  /* 0x000000ffff0b7224 */ /* 0x000fe200078e0004 */
[----:B------:R-:W-:Y:S06]  /*6bae0*/  BAR.SYNC.DEFER_BLOCKING 0x0 ;  /* 0x0000000000007b1d */ /* 0x000fec0000010000 */
[----:B---3--:R-:W-:Y:S02]  /*6baf0*/  STSM.16.M88.4 [R12], R8 ;  /* 0x000000080c007844 */ /* 0x008fe40000000200 */
[----:B------:R-:W-:Y:S06]  /*6bb00*/  BAR.SYNC.DEFER_BLOCKING 0x0 ;  /* 0x0000000000007b1d */ /* 0x000fec0000010000 */
[----:B------:R-:W0:Y:S04]  /*6bb10*/  LDS.128 R8, [R24] ;  /* 0x0000000018087984 */ /* 0x000e280000000c00 */
[----:B0-----:R-:W-:Y:S04]  /*6bb20*/  STL.64 [R1+0x240], R8 ;  /* 0x0002400801007387 */ /* 0x001fe80000100a00 */
[----:B------:R0:W-:Y:S04]  /*6bb30*/  STL.64 [R1+0x248], R10 ;  /* 0x0002480a01007387 */ /* 0x0001e80000100a00 */
[----:B0-----:R-:W3:Y:S04]  /*6bb40*/  LDL.LU.64 R10, [R1+0x3c98] ;  /* 0x003c9800010a7983 */ /* 0x001ee80000300a00 */
[----:B------:R-:W3:Y:S01]  /*6bb50*/  LDL.LU.64 R8, [R1+0x3c90] ;  /* 0x003c900001087983 */ /* 0x000ee20000300a00 */
[----:B------:R-:W-:Y:S06]  /*6bb60*/  BAR.SYNC.DEFER_BLOCKING 0x0 ;  /* 0x0000000000007b1d */ /* 0x000fec0000010000 */
[----:B------:R-:W-:Y:S04]  /*6bb70*/  STL [R1+0x3c68], R24 ;  /* 0x003c681801007387 */ /* 0x000fe80000100800 */
[----:B---3--:R0:W-:Y:S04]  /*6bb80*/  STSM.16.M88.4 [R12], R8 ;  /* 0x000000080c007844 */ /* 0x0081e80000000200 */
[----:B0-----:R-:W3:Y:S04]  /*6bb90*/  LDL.LU R11, [R1+0x3c88] ;  /* 0x003c8800010b7983 */ /* 0x001ee80000300800 */
[----:B------:R-:W4:Y:S04]  /*6bba0*/  LDL.LU.64 R8, [R1+0x3c80] ;  /* 0x003c800001087983 */ /* 0x000f280000300a00 */
[----:B------:R-:W-:Y:S04]  /*6bbb0*/  STL [R1+0x3c6c], R12 ;  /* 0x003c6c0c01007387 */ /* 0x000fe80000100800 */
[----:B------:R-:W-:Y:S04]  /*6bbc0*/  STL [R1+0x3c78], R5 ;  /* 0x003c780501007387 */ /* 0x000fe80000100800 */
[----:B------:R-:W3:Y:S04]  /*6bbd0*/  LDL.LU R27, [R1+0xaf4] ;  /* 0x000af400011b7983 */ /* 0x000ee80000300800 */
[----:B------:R-:W4:Y:S04]  /*6bbe0*/  LDL.LU R25, [R1+0xaf0] ;  /* 0x000af00001197983 */ /* 0x000f280000300800 */
[----:B------:R0:W-:Y:S04]  /*6bbf0*/  STL [R1+0x3c7c], R26 ;  /* 0x003c7c1a01007387 */ /* 0x0001e80000100800 */
[----:B0-----:R-:W3:Y:S04]  /*6bc00*/  LDL.LU R26, [R1+0x800] ;  /* 0x00080000011a7983 */ /* 0x001ee80000300800 */
[----:B------:R-:W4:Y:S04]  /*6bc10*/  LDL.LU R12, [R1+0x7cc] ;  /* 0x0007cc00010c7983 */ /* 0x000f280000300800 */
[----:B------:R-:W4:Y:S04]  /*6bc20*/  LDL.LU R23, [R1+0x7c8] ;  /* 0x0007c80001177983 */ /* 0x000f280000300800 */
[----:B------:R-:W4:Y:S04]  /*6bc30*/  LDL.LU R5, [R1+0x780] ;  /* 0x0007800001057983 */ /* 0x000f280000300800 */
[----:B------:R-:W3:Y:S01]  /*6bc40*/  LDL.LU R24, [R1+0x778] ;  /* 0x0007780001187983 */ /* 0x000ee20000300800 */
[----:B--2---:R-:W-:-:S02]  /*6bc50*/  LOP3.LUT R10, R20, 0xffff, RZ, 0xc0, !PT ;  /* 0x0000ffff140a7812 */ /* 0x004fc400078ec0ff */
[----:B------:R-:W-:Y:S01]  /*6bc60*/  LOP3.LUT R15, R21, 0xffff, RZ, 0xc0, !PT ;  /* 0x0000ffff150f7812 */ /* 0x000fe200078ec0ff */
[----:B------:R-:W-:Y:S06]  /*6bc70*/  BAR.SYNC.DEFER_BLOCKING 0x0 ;  /* 0x0000000000007b1d */ /* 0x000fec0000010000 */
[----:B---3--:R0:W-:Y:S04]  /*6bc80*/  STL [R1+0x3c70], R24 ;  /* 0x003c701801007387 */ /* 0x0081e80000100800 */
[----:B0-----:R-:W2:Y:S04]  /*6bc90*/  LDL.LU R24, [R1+0x77c] ;  /* 0x00077c0001187983 */ /* 0x001ea80000300800 */
[----:B------:R-:W3:Y:S01]  /*6bca0*/  LDL.LU R20, [R1+0x76c] ;  /* 0x00076c0001147983 */ /* 0x000ee20000300800 */
[----:B------:R-:W-:-:S03]  /*6bcb0*/  LOP3.LUT R26, R26, 0xffff, RZ, 0xc0, !PT ;  /* 0x0000ffff1a1a7812 */ /* 0x000fc600078ec0ff */
[----:B---3--:R0:W-:Y:S04]  /*6bcc0*/  STL [R1+0x3c74], R20 ;  /* 0x003c741401007387 */ /* 0x0081e80000100800 */
[----:B0-----:R-:W3:Y:S01]  /*6bcd0*/  LDL.LU R20, [R1+0x7fc] ;  /* 0x0007fc0001147983 */ /* 0x001ee20000300800 */
[----:B------:R-:W-:-:S03]  /*6bce0*/  LOP3.LUT R14, R27, 0xffff, RZ, 0xc0, !PT ;  /* 0x0000ffff1b0e7812 */ /* 0x000fc600078ec0ff */
[----:B------:R-:W2:Y:S01]  /*6bcf0*/  LDL.LU R21, [R1+0x764] ;  /* 0x0007640001157983 */ /* 0x000ea20000300800 */
[----:B----4-:R-:W-:-:S03]  /*6bd00*/  PRMT R5, R5, 0x4210, R26 ;  /* 0x0000421005057816 */ /* 0x010fc6000000001a */
[----:B------:R-:W-:Y:S01]  /*6bd10*/  STL [R1+0x40], R15 ;  /* 0x0000400f01007387 */ /* 0x000fe20000100800 */
[----:B------:R-:W-:-:S03]  /*6bd20*/  LOP3.LUT R4, R25, 0xffff, RZ, 0xc0, !PT ;  /* 0x0000ffff19047812 */ /* 0x000fc600078ec0ff */
[----:B------:R-:W4:Y:S01]  /*6bd30*/  LDL.LU R29, [R1+0x760] ;  /* 0x00076000011d7983 */ /* 0x000f220000300800 */
[----:B------:R-:W-:-:S03]  /*6bd40*/  LOP3.LUT R12, R12, 0xffff, RZ, 0xc0, !PT ;  /* 0x0000ffff0c0c7812 */ /* 0x000fc600078ec0ff */
[----:B------:R-:W-:Y:S04]  /*6bd50*/  STL [R1+0x44], R10 ;  /* 0x0000440a01007387 */ /* 0x000fe80000100800 */
[----:B------:R-:W4:Y:S04]  /*6bd60*/  LDL.LU R27, [R1+0x734] ;  /* 0x00073400011b7983 */ /* 0x000f280000300800 */
[----:B------:R-:W4:Y:S04]  /*6bd70*/  LDL.LU R25, [R1+0x784] ;  /* 0x0007840001197983 */ /* 0x000f280000300800 */
[----:B------:R0:W-:Y:S04]  /*6bd80*/  STL [R1+0x14], R26 ;  /* 0x0000141a01007387 */ /* 0x0001e80000100800 */
[----:B0-----:R-:W4:Y:S04]  /*6bd90*/  LDL.LU R26, [R1+0x3c7c] ;  /* 0x003c7c00011a7983 */ /* 0x001f280000300800 */
[----:B------:R0:W-:Y:S04]  /*6bda0*/  STL [R1+0x30], R5 ;  /* 0x0000300501007387 */ /* 0x0001e80000100800 */
[----:B0-----:R-:W4:Y:S01]  /*6bdb0*/  LDL.LU R5, [R1+0x3c78] ;  /* 0x003c780001057983 */ /* 0x001f220000300800 */
[----:B---3--:R-:W-:-:S04]  /*6bdc0*/  LOP3.LUT R20, R20, 0xffff, RZ, 0xc0, !PT ;  /* 0x0000ffff14147812 */ /* 0x008fc800078ec0ff */
[----:B--2---:R-:W-:Y:S01]  /*6bdd0*/  PRMT R24, R24, 0x4210, R20 ;  /* 0x0000421018187816 */ /* 0x004fe20000000014 */
[----:B------:R0:W-:Y:S04]  /*6bde0*/  STL [R1+0x18], R20 ;  /* 0x0000181401007387 */ /* 0x0001e80000100800 */
[----:B------:R-:W-:Y:S04]  /*6bdf0*/  STL [R1+0x1c], R12 ;  /* 0x00001c0c01007387 */ /* 0x000fe80000100800 */
[----:B0-----:R-:W2:Y:S04]  /*6be00*/  LDL.LU R20, [R1+0x3c74] ;  /* 0x003c740001147983 */ /* 0x001ea80000300800 */
[----:B------:R0:W-:Y:S04]  /*6be10*/  STL [R1+0x34], R24 ;  /* 0x0000341801007387 */ /* 0x0001e80000100800 */
[----:B0-----:R-:W3:Y:S01]  /*6be20*/  LDL.LU R24, [R1+0x3c70] ;  /* 0x003c700001187983 */ /* 0x001ee20000300800 */
[----:B------:R-:W-:-:S02]  /*6be30*/  LOP3.LUT R23, R23, 0xffff, RZ, 0xc0, !PT ;  /* 0x0000ffff17177812 */ /* 0x000fc400078ec0ff */
[----:B---3--:R-:W-:Y:S02]  /*6be40*/  PRMT R24, R24, 0x4210, R12 ;  /* 0x0000421018187816 */ /* 0x008fe4000000000c */
[----:B------:R-:W3:Y:S04]  /*6be50*/  LDL.LU R12, [R1+0x3c6c] ;  /* 0x003c6c00010c7983 */ /* 0x000ee80000300800 */
[----:B------:R0:W-:Y:S04]  /*6be60*/  STL [R1+0x38], R24 ;  /* 0x0000381801007387 */ /* 0x0001e80000100800 */
[----:B0-----:R-:W3:Y:S01]  /*6be70*/  LDL.LU R24, [R1+0x3c68] ;  /* 0x003c680001187983 */ /* 0x001ee20000300800 */
[----:B--2---:R-:W-:-:S02]  /*6be80*/  PRMT R20, R20, 0x4210, R15 ;  /* 0x0000421014147816 */ /* 0x004fc4000000000f */
[----:B----4-:R-:W-:-:S05]  /*6be90*/  PRMT R15, R29, 0x4210, R14 ;  /* 0x000042101d0f7816 */ /* 0x010fca000000000e */
[----:B------:R-:W-:Y:S04]  /*6bea0*/  STL.64 [R1+0x3c60], R14 ;  /* 0x003c600e01007387 */ /* 0x000fe80000100a00 */
[----:B---3--:R0:W-:Y:S02]  /*6beb0*/  STL.64 [R1+0x3c58], R12 ;  /* 0x003c580c01007387 */ /* 0x0081e40000100a00 */
[----:B0-----:R-:W-:-:S05]  /*6bec0*/  PRMT R12, R25, 0x4210, R23 ;  /* 0x00004210190c7816 */ /* 0x001fca0000000017 */
[----:B------:R-:W-:Y:S04]  /*6bed0*/  STL [R1+0x3c], R12 ;  /* 0x00003c0c01007387 */ /* 0x000fe80000100800 */
[----:B------:R-:W0:Y:S04]  /*6bee0*/  LDS.128 R12, [R24] ;  /* 0x00000000180c7984 */ /* 0x000e280000000c00 */
[----:B0-----:R-:W-:Y:S04]  /*6bef0*/  STL.64 [R1+0x230], R12 ;  /* 0x0002300c01007387 */ /* 0x001fe80000100a00 */
[----:B------:R0:W-:Y:S04]  /*6bf00*/  STL.64 [R1+0x238], R14 ;  /* 0x0002380e01007387 */ /* 0x0001e80000100a00 */
[----:B0-----:R-:W2:Y:S04]  /*6bf10*/  LDL.LU.64 R14, [R1+0x3c60] ;  /* 0x003c6000010e7983 */ /* 0x001ea80000300a00 */
[----:B------:R-:W3:Y:S04]  /*6bf20*/  LDL.LU.64 R12, [R1+0x3c58] ;  /* 0x003c5800010c7983 */ /* 0x000ee80000300a00 */
[----:B------:R0:W-:Y:S04]  /*6bf30*/  STL.64 [R1+0x3c50], R22 ;  /* 0x003c501601007387 */ /* 0x0001e80000100a00 */
[----:B------:R-:W4:Y:S01]  /*6bf40*/  LDL.LU R29, [R1+0xc8] ;  /* 0x0000c800011d7983 */ /* 0x000f220000300800 */
[----:B------:R-:W-:-:S02]  /*6bf50*/  PRMT R21, R21, 0x4210, R10 ;  /* 0x0000421015157816 */ /* 0x000fc4000000000a */
[----:B------:R-:W-:-:S05]  /*6bf60*/  PRMT R10, R27, 0x4210, R4 ;  /* 0x000042101b0a7816 */ /* 0x000fca0000000004 */
[----:B0-----:R-:W-:Y:S01]  /*6bf70*/  IMAD.MOV.U32 R23, RZ, RZ, R10 ;  /* 0x000000ffff177224 */ /* 0x001fe200078e000a */
[----:B------:R-:W-:Y:S06]  /*6bf80*/  BAR.SYNC.DEFER_BLOCKING 0x0 ;  /* 0x0000000000007b1d */ /* 0x000fec0000010000 */
[----:B----4-:R0:W-:Y:S04]  /*6bf90*/  STL [R1+0x3c28], R29 ;  /* 0x003c281d01007387 */ /* 0x0101e80000100800 */
[----:B0-----:R-:W4:Y:S04]  /*6bfa0*/  LDL.LU R29, [R1+0xd8] ;  /* 0x0000d800011d7983 */ /* 0x001f280000300800 */
[----:B------:R-:W2:Y:S04]  /*6bfb0*/  LDL.LU R10, [R1+0xcc] ;  /* 0x0000cc00010a7983 */ /* 0x000ea80000300800 */
[----:B--2---:R0:W-:Y:S04]  /*6bfc0*/  STL [R1+0x3c24], R10 ;  /* 0x003c240a01007387 */ /* 0x0041e80000100800 */
[----:B0-----:R-:W2:Y:S01]  /*6bfd0*/  LDL.LU R10, [R1+0x18] ;  /* 0x00001800010a7983 */ /* 0x001ea20000300800 */
[----:B------:R-:W-:-:S03]  /*6bfe0*/  IMAD.MOV.U32 R22, RZ, RZ, R15 ;  /* 0x000000ffff167224 */ /* 0x000fc600078e000f */
[----:B--2---:R0:W-:Y:S04]  /*6bff0*/  STL [R1+0x3c2c], R10 ;  /* 0x003c2c0a01007387 */ /* 0x0041e80000100800 */
[----:B0-----:R-:W2:Y:S04]  /*6c000*/  LDL.LU R10, [R1+0x14] ;  /* 0x00001400010a7983 */ /* 0x001ea80000300800 */
[----:B---3--:R0:W-:Y:S04]  /*6c010*/  STSM.16.M88.4 [R12], R20 ;  /* 0x000000140c007844 */ /* 0x0081e80000000200 */
[----:B0-----:R-:W3:Y:S01]  /*6c020*/  LDL.LU.64 R22, [R1+0x3c50] ;  /* 0x003c500001167983 */ /* 0x001ee20000300a00 */
[----:B------:R-:W-:Y:S06]  /*6c030*/  BAR.SYNC.DEFER_BLOCKING 0x0 ;  /* 0x0000000000007b1d */ /* 0x000fec0000010000 */
[----:B--2---:R-:W-:Y:S04]  /*6c040*/  STL.64 [R1+0x3c48], R10 ;  /* 0x003c480a01007387 */ /* 0x004fe80000100a00 */
[----:B------:R-:W-:Y:S04]  /*6c050*/  STL.64 [R1+0x3c40], R8 ;  /* 0x003c400801007387 */ /* 0x000fe80000100a00 */
[----:B------:R0:W-:Y:S04]  /*6c060*/  STL [R1+0x3c20], R4 ;  /* 0x003c200401007387 */ /* 0x0001e80000100800 */
[----:B------:R-:W1:Y:S04]  /*6c070*/  LDS.128 R8, [R24] ;  /* 0x0000000018087984 */ /* 0x000e680000000c00 */
[----:B0-----:R-:W2:Y:S04]  /*6c080*/  LDL.LU R4, [R1+0x1c] ;  /* 0x00001c0001047983 */ /* 0x001ea80000300800 */
[----:B------:R-:W3:Y:S04]  /*6c090*/  LDL.LU R20, [R1+0xc0] ;  /* 0x0000c00001147983 */ /* 0x000ee80000300800 */
[----:B------:R-:W3:Y:S04]  /*6c0a0*/  LDL.LU R15, [R1+0xb4] ;  /* 0x0000b400010f7983 */ /* 0x000ee80000300800 */
[----:B------:R-:W4:Y:S04]  /*6c0b0*/  LDL.LU R27, [R1+0xbc] ;  /* 0x0000bc00011b7983 */ /* 0x000f280000300800 */
[----:B------:R-:W2:Y:S04]  /*6c0c0*/  LDL.LU R25, [R1+0x84] ;  /* 0x0000840001197983 */ /* 0x000ea80000300800 */
[----:B------:R-:W3:Y:S04]  /*6c0d0*/  LDL.LU R21, [R1+0x7c] ;  /* 0x00007c0001157983 */ /* 0x000ee80000300800 */
[----:B-1----:R-:W-:Y:S04]  /*6c0e0*/  STL.64 [R1+0x210], R8 ;  /* 0x0002100801007387 */ /* 0x002fe80000100a00 */
[----:B------:R0:W-:Y:S04]  /*6c0f0*/  STL.64 [R1+0x218], R10 ;  /* 0x0002180a01007387 */ /* 0x0001e80000100a00 */
[----:B0-----:R-:W3:Y:S04]  /*6c100*/  LDL.LU.64 R10, [R1+0x3c48] ;  /* 0x003c4800010a7983 */ /* 0x001ee80000300a00 */
[----:B------:R-:W3:Y:S01]  /*6c110*/  LDL.LU.64 R8, [R1+0x3c40] ;  /* 0x003c400001087983 */ /* 0x000ee20000300a00 */
[----:B------:R-:W-:Y:S06]  /*6c120*/  BAR.SYNC.DEFER_BLOCKING 0x0 ;  /* 0x0000000000007b1d */ /* 0x000fec0000010000 */
[----:B----4-:R-:W-:Y:S04]  /*6c130*/  STL.64 [R1+0x3c38], R26 ;  /* 0x003c381a01007387 */ /* 0x010fe80000100a00 */
[----:B--2---:R0:W-:Y:S04]  /*6c140*/  STL.64 [R1+0x3c30], R24 ;  /* 0x003c301801007387 */ /* 0x0041e80000100a00 */
[----:B0-----:R-:W2:Y:S04]  /*6c150*/  LDL.LU R24, [R1+0x30] ;  /* 0x0000300001187983 */ /* 0x001ea80000300800 */
[----:B------:R-:W2:Y:S04]  /*6c160*/  LDL.LU R25, [R1+0x34] ;  /* 0x0000340001197983 */ /* 0x000ea80000300800 */
[----:B------:R-:W2:Y:S04]  /*6c170*/  LDL.LU R26, [R1+0x38] ;  /* 0x00003800011a7983 */ /* 0x000ea80000300800 */
[----:B------:R-:W2:Y:S01]  /*6c180*/  LDL.LU R27, [R1+0x3c] ;  /* 0x00003c00011b7983 */ /* 0x000ea20000300800 */
[----:B---3--:R-:W-:-:S03]  /*6c190*/  PRMT R29, R29, 0x5210, R10 ;  /* 0x000052101d1d7816 */ /* 0x008fc6000000000a */
[----:B--2---:R0:W-:Y:S04]  /*6c1a0*/  STSM.16.M88.4 [R12], R24 ;  /* 0x000000180c007844 */ /* 0x0041e80000000200 */
[----:B0-----:R-:W2:Y:S04]  /*6c1b0*/  LDL.LU.64 R26, [R1+0x3c38] ;  /* 0x003c3800011a7983 */ /* 0x001ea80000300a00 */
[----:B------:R-:W3:Y:S04]  /*6c1c0*/  LDL.LU.64 R24, [R1+0x3c30] ;  /* 0x003c300001187983 */ /* 0x000ee80000300a00 */
[----:B------:R-:W4:Y:S04]  /*6c1d0*/  LDL.LU R10, [R1+0x3c2c] ;  /* 0x003c2c00010a7983 */ /* 0x000f280000300800 */
[----:B------:R0:W-:Y:S04]  /*6c1e0*/  STL [R1+0x30], R29 ;  /* 0x0000301d01007387 */ /* 0x0001e80000100800 */
[----:B0-----:R-:W4:Y:S01]  /*6c1f0*/  LDL.LU R29, [R1+0x3c28] ;  /* 0x003c2800011d7983 */ /* 0x001f220000300800 */
[----:B------:R-:W-:Y:S01]  /*6c200*/  BAR.SYNC.DEFER_BLOCKING 0x0 ;  /* 0x0000000000007b1d */ /* 0x000fe20000010000 */
[----:B----4-:R-:W-:-:S05]  /*6c210*/  PRMT R29, R29, 0x5210, R10 ;  /* 0x000052101d1d7816 */ /* 0x010fca000000000a */
[----:B------:R-:W4:Y:S02]  /*6c220*/  LDL.LU R10, [R1+0x3c24] ;  /* 0x003c2400010a7983 */ /* 0x000f240000300800 */
[----:B----4-:R-:W-:Y:S02]  /*6c230*/  PRMT R10, R10, 0x5210, R4 ;  /* 0x000052100a0a7816 */ /* 0x010fe40000000004 */
[----:B------:R-:W4:Y:S04]  /*6c240*/  LDL.LU R4, [R1+0x3c20] ;  /* 0x003c200001047983 */ /* 0x000f280000300800 */
[----:B------:R0:W-:Y:S04]  /*6c250*/  STL.64 [R1+0x3c18], R10 ;  /* 0x003c180a01007387 */ /* 0x0001e80000100a00 */
[----:B0-----:R-:W2:Y:S04]  /*6c260*/  LDL.LU R10, [R1+0x40] ;  /* 0x00004000010a7983 */ /* 0x001ea80000300800 */
[----:B------:R-:W3:Y:S04]  /*6c270*/  LDL.LU R11, [R1+0x44] ;  /* 0x00004400010b7983 */ /* 0x000ee80000300800 */
[----:B------:R-:W-:Y:S01]  /*6c280*/  STL.64 [R1+0x3c10], R8 ;  /* 0x003c100801007387 */ /* 0x000fe20000100a00 */
[----:B--2---:R-:W-:-:S02]  /*6c290*/  PRMT R20, R20, 0x5210, R10 ;  /* 0x0000521014147816 */ /* 0x004fc4000000000a */
[----:B---3--:R-:W-:Y:S02]  /*6c2a0*/  PRMT R15, R15, 0x5210, R11 ;  /* 0x000052100f0f7816 */ /* 0x008fe4000000000b */
[----:B------:R-:W0:Y:S04]  /*6c2b0*/  LDS.128 R8, [R24] ;  /* 0x0000000018087984 */ /* 0x000e280000000c00 */
[----:B0-----:R-:W-:Y:S04]  /*6c2c0*/  STL.64 [R1+0x200], R8 ;  /* 0x0002000801007387 */ /* 0x001fe80000100a00 */
[----:B------:R0:W-:Y:S04]  /*6c2d0*/  STL.64 [R1+0x208], R10 ;  /* 0x0002080a01007387 */ /* 0x0001e80000100a00 */
[----:B0-----:R-:W2:Y:S04]  /*6c2e0*/  LDL.LU.64 R10, [R1+0x3c18] ;  /* 0x003c1800010a7983 */ /* 0x001ea80000300a00 */
[----:B------:R-:W3:Y:S01]  /*6c2f0*/  LDL.LU.64 R8, [R1+0x3c10] ;  /* 0x003c100001087983 */ /* 0x000ee20000300a00 */
[----:B------:R-:W-:-:S02]  /*6c300*/  PRMT R14, R27, 0x5210, R14 ;  /* 0x000052101b0e7816 */ /* 0x000fc4000000000e */
[----:B----4-:R-:W-:Y:S01]  /*6c310*/  PRMT R4, R25, 0x5210, R4 ;  /* 0x0000521019047816 */ /* 0x010fe20000000004 */
[----:B------:R-:W4:Y:S01]  /*6c320*/  LDL.LU R27, [R1+0xbd4] ;  /* 0x000bd400011b7983 */ /* 0x000f220000300800 */
[----:B------:R-:W-:-:S03]  /*6c330*/  PRMT R21, R21, 0x5210, R23 ;  /* 0x0000521015157816 */ /* 0x000fc60000000017 */
[----:B------:R-:W4:Y:S04]  /*6c340*/  LDL.LU R25, [R1+0xbd0] ;  /* 0x000bd00001197983 */ /* 0x000f280000300800 */
[----:B------:R-:W4:Y:S01]  /*6c350*/  LDL.LU R23, [R1+0xae4] ;  /* 0x000ae40001177983 */ /* 0x000f220000300800 */
[----:B------:R-:W-:Y:S06]  /*6c360*/  BAR.SYNC.DEFER_BLOCKING 0x0 ;  /* 0x0000000000007b1d */ /* 0x000fec0000010000 */
[----:B--2---:R-:W-:Y:S04]  /*6c370*/  STL [R1+0x3bf8], R11 ;  /* 0x003bf80b01007387 */ /* 0x004fe80000100800 */
[----:B---3--:R0:W-:Y:S04]  /*6c380*/  STL.64 [R1+0x3bf0], R8 ;  /* 0x003bf00801007387 */ /* 0x0081e80000100a00 */
[----:B0-----:R-:W2:Y:S01]  /*6c390*/  LDL.LU R8, [R1+0x30] ;  /* 0x0000300001087983 */ /* 0x001ea20000300800 */
[----:B------:R-:W-:-:S02]  /*6c3a0*/  IMAD.MOV.U32 R11, RZ, RZ, R21 ;  /* 0x000000ffff0b7224 */ /* 0x000fc400078e0015 */
[----:B------:R-:W-:-:S03]  /*6c3b0*/  IMAD.MOV.U32 R9, RZ, RZ, R29 ;  /* 0x000000ffff097224 */ /* 0x000fc600078e001d */
[----:B------:R0:W-:Y:S02]  /*6c3c0*/  STL.64 [R1+0x3c08], R10 ;  /* 0x003c080a01007387 */ /* 0x0001e40000100a00 */
[----:B0-----:R-:W-:Y:S02]  /*6c3d0*/  IMAD.MOV.U32 R10, RZ, RZ, R14 ;  /* 0x000000ffff0a7224 */ /* 0x001fe400078e000e */
[----:B------:R-:W-:Y:S01]  /*6c3e0*/  IMAD.MOV.U32 R11, RZ, RZ, R4 ;  /* 0x000000ffff0b7224 */ /* 0x000fe200078e0004 */
[----:B--2---:R0:W-:Y:S02]  /*6c3f0*/  STL.64 [R1+0x3c00], R8 ;  /* 0x003c000801007387 */ /* 0x0041e40000100a00 */
[----:B0-----:R-:W-:Y:S02]  /*6c400*/  IMAD.MOV.U32 R8, RZ, RZ, R20 ;  /* 0x000000ffff087224 */ /* 0x001fe400078e0014 */
[----:B------:R-:W-:Y:S01]  /*6c410*/  IMAD.MOV.U32 R9, RZ, RZ, R15 ;  /* 0x000000ffff097224 */ /* 0x000fe200078e000f */
[----:B------:R-:W2:Y:S04]  /*6c420*/  LDL.LU R20, [R1+0xae0] ;  /* 0x000ae00001147983 */ /* 0x000ea80000300800 */
[----:B------:R-:W-:Y:S01]  /*6c430*/  STSM.16.M88.4 [R12], R8 ;  /* 0x000000080c007844 */ /* 0x000fe20000000200 */
[----:B------:R-:W-:Y:S06]  /*6c440*/  BAR.SYNC.DEFER_BLOCKING 0x0 ;  /* 0x0000000000007b1d */ /* 0x000fec0000010000 */
[----:B------:R-:W0:Y:S04]  /*6c450*/  LDS.128 R8, [R24] ;  /* 0x0000000018087984 */ /* 0x000e280000000c00 */
[----:B0-----:R-:W-:Y:S04]  /*6c460*/  STL.64 [R1+0x1f0], R8 ;  /* 0x0001f00801007387 */ /* 0x001fe80000100a00 */
[----:B------:R0:W-:Y:S04]  /*6c470*/  STL.64 [R1+0x1f8], R10 ;  /* 0x0001f80a01007387 */ /* 0x0001e80000100a00 */
[----:B0-----:R-:W3:Y:S04]  /*6c480*/  LDL.LU.64 R10, [R1+0x3c08] ;  /* 0x003c0800010a7983 */ /* 0x001ee80000300a00 */
[----:B------:R-:W3:Y:S01]  /*6c490*/  LDL.LU.64 R8, [R1+0x3c00] ;  /* 0x003c000001087983 */ /* 0x000ee20000300a00 */
[----:B------:R-:W-:Y:S01]  /*6c4a0*/  BAR.SYNC.DEFER_BLOCKING 0x0 ;  /* 0x0000000000007b1d */ /* 0x000fe20000010000 */
[----:B----4-:R-:W-:Y:S01]  /*6c4b0*/  LOP3.LUT R4, R25, 0xffff, RZ, 0xc0, !PT ;  /* 0x0000ffff19047812 */ /* 0x010fe200078ec0ff */
[----:B------:R-:W-:-:S04]  /*6c4c0*/  IMAD.MOV.U32 R21, RZ, RZ, R17 ;  /* 0x000000ffff157224 */ /* 0x000fc800078e0011 */
[----:B------:R-:W-:Y:S01]  /*6c4d0*/  STL [R1+0x3be4], R24 ;  /* 0x003be41801007387 */ /* 0x000fe20000100800 */
[----:B------:R-:W-:-:S03]  /*6c4e0*/  LOP3.LUT R14, R23, 0xffff, RZ, 0xc0, !PT ;  /* 0x0000ffff170e7812 */ /* 0x000fc600078ec0ff */
[----:B---3--:R0:W-:Y:S04]  /*6c4f0*/  STSM.16.M88.4 [R12], R8 ;  /* 0x000000080c007844 */ /* 0x0081e80000000200 */
[----:B0-----:R-:W3:Y:S01]  /*6c500*/  LDL.LU R11, [R1+0x3bf8] ;  /* 0x003bf800010b7983 */ /* 0x001ee20000300800 */
[----:B------:R-:W-:-:S03]  /*6c510*/  LOP3.LUT R10, R27, 0xffff, RZ, 0xc0, !PT ;  /* 0x0000ffff1b0a7812 */ /* 0x000fc600078ec0ff */
[----:B------:R-:W4:Y:S04]  /*6c520*/  LDL.LU.64 R8, [R1+0x3bf0] ;  /* 0x003bf00001087983 */ /* 0x000f280000300a00 */
[----:B------:R-:W3:Y:S04]  /*6c530*/  LDL.LU R29, [R1+0x81c] ;  /* 0x00081c00011d7983 */ /* 0x000ee80000300800 */
[----:B------:R-:W4:Y:S04]  /*6c540*/  LDL.LU R17, [R1+0x818] ;  /* 0x0008180001117983 */ /* 0x000f280000300800 */
[----:B------:R-:W-:Y:S04]  /*6c550*/  STL [R1+0x3be8], R12 ;  /* 0x003be80c01007387 */ /* 0x000fe80000100800 */
[----:B------:R-:W-:Y:S04]  /*6c560*/  STL [R1+0x40], R10 ;  /* 0x0000400a01007387 */ /* 0x000fe80000100800 */
[----:B------:R2:W-:Y:S04]  /*6c570*/  STL [R1+0x44], R4 ;  /* 0x0000440401007387 */ /* 0x0005e80000100800 */
[----:B------:R-:W4:Y:S04]  /*6c580*/  LDL.LU R24, [R1+0x7f0] ;  /* 0x0007f00001187983 */ /* 0x000f280000300800 */
[----:B------:R-:W4:Y:S01]  /*6c590*/  LDL.LU R23, [R1+0x7ec] ;  /* 0x0007ec0001177983 */ /* 0x000f220000300800 */
[----:B--2---:R-:W-:-:S03]  /*6c5a0*/  LOP3.LUT R4, R20, 0xffff, RZ, 0xc0, !PT ;  /* 0x0000ffff14047812 */ /* 0x004fc600078ec0ff */
[----:B------:R3:W-:Y:S04]  /*6c5b0*/  STL [R1+0x3bec], R14 ;  /* 0x003bec0e01007387 */ /* 0x0007e80000100800 */
[----:B------:R-:W2:Y:S04]  /*6c5c0*/  LDL.LU R27, [R1+0x7dc] ;  /* 0x0007dc00011b7983 */ /* 0x000ea80000300800 */
[----:B------:R-:W2:Y:S04]  /*6c5d0*/  LDL.LU R25, [R1+0x7d8] ;  /* 0x0007d80001197983 */ /* 0x000ea80000300800 */
[----:B------:R-:W2:Y:S04]  /*6c5e0*/  LDL.LU R20, [R1+0x7d4] ;  /* 0x0007d40001147983 */ /* 0x000ea80000300800 */
[----:B------:R-:W2:Y:S04]  /*6c5f0*/  LDL.LU R10, [R1+0x7b8] ;  /* 0x0007b800010a7983 */ /* 0x000ea80000300800 */
[----:B------:R-:W2:Y:S01]  /*6c600*/  LDL.LU R15, [R1+0x7b4] ;  /* 0x0007b400010f7983 */ /* 0x000ea20000300800 */
[----:B------:R-:W-:Y:S01]  /*6c610*/  BAR.SYNC.DEFER_BLOCKING 0x0 ;  /* 0x0000000000007b1d */ /* 0x000fe20000010000 */
[----:B---3--:R-:W-:-:S05]  /*6c620*/  LOP3.LUT R14, R29, 0xffff, RZ, 0xc0, !PT ;  /* 0x0000ffff1d0e7812 */ /* 0x008fca00078ec0ff */
[----:B------:R-:W3:Y:S01]  /*6c630*/  LDL.LU R29, [R1+0x7b0] ;  /* 0x0007b000011d7983 */ /* 0x000ee20000300800 */
[----:B----4-:R-:W-:-:S03]  /*6c640*/  LOP3.LUT R12, R17, 0xffff, RZ, 0xc0, !PT ;  /* 0x0000ffff110c7812 */ /* 0x010fc600078ec0ff */
[----:B------:R-:W4:Y:S04]  /*6c650*/  LDL.LU R17, [R1+0x744] ;  /* 0x0007440001117983 */ /* 0x000f280000300800 */
[----:B------:R-:W-:Y:S04]  /*6c660*/  STL [R1+0x14], R14 ;  /* 0x0000140e01007387 */ /* 0x000fe80000100800 */
[----:B------:R-:W-:Y:S01]  /*6c670*/  STL [R1+0x18], R12 ;  /* 0x0000180c01007387 */ /* 0x000fe20000100800 */
[----:B------:R-:W-:-:S05]  /*6c680*/  LOP3.LUT R24, R24, 0xffff, RZ, 0xc0, !PT ;  /* 0x0000ffff18187812 */ /* 0x000fca00078ec0ff */
[----:B------:R-:W-:Y:S04]  /*6c690*/  STL [R1+0x1c], R24 ;  /* 0x00001c1801007387 */ /* 0x000fe80000100800 */
[----:B------:R0:W-:Y:S01]  /*6c6a0*/  STL [R1+0x3bd0], R11 ;  /* 0x003bd00b01007387 */ /* 0x0001e20000100800 */
[----:B--2---:R-:W-:-:S03]  /*6c6b0*/  PRMT R27, R27, 0x4210, R14 ;  /* 0x000042101b1b7816 */ /* 0x004fc6000000000e */
[----:B0-----:R-:W2:Y:S01]  /*6c6c0*/  LDL R11, [R1+0x44] ;  /* 0x00004400010b7983 */ /* 0x001ea20000100800 */
[----:B------:R-:W-:-:S03]  /*6c6d0*/  PRMT R25, R25, 0x4210, R12 ;  /* 0x0000421019197816 */ /* 0x000fc6000000000c */
[----:B------:R0:W-:Y:S01]  /*6c6e0*/  STL.64 [R1+0x3bc8], R8 ;  /* 0x003bc80801007387 */ /* 0x0001e20000100a00 */
[----:B------:R-:W-:-:S03]  /*6c6f0*/  PRMT R20, R20, 0x4210, R24 ;  /* 0x0000421014147816 */ /* 0x000fc60000000018 */
[----:B0-----:R-:W3:Y:S04]  /*6c700*/  LDL R8, [R1+0x40] ;  /* 0x0000400001087983 */ /* 0x001ee80000100800 */
[----:B------:R-:W3:Y:S04]  /*6c710*/  LDL.LU R9, [R1+0x7bc] ;  /* 0x0007bc0001097983 */ /* 0x000ee80000300800 */
[----:B------:R-:W4:Y:S04]  /*6c720*/  LDL.LU R14, [R1+0x3bec] ;  /* 0x003bec00010e7983 */ /* 0x000f280000300800 */
[----:B------:R-:W4:Y:S04]  /*6c730*/  LDL.LU R12, [R1+0x3be8] ;  /* 0x003be800010c7983 */ /* 0x000f280000300800 */
[----:B------:R-:W4:Y:S01]  /*6c740*/  LDL.LU R24, [R1+0x3be4] ;  /* 0x003be40001187983 */ /* 0x000f220000300800 */
[----:B---3--:R-:W-:-:S02]  /*6c750*/  PRMT R8, R9, 0x4210, R8 ;  /* 0x0000421009087816 */ /* 0x008fc40000000008 */
[----:B--2---:R-:W-:Y:S01]  /*6c760*/  PRMT R9, R10, 0x4210, R11 ;  /* 0x000042100a097816 */ /* 0x004fe2000000000b */
[----:B----4-:R-:W-:Y:S01]  /*6c770*/  STL [R1+0x3be0], R14 ;  /* 0x003be00e01007387 */ /* 0x010fe20000100800 */
[----:B------:R-:W-:-:S03]  /*6c780*/  PRMT R10, R15, 0x4210, R14 ;  /* 0x000042100f0a7816 */ /* 0x000fc6000000000e */
[----:B------:R-:W-:Y:S04]  /*6c790*/  STL.64 [R1+0x3bd8], R12 ;  /* 0x003bd80c01007387 */ /* 0x000fe80000100a00 */
[----:B------:R-:W0:Y:S04]  /*6c7a0*/  LDS.128 R12, [R24] ;  /* 0x00000000180c7984 */ /* 0x000e280000000c00 */
[----:B0-----:R-:W-:Y:S04]  /*6c7b0*/  STL.64 [R1+0x1d0], R12 ;  /* 0x0001d00c01007387 */ /* 0x001fe80000100a00 */
[----:B------:R0:W-:Y:S04]  /*6c7c0*/  STL.64 [R1+0x1d8], R14 ;  /* 0x0001d80e01007387 */ /* 0x0001e80000100a00 */
[----:B0-----:R-:W2:Y:S04]  /*6c7d0*/  LDL.LU R14, [R1+0x3be0] ;  /* 0x003be000010e7983 */ /* 0x001ea80000300800 */
[----:B------:R-:W3:Y:S01]  /*6c7e0*/  LDL.LU.64 R12, [R1+0x3bd8] ;  /* 0x003bd800010c7983 */ /* 0x000ee20000300a00 */
[----:B------:R-:W-:Y:S01]  /*6c7f0*/  PRMT R11, R29, 0x4210, R4 ;  /* 0x000042101d0b7816 */ /* 0x000fe20000000004 */
[----:B------:R-:W-:Y:S01]  /*6c800*/  BAR.SYNC.DEFER_BLOCKING 0x0 ;  /* 0x0000000000007b1d */ /* 0x000fe20000010000 */
[----:B------:R-:W-:-:S04]  /*6c810*/  LOP3.LUT R23, R23, 0xffff, RZ, 0xc0, !PT ;  /* 0x0000ffff17177812 */ /* 0x000fc800078ec0ff */
[----:B------:R-:W-:Y:S01]  /*6c820*/  PRMT R17, R17, 0x4210, R23 ;  /* 0x0000421011117816 */ /* 0x000fe20000000017 */
[----:B---3--:R0:W-:Y:S04]  /*6c830*/  STSM.16.M88.4 [R12], R8 ;  /* 0x000000080c007844 */ /* 0x0081e80000000200 */
[----:B0-----:R-:W3:Y:S04]  /*6c840*/  LDL.LU R11, [R1+0x3bd0] ;  /* 0x003bd000010b7983 */ /* 0x001ee80000300800 */
[----:B------:R-:W4:Y:S04]  /*6c850*/  LDL.LU.64 R8, [R1+0x3bc8] ;  /* 0x003bc80001087983 */ /* 0x000f280000300a00 */
[----:B------:R-:W-:Y:S04]  /*6c860*/  STL.64 [R1+0x3bc0], R18 ;  /* 0x003bc01201007387 */ /* 0x000fe80000100a00 */
[----:B------:R-:W-:Y:S01]  /*6c870*/  STL.64 [R1+0x3bb8], R16 ;  /* 0x003bb81001007387 */ /* 0x000fe20000100a00 */
[----:B------:R-:W-:Y:S06]  /*6c880*/  BAR.SYNC.DEFER_BLOCKING 0x0 ;  /* 0x0000000000007b1d */ /* 0x000fec0000010000 */
[----:B------:R-:W0:Y:S04]  /*6c890*/  LDS.128 R16, [R24] ;  /* 0x0000000018107984 */ /* 0x000e280000000c00 */
[----:B--2---:R-:W-:Y:S04]  /*6c8a0*/  STL [R1+0x3ba4], R14 ;  /* 0x003ba40e01007387 */ /* 0x004fe80000100800 */
[----:B------:R-:W-:Y:S04]  /*6c8b0*/  STL [R1+0x3ba0], R4 ;  /* 0x003ba00401007387 */ /* 0x000fe80000100800 */
[----:B0-----:R-:W-:Y:S01]  /*6c8c0*/  STL [R1+0x1c4], R17 ;  /* 0x0001c41101007387 */ /* 0x001fe20000100800 */
[----:B------:R-:W-:-:S03]  /*6c8d0*/  IMAD.MOV.U32 R15, RZ, RZ, R16 ;  /* 0x000000ffff0f7224 */ /* 0x000fc600078e0010 */
[----:B------:R0:W-:Y:S04]  /*6c8e0*/  STL.64 [R1+0x1c8], R18 ;  /* 0x0001c81201007387 */ /* 0x0001e80000100a00 */
[----:B0-----:R-:W2:Y:S04]  /*6c8f0*/  LDL.LU.64 R18, [R1+0x3bc0] ;  /* 0x003bc00001127983 */ /* 0x001ea80000300a00 */
[----:B------:R-:W2:Y:S04]  /*6c900*/  LDL.LU.64 R16, [R1+0x3bb8] ;  /* 0x003bb80001107983 */ /* 0x000ea80000300a00 */
[----:B------:R-:W2:Y:S04]  /*6c910*/  LDL.LU R14, [R1+0x14] ;  /* 0x00001400010e7983 */ /* 0x000ea80000300800 */
[----:B------:R-:W2:Y:S04]  /*6c920*/  LDL.LU R4, [R1+0x10c] ;  /* 0x00010c0001047983 */ /* 0x000ea80000300800 */
[----:B------:R-:W3:Y:S01]  /*6c930*/  LDL.LU R10, [R1+0x100] ;  /* 0x00010000010a7983 */ /* 0x000ee20000300800 */
[----:B------:R-:W-:Y:S06]  /*6c940*/  BAR.SYNC.DEFER_BLOCKING 0x0 ;  /* 0x0000000000007b1d */ /* 0x000fec0000010000 */
[----:B---3--:R0:W-:Y:S04]  /*6c950*/  STL.64 [R1+0x3bb0], R10 ;  /* 0x003bb00a01007387 */ /* 0x0081e80000100a00 */
[----:B----4-:R1:W-:Y:S01]  /*6c960*/  STL.64 [R1+0x3ba8], R8 ;  /* 0x003ba80801007387 */ /* 0x0103e20000100a00 */
[----:B0-----:R-:W-:-:S03]  /*6c970*/  IMAD.MOV.U32 R10, RZ, RZ, R20 ;  /* 0x000000ffff0a7224 */ /* 0x001fc600078e0014 */
[----:B------:R-:W3:Y:S01]  /*6c980*/  LDL.LU R20, [R1+0xfc] ;  /* 0x0000fc0001147983 */ /* 0x000ee20000300800 */
[----:B--2---:R-:W-:Y:S02]  /*6c990*/  IMAD.MOV.U32 R11, RZ, RZ, R17 ;  /* 0x000000ffff0b7224 */ /* 0x004fe400078e0011 */
[----:B-1----:R-:W-:Y:S01]  /*6c9a0*/  IMAD.MOV.U32 R8, RZ, RZ, R27 ;  /* 0x000000ffff087224 */ /* 0x002fe200078e001b */
[----:B------:R-:W2:Y:S01]  /*6c9b0*/  LDL.LU R29, [R1+0xe8] ;  /* 0x0000e800011d7983 */ /* 0x000ea20000300800 */
[----:B------:R-:W-:-:S03]  /*6c9c0*/  IMAD.MOV.U32 R9, RZ, RZ, R25 ;  /* 0x000000ffff097224 */ /* 0x000fc600078e0019 */
[----:B------:R-:W4:Y:S04]  /*6c9d0*/  LDL.LU R27, [R1+0xf0] ;  /* 0x0000f000011b7983 */ /* 0x000f280000300800 */
[----:B------:R-:W4:Y:S04]  /*6c9e0*/  LDL.LU R25, [R1+0x98] ;  /* 0x0000980001197983 */ /* 0x000f280000300800 */
[----:B------:R-:W3:Y:S04]  /*6c9f0*/  LDL.LU R17, [R1+0x90] ;  /* 0x0000900001117983 */ /* 0x000ee80000300800 */
[----:B------:R0:W-:Y:S04]  /*6ca00*/  STL [R1+0x3530], R15 ;  /* 0x0035300f01007387 */ /* 0x0001e80000100800 */
[----:B------:R1:W-:Y:S04]  /*6ca10*/  STSM.16.M88.4 [R12], R8 ;  /* 0x000000080c007844 */ /* 0x0003e80000000200 */
[----:B0-----:R-:W2:Y:S04]  /*6ca20*/  LDL.LU R15, [R1+0x44] ;  /* 0x00004400010f7983 */ /* 0x001ea80000300800 */
[----:B-1----:R-:W4:Y:S04]  /*6ca30*/  LDL.LU.64 R10, [R1+0x3bb0] ;  /* 0x003bb000010a7983 */ /* 0x002f280000300a00 */
[----:B------:R-:W4:Y:S04]  /*6ca40*/  LDL.LU.64 R8, [R1+0x3ba8] ;  /* 0x003ba80001087983 */ /* 0x000f280000300a00 */
[----:B------:R0:W-:Y:S04]  /*6ca50*/  STL.64 [R1+0x3b98], R18 ;  /* 0x003b981201007387 */ /* 0x0001e80000100a00 */
[----:B0-----:R-:W4:Y:S04]  /*6ca60*/  LDL.LU R18, [R1+0x1c] ;  /* 0x00001c0001127983 */ /* 0x001f280000300800 */
[----:B------:R-:W4:Y:S04]  /*6ca70*/  LDL.LU R19, [R1+0x40] ;  /* 0x0000400001137983 */ /* 0x000f280000300800 */
[----:B------:R0:W-:Y:S04]  /*6ca80*/  STL [R1+0x3b94], R16 ;  /* 0x003b941001007387 */ /* 0x0001e80000100800 */
[----:B0-----:R-:W4:Y:S04]  /*6ca90*/  LDL.LU R16, [R1+0x110] ;  /* 0x0001100001107983 */ /* 0x001f280000300800 */
[----:B------:R0:W-:Y:S04]  /*6caa0*/  STL [R1+0x3b90], R12 ;  /* 0x003b900c01007387 */ /* 0x0001e80000100800 */
[----:B0-----:R-:W4:Y:S01]  /*6cab0*/  LDL.LU R12, [R1+0x18] ;  /* 0x00001800010c7983 */ /* 0x001f220000300800 */
[----:B------:R-:W-:-:S03]  /*6cac0*/  PRMT R4, R4, 0x5210, R14 ;  /* 0x0000521004047816 */ /* 0x000fc6000000000e */
[----:B------:R-:W4:Y:S04]  /*6cad0*/  LDL.LU R14, [R1+0x3ba4] ;  /* 0x003ba400010e7983 */ /* 0x000f280000300800 */
[----:B------:R0:W-:Y:S04]  /*6cae0*/  STL [R1+0x30], R4 ;  /* 0x0000300401007387 */ /* 0x0001e80000100800 */
[----:B0-----:R-:W4:Y:S01]  /*6caf0*/  LDL.LU R4, [R1+0x3ba0] ;  /* 0x003ba00001047983 */ /* 0x001f220000300800 */
[----:B------:R-:W-:Y:S01]  /*6cb00*/  BAR.SYNC.DEFER_BLOCKING 0x0 ;  /* 0x0000000000007b1d */ /* 0x000fe20000010000 */
[----:B--2---:R-:W-:-:S02]  /*6cb10*/  PRMT R15, R29, 0x5210, R15 ;  /* 0x000052101d0f7816 */ /* 0x004fc4000000000f */
[----:B---3--:R-:W-:Y:S02]  /*6cb20*/  PRMT R29, R17, 0x5210, R23 ;  /* 0x00005210111d7816 */ /* 0x008fe40000000017 */
[----:B----4-:R-:W-:Y:S02]  /*6cb30*/  PRMT R10, R10, 0x5210, R18 ;  /* 0x000052100a0a7816 */ /* 0x010fe40000000012 */
[----:B------:R-:W-:Y:S02]  /*6cb40*/  PRMT R20, R20, 0x5210, R19 ;  /* 0x0000521014147816 */ /* 0x000fe40000000013 */
[----:B------:R-:W-:Y:S02]  /*6cb50*/  PRMT R12, R16, 0x5210, R12 ;  /* 0x00005210100c7816 */ /* 0x000fe4000000000c */
[----:B------:R-:W0:Y:S04]  /*6cb60*/  LDS.128 R16, [R24] ;  /* 0x0000000018107984 */ /* 0x000e280000000c00 */
[----:B0-----:R-:W-:Y:S04]  /*6cb70*/  STL.64 [R1+0x1b0], R16 ;  /* 0x0001b01001007387 */ /* 0x001fe80000100a00 */
[----:B------:R0:W-:Y:S04]  /*6cb80*/  STL.64 [R1+0x1b8], R18 ;  /* 0x0001b81201007387 */ /* 0x0001e80000100a00 */
[----:B0-----:R-:W2:Y:S04]  /*6cb90*/  LDL.LU.64 R18, [R1+0x3b98] ;  /* 0x003b980001127983 */ /* 0x001ea80000300a00 */
[----:B------:R-:W3:Y:S01]  /*6cba0*/  LDL.LU R16, [R1+0x3b94] ;  /* 0x003b940001107983 */ /* 0x000ee20000300800 */
[----:B------:R-:W-:Y:S01]  /*6cbb0*/  IMAD.MOV.U32 R17, RZ, RZ, R5 ;  /* 0x000000ffff117224 */ /* 0x000fe200078e0005 */
[----:B------:R-:W-:-:S02]  /*6cbc0*/  PRMT R14, R27, 0x5210, R14 ;  /* 0x000052101b0e7816 */ /* 0x000fc4000000000e */
[----:B------:R-:W-:Y:S01]  /*6cbd0*/  PRMT R4, R25, 0x5210, R4 ;  /* 0x0000521019047816 */ /* 0x000fe20000000004 */
[----:B------:R-:W-:Y:S01]  /*6cbe0*/  BAR.SYNC.DEFER_BLOCKING 0x0 ;  /* 0x0000000000007b1d */ /* 0x000fe20000010000 */
[----:B---3--:R-:W-:-:S05]  /*6cbf0*/  IMAD.MOV.U32 R5, RZ, RZ, R16 ;  /* 0x000000ffff057224 */ /* 0x008fca00078e0010 */
[----:B------:R-:W3:Y:S04]  /*6cc00*/  LDL.LU R16, [R1+0xbc4] ;  /* 0x000bc40001107983 */ /* 0x000ee80000300800 */
[----:B------:R-:W4:Y:S04]  /*6cc10*/  LDL.LU R27, [R1+0xbc0] ;  /* 0x000bc000011b7983 */ /* 0x000f280000300800 */
[----:B------:R-:W2:Y:S04]  /*6cc20*/  LDL.LU R25, [R1+0xad4] ;  /* 0x000ad40001197983 */ /* 0x000ea80000300800 */
[----:B------:R-:W3:Y:S04]  /*6cc30*/  LDL.LU R23, [R1+0xad0] ;  /* 0x000ad00001177983 */ /* 0x000ee80000300800 */
[----:B------:R-:W-:Y:S04]  /*6cc40*/  STL [R1+0x3b78], R11 ;  /* 0x003b780b01007387 */ /* 0x000fe80000100800 */
[----:B------:R0:W-:Y:S04]  /*6cc50*/  STL.64 [R1+0x3b70], R8 ;  /* 0x003b700801007387 */ /* 0x0001e80000100a00 */
[----:B0-----:R-:W4:Y:S01]  /*6cc60*/  LDL.LU R8, [R1+0x30] ;  /* 0x0000300001087983 */ /* 0x001f220000300800 */
[----:B------:R-:W-:-:S03]  /*6cc70*/  IMAD.MOV.U32 R9, RZ, RZ, R12 ;  /* 0x000000ffff097224 */ /* 0x000fc600078e000c */
[----:B------:R-:W2:Y:S01]  /*6cc80*/  LDL.LU R12, [R1+0x3b90] ;  /* 0x003b9000010c7983 */ /* 0x000ea20000300800 */
[----:B------:R-:W-:-:S05]  /*6cc90*/  IMAD.MOV.U32 R11, RZ, RZ, R29 ;  /* 0x000000ffff0b7224 */ /* 0x000fca00078e001d */
[----:B------:R0:W-:Y:S02]  /*6cca0*/  STL.64 [R1+0x3b88], R10 ;  /* 0x003b880a01007387 */ /* 0x0001e40000100a00 */
[----:B0-----:R-:W-:Y:S02]  /*6ccb0*/  IMAD.MOV.U32 R10, RZ, RZ, R14 ;  /* 0x000000ffff0a7224 */ /* 0x001fe400078e000e */
[----:B------:R-:W-:Y:S01]  /*6ccc0*/  IMAD.MOV.U32 R11, RZ, RZ, R4 ;  /* 0x000000ffff0b7224 */ /* 0x000fe200078e0004 */
[----:B----4-:R0:W-:Y:S02]  /*6ccd0*/  STL.64 [R1+0x3b80], R8 ;  /* 0x003b800801007387 */ /* 0x0101e40000100a00 */
[----:B0-----:R-:W-:Y:S02]  /*6cce0*/  IMAD.MOV.U32 R8, RZ, RZ, R20 ;  /* 0x000000ffff087224 */ /* 0x001fe400078e0014 */
[----:B------:R-:W-:-:S05]  /*6ccf0*/  IMAD.MOV.U32 R9, RZ, RZ, R15 ;  /* 0x000000ffff097224 */ /* 0x000fca00078e000f */
[----:B--2---:R-:W-:Y:S01]  /*6cd00*/  STSM.16.M88.4 [R12], R8 ;  /* 0x000000080c007844 */ /* 0x004fe20000000200 */
[----:B------:R-:W-:Y:S06]  /*6cd10*/  BAR.SYNC.DEFER_BLOCKING 0x0 ;  /* 0x0000000000007b1d */ /* 0x000fec0000010000 */
[----:B------:R-:W0:Y:S01]  /*6cd20*/  LDS.128 R8, [R24] ;  /* 0x0000000018087984 */ /* 0x000e220000000c00 */
[----:B------:R-:W-:-:S03]  /*6cd30*/  IMAD.MOV.U32 R20, RZ, RZ, R17 ;  /* 0x000000ffff147224 */ /* 0x000fc600078e0011 */
[----:B0-----:R-:W-:Y:S01]  /*6cd40*/  STL.64 [R1+0x1a0], R8 ;  /* 0x0001a00801007387 */ /* 0x001fe20000100a00 */
[----:B------:R-:W-:-:S03]  /*6cd50*/  IMAD.MOV.U32 R17, RZ, RZ, R11 ;  /* 0x000000ffff117224 */ /* 0x000fc600078e000b */
[----:B------:R0:W-:Y:S04]  /*6cd60*/  STL [R1+0x1a8], R10 ;  /* 0x0001a80a01007387 */ /* 0x0001e80000100800 */
[----:B0-----:R-:W2:Y:S04]  /*6cd70*/  LDL.LU.64 R10, [R1+0x3b88] ;  /* 0x003b8800010a7983 */ /* 0x001ea80000300a00 */
[----:B------:R-:W2:Y:S01]  /*6cd80*/  LDL.LU.64 R8, [R1+0x3b80] ;  /* 0x003b800001087983 */ /* 0x000ea20000300a00 */
[----:B------:R-:W-:Y:S01]  /*6cd90*/  BAR.SYNC.DEFER_BLOCKING 0x0 ;  /* 0x0000000000007b1d */ /* 0x000fe20000010000 */
[----:B---3--:R-:W-:-:S02]  /*6cda0*/  LOP3.LUT R4, R23, 0xffff, RZ, 0xc0, !PT ;  /* 0x0000ffff17047812 */ /* 0x008fc400078ec0ff */
[----:B------:R-:W-:-:S03]  /*6cdb0*/  LOP3.LUT R15, R25, 0xffff, RZ, 0xc0, !PT ;  /* 0x0000ffff190f7812 */ /* 0x000fc600078ec0ff */
[----:B------:R-:W-:Y:S04]  /*6cdc0*/  STL [R1+0x3b60], R24 ;  /* 0x003b601801007387 */ /* 0x000fe80000100800 */
[----:B------:R-:W-:Y:S04]  /*6cdd0*/  STL [R1+0x2798], R17 ;  /* 0x0027981101007387 */ /* 0x000fe80000100800 */
[----:B--2---:R0:W-:Y:S04]  /*6cde0*/  STSM.16.M88.4 [R12], R8 ;  /* 0x000000080c007844 */ /* 0x0041e80000000200 */
[----:B0-----:R-:W2:Y:S04]  /*6cdf0*/  LDL.LU R11, [R1+0x3b78] ;  /* 0x003b7800010b7983 */ /* 0x001ea80000300800 */
[----:B------:R-:W3:Y:S04]  /*6ce00*/  LDL.LU.64 R8, [R1+0x3b70] ;  /* 0x003b700001087983 */ /* 0x000ee80000300a00 */
[----:B------:R-:W-:Y:S04]  /*6ce10*/  STL [R1+0x3b64], R12 ;  /* 0x003b640c01007387 */ /* 0x000fe80000100800 */
[----:B------:R-:W4:Y:S04]  /*6ce20*/  LDL.LU R24, [R1+0x840] ;  /* 0x0008400001187983 */ /* 0x000f280000300800 */
[----:B------:R-:W4:Y:S04]  /*6ce30*/  LDL.LU R25, [R1+0x808] ;  /* 0x0008080001197983 */ /* 0x000f280000300800 */
[----:B------:R0:W-:Y:S04]  /*6ce40*/  STL [R1+0x3b68], R4 ;  /* 0x003b680401007387 */ /* 0x0001e80000100800 */
[----:B0-----:R-:W2:Y:S01]  /*6ce50*/  LDL.LU R4, [R1+0x848] ;  /* 0x0008480001047983 */ /* 0x001ea20000300800 */
[----:B------:R-:W-:-:S02]  /*6ce60*/  LOP3.LUT R16, R16, 0xffff, RZ, 0xc0, !PT ;  /* 0x0000ffff10107812 */ /* 0x000fc400078ec0ff */
[----:B------:R-:W-:Y:S01]  /*6ce70*/  LOP3.LUT R17, R27, 0xffff, RZ, 0xc0, !PT ;  /* 0x0000ffff1b117812 */ /* 0x000fe200078ec0ff */
[----:B------:R-:W4:Y:S04]  /*6ce80*/  LDL.LU R12, [R1+0x854] ;  /* 0x00085400010c7983 */ /* 0x000f280000300800 */
[----:B------:R-:W-:Y:S04]  /*6ce90*/  STL [R1+0x40], R16 ;  /* 0x0000401001007387 */ /* 0x000fe80000100800 */
[----:B------:R-:W4:Y:S04]  /*6cea0*/  LDL.LU R27, [R1+0x834] ;  /* 0x00083400011b7983 */ /* 0x000f280000300800 */
[----:B------:R-:W4:Y:S04]  /*6ceb0*/  LDL.LU R23, [R1+0x828] ;  /* 0x0008280001177983 */ /* 0x000f280000300800 */
[----:B------:R-:W-:Y:S04]  /*6cec0*/  STL [R1+0x44], R17 ;  /* 0x0000441101007387 */ /* 0x000fe80000100800 */
[----:B------:R-:W4:Y:S04]  /*6ced0*/  LDL.LU R10, [R1+0x820] ;  /* 0x00082000010a7983 */ /* 0x000f280000300800 */
[----:B------:R-:W4:Y:S04]  /*6cee0*/  LDL.LU R14, [R1+0x810] ;  /* 0x00081000010e7983 */ /* 0x000f280000300800 */
[----:B------:R-:W-:Y:S04]  /*6cef0*/  STL [R1+0x48], R15 ;  /* 0x0000480f01007387 */ /* 0x000fe80000100800 */
[----:B------:R-:W4:Y:S01]  /*6cf00*/  LDL.LU R29, [R1+0x83c] ;  /* 0x00083c00011d7983 */ /* 0x000f220000300800 */
[----:B------:R-:W-:Y:S01]  /*6cf10*/  BAR.SYNC.DEFER_BLOCKING 0x0 ;  /* 0x0000000000007b1d */ /* 0x000fe20000010000 */
[----:B--2---:R-:W-:-:S05]  /*6cf20*/  LOP3.LUT R4, R4, 0xffff, RZ, 0xc0, !PT ;  /* 0x0000ffff04047812 */ /* 0x004fca00078ec0ff */
[----:B------:R-:W-:Y:S04]  /*6cf30*/  STL [R1+0x14], R4 ;  /* 0x0000140401007387 */ /* 0x000fe80000100800 */
[----:B------:R0:W-:Y:S04]  /*6cf40*/  STL [R1+0x3b58], R11 ;  /* 0x003b580b01007387 */ /* 0x0001e80000100800 */
[----:B0-----:R-:W2:Y:S04]  /*6cf50*/  LDL.LU R11, [R1+0x84c] ;  /* 0x00084c00010b7983 */ /* 0x001ea80000300800 */
[----:B---3--:R0:W-:Y:S04]  /*6cf60*/  STL.64 [R1+0x3b50], R8 ;  /* 0x003b500801007387 */ /* 0x0081e80000100a00 */
[----:B0-----:R-:W3:Y:S04]  /*6cf70*/  LDL.LU R8, [R1+0x80c] ;  /* 0x00080c0001087983 */ /* 0x001ee80000300800 */
[----:B------:R-:W2:Y:S01]  /*6cf80*/  LDL.LU R9, [R1+0x850] ;  /* 0x0008500001097983 */ /* 0x000ea20000300800 */
[----:B----4-:R-:W-:-:S02]  /*6cf90*/  PRMT R12, R12, 0x4210, R4 ;  /* 0x000042100c0c7816 */ /* 0x010fc40000000004 */
[----:B------:R-:W-:Y:S01]  /*6cfa0*/  LOP3.LUT R24, R24, 0xffff, RZ, 0xc0, !PT ;  /* 0x0000ffff18187812 */ /* 0x000fe200078ec0ff */
[----:B------:R-:W4:Y:S04]  /*6cfb0*/  LDL.LU R4, [R1+0x3b68] ;  /* 0x003b680001047983 */ /* 0x000f280000300800 */
[----:B------:R0:W-:Y:S04]  /*6cfc0*/  STL [R1+0x30], R12 ;  /* 0x0000300c01007387 */ /* 0x0001e80000100800 */
[----:B0-----:R-:W4:Y:S04]  /*6cfd0*/  LDL.LU R12, [R1+0x3b64] ;  /* 0x003b6400010c7983 */ /* 0x001f280000300800 */
[----:B------:R0:W-:Y:S01]  /*6cfe0*/  STL [R1+0x18], R24 ;  /* 0x0000181801007387 */ /* 0x0001e20000100800 */
[----:B--2---:R-:W-:-:S03]  /*6cff0*/  PRMT R9, R9, 0x4210, R24 ;  /* 0x0000421009097816 */ /* 0x004fc60000000018 */
[----:B0-----:R-:W2:Y:S01]  /*6d000*/  LDL.LU R24, [R1+0x3b60] ;  /* 0x003b600001187983 */ /* 0x001ea20000300800 */
[----:B---3--:R-:W-:-:S05]  /*6d010*/  LOP3.LUT R8, R8, 0xffff, RZ, 0xc0, !PT ;  /* 0x0000ffff08087812 */ /* 0x008fca00078ec0ff */
[----:B------:R0:W-:Y:S01]  /*6d020*/  STL [R1+0x1c], R8 ;  /* 0x00001c0801007387 */ /* 0x0001e20000100800 */
[----:B------:R-:W-:-:S03]  /*6d030*/  PRMT R27, R27, 0x4210, R16 ;  /* 0x000042101b1b7816 */ /* 0x000fc60000000010 */
[----:B------:R-:W-:Y:S01]  /*6d040*/  STL [R1+0x34], R9 ;  /* 0x0000340901007387 */ /* 0x000fe20000100800 */
[----:B------:R-:W-:-:S03]  /*6d050*/  PRMT R15, R10, 0x4210, R15 ;  /* 0x000042100a0f7816 */ /* 0x000fc6000000000f */
[----:B------:R-:W3:Y:S01]  /*6d060*/  LDL.LU R16, [R1+0x3b5c] ;  /* 0x003b5c0001107983 */ /* 0x000ee20000300800 */
[----:B0-----:R-:W-:-:S05]  /*6d070*/  PRMT R8, R11, 0x4210, R8 ;  /* 0x000042100b087816 */ /* 0x001fca0000000008 */
[----:B------:R-:W-:Y:S01]  /*6d080*/  STL [R1+0x38], R8 ;  /* 0x0000380801007387 */ /* 0x000fe20000100800 */
[----:B------:R-:W-:Y:S02]  /*6d090*/  LOP3.LUT R25, R25, 0xffff, RZ, 0xc0, !PT ;  /* 0x0000ffff19197812 */ /* 0x000fe400078ec0ff */
[----:B------:R-:W-:Y:S02]  /*6d0a0*/  PRMT R23, R23, 0x4210, R17 ;  /* 0x0000421017177816 */ /* 0x000fe40000000011 */
[----:B------:R-:W-:-:S05]  /*6d0b0*/  PRMT R17, R29, 0x4210, R25 ;  /* 0x000042101d117816 */ /* 0x000fca0000000019 */
[----:B------:R-:W-:Y:S04]  /*6d0c0*/  STL [R1+0x3c], R17 ;  /* 0x00003c1101007387 */ /* 0x000fe80000100800 */
[----:B--2---:R-:W0:Y:S04]  /*6d0d0*/  LDS.128 R8, [R24] ;  /* 0x0000000018087984 */ /* 0x004e280000000c00 */
[----:B0-----:R-:W-:Y:S04]  /*6d0e0*/  STL.64 [R1+0x190], R8 ;  /* 0x0001900801007387 */ /* 0x001fe80000100a00 */
[----:B------:R0:W-:Y:S04]  /*6d0f0*/  STL [R1+0x19c], R11 ;  /* 0x00019c0b01007387 */ /* 0x0001e80000100800 */
[----:B0-----:R-:W2:Y:S04]  /*6d100*/  LDL.LU R11, [R1+0x3b58] ;  /* 0x003b5800010b7983 */ /* 0x001ea80000300800 */
[----:B------:R-:W3:Y:S04]  /*6d110*/  LDL.LU.64 R8, [R1+0x3b50] ;  /* 0x003b500001087983 */ /* 0x000ee80000300a00 */
[----:B------:R-:W3:Y:S04]  /*6d120*/  LDL.LU R29, [R1+0x138] ;  /* 0x00013800011d7983 */ /* 0x000ee80000300800 */
[----:B------:R-:W2:Y:S01]  /*6d130*/  LDL.LU R24, [R1+0x130] ;  /* 0x0001300001187983 */ /* 0x000ea20000300800 */
[----:B------:R-:W-:Y:S01]  /*6d140*/  IMAD.MOV.U32 R17, RZ, RZ, R10 ;  /* 0x000000ffff117224 */ /* 0x000fe200078e000a */
[----:B----4-:R-:W-:Y:S01]  /*6d150*/  PRMT R14, R14, 0x4210, R4 ;  /* 0x000042100e0e7816 */ /* 0x010fe20000000004 */
[----:B------:R-:W-:Y:S06]  /*6d160*/  BAR.SYNC.DEFER_BLOCKING 0x0 ;  /* 0x0000000000007b1d */ /* 0x000fec0000010000 */
[----:B--2---:R0:W-:Y:S04]  /*6d170*/  STL [R1+0x3b1c], R24 ;  /* 0x003b1c1801007387 */ /* 0x0041e80000100800 */
[----:B0-----:R-:W2:Y:S04]  /*6d180*/  LDL.LU R24, [R1+0x14] ;  /* 0x0000140001187983 */ /* 0x001ea80000300800 */
[----:B------:R-:W4:Y:S04]  /*6d190*/  LDL.LU R10, [R1+0x134] ;  /* 0x00013400010a7983 */ /* 0x000f280000300800 */
[----:B----4-:R0:W-:Y:S04]  /*6d1a0*/  STL [R1+0x3b18], R10 ;  /* 0x003b180a01007387 */ /* 0x0101e80000100800 */
[----:B0-----:R-:W4:Y:S04]  /*6d1b0*/  LDL.LU R10, [R1+0x18] ;  /* 0x00001800010a7983 */ /* 0x001f280000300800 */
[----:B----4-:R0:W-:Y:S04]  /*6d1c0*/  STL.64 [R1+0x3b48], R10 ;  /* 0x003b480a01007387 */ /* 0x0101e80000100a00 */
[----:B---3--:R-:W-:Y:S01]  /*6d1d0*/  STL.64 [R1+0x3b40], R8 ;  /* 0x003b400801007387 */ /* 0x008fe20000100a00 */
[----:B0-----:R-:W-:-:S03]  /*6d1e0*/  IMAD.MOV.U32 R10, RZ, RZ, R15 ;  /* 0x000000ffff0a7224 */ /* 0x001fc600078e000f */
[----:B------:R-:W3:Y:S04]  /*6d1f0*/  LDL.LU R15, [R1+0x124] ;  /* 0x00012400010f7983 */ /* 0x000ee80000300800 */
[----:B---3--:R0:W-:Y:S04]  /*6d200*/  STL [R1+0x3b10], R15 ;  /* 0x003b100f01007387 */ /* 0x0081e80000100800 */
[----:B0-----:R-:W3:Y:S01]  /*6d210*/  LDL.LU R15, [R1+0x40] ;  /* 0x00004000010f7983 */ /* 0x001ee20000300800 */
[----:B------:R-:W-:-:S03]  /*6d220*/  IMAD.MOV.U32 R11, RZ, RZ, R14 ;  /* 0x000000ffff0b7224 */ /* 0x000fc600078e000e */
[----:B---3--:R0:W-:Y:S04]  /*6d230*/  STL [R1+0x3b14], R15 ;  /* 0x003b140f01007387 */ /* 0x0081e80000100800 */
[----:B0-----:R-:W3:Y:S04]  /*6d240*/  LDL.LU R15, [R1+0x1c] ;  /* 0x00001c00010f7983 */ /* 0x001ee80000300800 */
[----:B------:R-:W4:Y:S01]  /*6d250*/  LDL.LU R14, [R1+0x118] ;  /* 0x00011800010e7983 */ /* 0x000f220000300800 */
[----:B------:R-:W-:-:S03]  /*6d260*/  IMAD.MOV.U32 R8, RZ, RZ, R27 ;  /* 0x000000ffff087224 */ /* 0x000fc600078e001b */
[----:B----4-:R0:W-:Y:S04]  /*6d270*/  STL [R1+0x3b0c], R14 ;  /* 0x003b0c0e01007387 */ /* 0x0101e80000100800 */
[----:B0-----:R-:W4:Y:S04]  /*6d280*/  LDL.LU R14, [R1+0x44] ;  /* 0x00004400010e7983 */ /* 0x001f280000300800 */
[----:B------:R-:W2:Y:S01]  /*6d290*/  LDL.LU R27, [R1+0xa0] ;  /* 0x0000a000011b7983 */ /* 0x000ea20000300800 */
[----:B------:R-:W-:-:S05]  /*6d2a0*/  IMAD.MOV.U32 R9, RZ, RZ, R23 ;  /* 0x000000ffff097224 */ /* 0x000fca00078e0017 */
[----:B------:R-:W-:Y:S01]  /*6d2b0*/  STSM.16.M88.4 [R12], R8 ;  /* 0x000000080c007844 */ /* 0x000fe20000000200 */
[----:B------:R-:W-:Y:S06]  /*6d2c0*/  BAR.SYNC.DEFER_BLOCKING 0x0 ;  /* 0x0000000000007b1d */ /* 0x000fec0000010000 */
[----:B--2---:R0:W-:Y:S04]  /*6d2d0*/  STL [R1+0x3b08], R27 ;  /* 0x003b081b01007387 */ /* 0x0041e80000100800 */
[----:B0-----:R-:W2:Y:S04]  /*6d2e0*/  LDL.LU R27, [R1+0x48] ;  /* 0x00004800011b7983 */ /* 0x001ea80000300800 */
[----:B------:R-:W4:Y:S04]  /*6d2f0*/  LDL.LU R23, [R1+0x9c] ;  /* 0x00009c0001177983 */ /* 0x000f280000300800 */
[----:B------:R0:W-:Y:S04]  /*6d300*/  STL.64 [R1+0x27a0], R16 ;  /* 0x0027a01001007387 */ /* 0x0001e80000100a00 */
[----:B0-----:R-:W4:Y:S04]  /*6d310*/  LDL.LU R16, [R1+0x128] ;  /* 0x0001280001107983 */ /* 0x001f280000300800 */
[----:B------:R-:W3:Y:S04]  /*6d320*/  LDL R17, [R1+0x1118] ;  /* 0x0011180001117983 */ /* 0x000ee80000100800 */
[----:B------:R-:W4:Y:S04]  /*6d330*/  LDL.LU.64 R10, [R1+0x3b48] ;  /* 0x003b4800010a7983 */ /* 0x000f280000300a00 */
[----:B------:R-:W4:Y:S04]  /*6d340*/  LDL.LU.64 R8, [R1+0x3b40] ;  /* 0x003b400001087983 */ /* 0x000f280000300a00 */
[----:B------:R-:W-:Y:S04]  /*6d350*/  STL.64 [R1+0x3b28], R6 ;  /* 0x003b280601007387 */ /* 0x000fe80000100a00 */
[----:B------:R0:W-:Y:S04]  /*6d360*/  STL.64 [R1+0x3b20], R4 ;  /* 0x003b200401007387 */ /* 0x0001e80000100a00 */
[----:B0-----:R-:W4:Y:S04]  /*6d370*/  LDL.LU R4, [R1+0x30] ;  /* 0x0000300001047983 */ /* 0x001f280000300800 */
[----:B------:R-:W4:Y:S04]  /*6d380*/  LDL.LU R5, [R1+0x34] ;  /* 0x0000340001057983 */ /* 0x000f280000300800 */
[----:B------:R-:W4:Y:S04]  /*6d390*/  LDL.LU R6, [R1+0x38] ;  /* 0x0000380001067983 */ /* 0x000f280000300800 */
[----:B------:R-:W4:Y:S04]  /*6d3a0*/  LDL.LU R7, [R1+0x3c] ;  /* 0x00003c0001077983 */ /* 0x000f280000300800 */
[----:B--2---:R-:W-:Y:S04]  /*6d3b0*/  STL.64 [R1+0x3b38], R26 ;  /* 0x003b381a01007387 */ /* 0x004fe80000100a00 */
[----:B------:R-:W-:Y:S04]  /*6d3c0*/  STL.64 [R1+0x3b30], R24 ;  /* 0x003b301801007387 */ /* 0x000fe80000100a00 */
[----:B---3--:R-:W0:Y:S01]  /*6d3d0*/  LDS.128 R24, [R17] ;  /* 0x0000000011187984 */ /* 0x008e220000000c00 */
[----:B------:R-:W-:Y:S06]  /*6d3e0*/  BAR.SYNC.DEFER_BLOCKING 0x0 ;  /* 0x0000000000007b1d */ /* 0x000fec0000010000 */
[----:B0-----:R-:W-:Y:S04]  /*6d3f0*/  STL.64 [R1+0x180], R24 ;  /* 0x0001801801007387 */ /* 0x001fe80000100a00 */
[----:B------:R0:W-:Y:S04]  /*6d400*/  STL.64 [R1+0x188], R26 ;  /* 0x0001881a01007387 */ /* 0x0001e80000100a00 */
[----:B0-----:R-:W2:Y:S04]  /*6d410*/  LDL.LU.64 R26, [R1+0x3b38] ;  /* 0x003b3800011a7983 */ /* 0x001ea80000300a00 */
[----:B------:R-:W3:Y:S04]  /*6d420*/  LDL.LU.64 R24, [R1+0x3b30] ;  /* 0x003b300001187983 */ /* 0x000ee80000300a00 */
[----:B----4-:R0:W-:Y:S04]  /*6d430*/  STSM.16.M88.4 [R12], R4 ;  /* 0x000000040c007844 */ /* 0x0101e80000000200 */
[----:B0-----:R-:W4:Y:S04]  /*6d440*/  LDL.LU.64 R6, [R1+0x3b28] ;  /* 0x003b280001067983 */ /* 0x001f280000300a00 */
[----:B------:R-:W4:Y:S01]  /*6d450*/  LDL.LU.64 R4, [R1+0x3b20] ;  /* 0x003b200001047983 */ /* 0x000f220000300a00 */
[----:B------:R-:W-:Y:S01]  /*6d460*/  BAR.SYNC.DEFER_BLOCKING 0x0 ;  /* 0x0000000000007b1d */ /* 0x000fe20000010000 */
[----:B---3--:R-:W-:-:S05]  /*6d470*/  PRMT R29, R29, 0x5210, R24 ;  /* 0x000052101d1d7816 */ /* 0x008fca0000000018 */
[----:B------:R-:W3:Y:S02]  /*6d480*/  LDL.LU R24, [R1+0x3b1c] ;  /* 0x003b1c0001187983 */ /* 0x000ee40000300800 */
[----:B---3--:R-:W-:Y:S02]  /*6d490*/  PRMT R24, R24, 0x5210, R10 ;  /* 0x0000521018187816 */ /* 0x008fe4000000000a */
[----:B------:R-:W3:Y:S02]  /*6d4a0*/  LDL.LU R10, [R1+0x3b18] ;  /* 0x003b1800010a7983 */ /* 0x000ee40000300800 */
[----:B---3--:R-:W-:Y:S02]  /*6d4b0*/  PRMT R10, R10, 0x5210, R15 ;  /* 0x000052100a0a7816 */ /* 0x008fe4000000000f */
[----:B------:R-:W3:Y:S02]  /*6d4c0*/  LDL.LU R15, [R1+0x3b14] ;  /* 0x003b1400010f7983 */ /* 0x000ee40000300800 */
[----:B---3--:R-:W-:-:S02]  /*6d4d0*/  PRMT R16, R16, 0x5210, R15 ;  /* 0x0000521010107816 */ /* 0x008fc4000000000f */
[----:B------:R-:W3:Y:S02]  /*6d4e0*/  LDL.LU R15, [R1+0x3b10] ;  /* 0x003b1000010f7983 */ /* 0x000ee40000300800 */
[----:B---3--:R-:W-:Y:S02]  /*6d4f0*/  PRMT R15, R15, 0x5210, R14 ;  /* 0x000052100f0f7816 */ /* 0x008fe4000000000e */
[----:B------:R-:W2:Y:S02]  /*6d500*/  LDL.LU R14, [R1+0x3b0c] ;  /* 0x003b0c00010e7983 */ /* 0x000ea40000300800 */
[----:B--2---:R-:W-:Y:S02]  /*6d510*/  PRMT R14, R14, 0x5210, R27 ;  /* 0x000052100e0e7816 */ /* 0x004fe4000000001b */
[----:B------:R-:W4:Y:S01]  /*6d520*/  LDL.LU R27, [R1+0x3b08] ;  /* 0x003b0800011b7983 */ /* 0x000f220000300800 */
[----:B------:R-:W-:Y:S02]  /*6d530*/  PRMT R23, R23, 0x5210, R25 ;  /* 0x0000521017177816 */ /* 0x000fe40000000019 */
[----:B----4-:R-:W-:-:S02]  /*6d540*/  PRMT R4, R27, 0x5210, R4 ;  /* 0x000052101b047816 */ /* 0x010fc40000000004 */
[----:B------:R-:W2:Y:S04]  /*6d550*/  LDL.LU R27, [R1+0xbb4] ;  /* 0x000bb400011b7983 */ /* 0x000ea80000300800 */
[----:B------:R-:W3:Y:S04]  /*6d560*/  LDL.LU R25, [R1+0xbb0] ;  /* 0x000bb00001197983 */ /* 0x000ee80000300800 */
[----:B------:R0:W-:Y:S04]  /*6d570*/  STL [R1+0x3ae0], R11 ;  /* 0x003ae00b01007387 */ /* 0x0001e80000100800 */
[----:B------:R1:W-:Y:S01]  /*6d580*/  STL.64 [R1+0x3ad8], R8 ;  /* 0x003ad80801007387 */ /* 0x0003e20000100a00 */
[----:B0-----:R-:W-:-:S02]  /*6d590*/  IMAD.MOV.U32 R11, RZ, RZ, R23 ;  /* 0x000000ffff0b7224 */ /* 0x001fc400078e0017 */
[----:B-1----:R-:W-:Y:S02]  /*6d5a0*/  IMAD.MOV.U32 R8, RZ, RZ, R29 ;  /* 0x000000ffff087224 */ /* 0x002fe400078e001d */
[----:B------:R-:W-:Y:S01]  /*6d5b0*/  IMAD.MOV.U32 R9, RZ, RZ, R24 ;  /* 0x000000ffff097224 */ /* 0x000fe200078e0018 */
[----:B------:R0:W-:Y:S04]  /*6d5c0*/  STL.64 [R1+0x3af0], R10 ;  /* 0x003af00a01007387 */ /* 0x0001e80000100a00 */
[----:B------:R1:W-:Y:S01]  /*6d5d0*/  STL.64 [R1+0x3ae8], R8 ;  /* 0x003ae80801007387 */ /* 0x0003e20000100a00 */
[----:B0-----:R-:W-:Y:S02]  /*6d5e0*/  IMAD.MOV.U32 R10, RZ, RZ, R14 ;  /* 0x000000ffff0a7224 */ /* 0x001fe400078e000e */
[----:B------:R-:W-:-:S02]  /*6d5f0*/  IMAD.MOV.U32 R11, RZ, RZ, R4 ;  /* 0x000000ffff0b7224 */ /* 0x000fc400078e0004 */
[----:B-1----:R-:W-:Y:S02]  /*6d600*/  IMAD.MOV.U32 R8, RZ, RZ, R16 ;  /* 0x000000ffff087224 */ /* 0x002fe400078e0010 */
[----:B------:R-:W-:Y:S01]  /*6d610*/  IMAD.MOV.U32 R9, RZ, RZ, R15 ;  /* 0x000000ffff097224 */ /* 0x000fe200078e000f */
[----:B------:R-:W-:Y:S04]  /*6d620*/  STL.64 [R1+0x3b00], R10 ;  /* 0x003b000a01007387 */ /* 0x000fe80000100a00 */
[----:B------:R-:W-:Y:S04]  /*6d630*/  STL.64 [R1+0x3af8], R8 ;  /* 0x003af80801007387 */ /* 0x000fe80000100a00 */
[----:B------:R-:W0:Y:S04]  /*6d640*/  LDS.128 R8, [R17] ;  /* 0x0000000011087984 */ /* 0x000e280000000c00 */
[----:B------:R-:W4:Y:S04]  /*6d650*/  LDL.LU R24, [R1+0xac4] ;  /* 0x000ac40001187983 */ /* 0x000f280000300800 */
[----:B------:R-:W3:Y:S04]  /*6d660*/  LDL.LU R23, [R1+0xac0] ;  /* 0x000ac00001177983 */ /* 0x000ee80000300800 */
[----:B0-----:R-:W-:Y:S04]  /*6d670*/  STL.64 [R1+0x170], R8 ;  /* 0x0001700801007387 */ /* 0x001fe80000100a00 */
[----:B------:R0:W-:Y:S04]  /*6d680*/  STL.64 [R1+0x178], R10 ;  /* 0x0001780a01007387 */ /* 0x0001e80000100a00 */
[----:B0-----:R-:W2:Y:S04]  /*6d690*/  LDL.LU.64 R10, [R1+0x3b00] ;  /* 0x003b0000010a7983 */ /* 0x001ea80000300a00 */
[----:B------:R-:W2:Y:S01]  /*6d6a0*/  LDL.LU.64 R8, [R1+0x3af8] ;  /* 0x003af80001087983 */ /* 0x000ea20000300a00 */
        /* <DEDUP_REMOVED lines=9> */
[----:B----4-:R-:W-:-:S05]  /*6d740*/  LOP3.LUT R29, R24, 0xffff, RZ, 0xc0, !PT ;  /* 0x0000ffff181d7812 */ /* 0x010fca00078ec0ff */
[----:B------:R-:W-:Y:S04]  /*6d750*/  STL [R1+0x3acc], R17 ;  /* 0x003acc1101007387 */ /* 0x000fe80000100800 */
[----:B--2---:R0:W-:Y:S04]  /*6d760*/  STSM.16.M88.4 [R12], R8 ;  /* 0x000000080c007844 */ /* 0x0041e80000000200 */
[----:B0-----:R-:W2:Y:S04]  /*6d770*/  LDL.LU R11, [R1+0x3ae0] ;  /* 0x003ae000010b7983 */ /* 0x001ea80000300800 */
[----:B------:R-:W4:Y:S04]  /*6d780*/  LDL.LU.64 R8, [R1+0x3ad8] ;  /* 0x003ad80001087983 */ /* 0x000f280000300a00 */
[----:B------:R-:W-:Y:S04]  /*6d790*/  STL [R1+0x3ab8], R12 ;  /* 0x003ab80c01007387 */ /* 0x000fe80000100800 */
[----:B------:R0:W-:Y:S04]  /*6d7a0*/  STL [R1+0x3ad0], R29 ;  /* 0x003ad01d01007387 */ /* 0x0001e80000100800 */
[----:B0-----:R-:W4:Y:S04]  /*6d7b0*/  LDL.LU R29, [R1+0x864] ;  /* 0x00086400011d7983 */ /* 0x001f280000300800 */
[----:B------:R-:W4:Y:S04]  /*6d7c0*/  LDL.LU R4, [R1+0x82c] ;  /* 0x00082c0001047983 */ /* 0x000f280000300800 */
[----:B------:R-:W4:Y:S01]  /*6d7d0*/  LDL.LU R17, [R1+0x8b8] ;  /* 0x0008b80001117983 */ /* 0x000f220000300800 */
[----:B------:R-:W-:-:S02]  /*6d7e0*/  LOP3.LUT R15, R27, 0xffff, RZ, 0xc0, !PT ;  /* 0x0000ffff1b0f7812 */ /* 0x000fc400078ec0ff */
[----:B---3--:R-:W-:Y:S01]  /*6d7f0*/  LOP3.LUT R10, R25, 0xffff, RZ, 0xc0, !PT ;  /* 0x0000ffff190a7812 */ /* 0x008fe200078ec0ff */
[----:B------:R-:W3:Y:S01]  /*6d800*/  LDL.LU R12, [R1+0x898] ;  /* 0x00089800010c7983 */ /* 0x000ee20000300800 */
[----:B------:R-:W-:-:S03]  /*6d810*/  LOP3.LUT R16, R23, 0xffff, RZ, 0xc0, !PT ;  /* 0x0000ffff17107812 */ /* 0x000fc600078ec0ff */
[----:B------:R-:W-:Y:S01]  /*6d820*/  STL [R1+0x40], R15 ;  /* 0x0000400f01007387 */ /* 0x000fe20000100800 */
[----:B------:R-:W-:-:S03]  /*6d830*/  IMAD.MOV.U32 R23, RZ, RZ, R20 ;  /* 0x000000ffff177224 */ /* 0x000fc600078e0014 */
[----:B------:R-:W3:Y:S04]  /*6d840*/  LDL.LU R14, [R1+0x894] ;  /* 0x00089400010e7983 */ /* 0x000ee80000300800 */
[----:B------:R-:W3:Y:S04]  /*6d850*/  LDL.LU R27, [R1+0x88c] ;  /* 0x00088c00011b7983 */ /* 0x000ee80000300800 */
[----:B------:R-:W-:Y:S04]  /*6d860*/  STL [R1+0x44], R10 ;  /* 0x0000440a01007387 */ /* 0x000fe80000100800 */
[----:B------:R-:W3:Y:S04]  /*6d870*/  LDL.LU R25, [R1+0x888] ;  /* 0x0008880001197983 */ /* 0x000ee80000300800 */
[----:B------:R-:W3:Y:S04]  /*6d880*/  LDL.LU R20, [R1+0x874] ;  /* 0x0008740001147983 */ /* 0x000ee80000300800 */
[----:B------:R-:W3:Y:S01]  /*6d890*/  LDL.LU R24, [R1+0x8bc] ;  /* 0x0008bc0001187983 */ /* 0x000ee20000300800 */
[----:B------:R-:W-:Y:S06]  /*6d8a0*/  BAR.SYNC.DEFER_BLOCKING 0x0 ;  /* 0x0000000000007b1d */ /* 0x000fec0000010000 */
[----:B--2---:R0:W-:Y:S04]  /*6d8b0*/  STL [R1+0x3ac8], R11 ;  /* 0x003ac80b01007387 */ /* 0x0041e80000100800 */
[----:B0-----:R-:W2:Y:S04]  /*6d8c0*/  LDL.LU R11, [R1+0x8b4] ;  /* 0x0008b400010b7983 */ /* 0x001ea80000300800 */
[----:B----4-:R0:W-:Y:S01]  /*6d8d0*/  STL.64 [R1+0x3ac0], R8 ;  /* 0x003ac00801007387 */ /* 0x0101e20000100a00 */
[----:B------:R-:W-:-:S03]  /*6d8e0*/  LOP3.LUT R29, R29, 0xffff, RZ, 0xc0, !PT ;  /* 0x0000ffff1d1d7812 */ /* 0x000fc600078ec0ff */
[----:B0-----:R-:W4:Y:S04]  /*6d8f0*/  LDL.LU R9, [R1+0x860] ;  /* 0x0008600001097983 */ /* 0x001f280000300800 */
[----:B------:R-:W2:Y:S01]  /*6d900*/  LDL.LU R8, [R1+0x830] ;  /* 0x0008300001087983 */ /* 0x000ea20000300800 */
[----:B------:R-:W-:-:S03]  /*6d910*/  PRMT R17, R17, 0x4210, R29 ;  /* 0x0000421011117816 */ /* 0x000fc6000000001d */
[----:B------:R0:W-:Y:S04]  /*6d920*/  STL [R1+0x14], R29 ;  /* 0x0000141d01007387 */ /* 0x0001e80000100800 */
[----:B0-----:R-:W2:Y:S04]  /*6d930*/  LDL.LU R29, [R1+0x3ad0] ;  /* 0x003ad000011d7983 */ /* 0x001ea80000300800 */
[----:B------:R0:W-:Y:S04]  /*6d940*/  STL [R1+0x30], R17 ;  /* 0x0000301101007387 */ /* 0x0001e80000100800 */
[----:B0-----:R-:W2:Y:S01]  /*6d950*/  LDL.LU R17, [R1+0x3acc] ;  /* 0x003acc0001117983 */ /* 0x001ea20000300800 */
[----:B---3--:R-:W-:-:S02]  /*6d960*/  PRMT R27, R27, 0x4210, R10 ;  /* 0x000042101b1b7816 */ /* 0x008fc4000000000a */
[----:B----4-:R-:W-:Y:S02]  /*6d970*/  LOP3.LUT R9, R9, 0xffff, RZ, 0xc0, !PT ;  /* 0x0000ffff09097812 */ /* 0x010fe400078ec0ff */
[----:B--2---:R-:W-:-:S03]  /*6d980*/  LOP3.LUT R8, R8, 0xffff, RZ, 0xc0, !PT ;  /* 0x0000ffff08087812 */ /* 0x004fc600078ec0ff */
[----:B------:R0:W-:Y:S01]  /*6d990*/  STL [R1+0x18], R9 ;  /* 0x0000180901007387 */ /* 0x0001e20000100800 */
[----:B------:R-:W-:-:S03]  /*6d9a0*/  PRMT R11, R11, 0x4210, R9 ;  /* 0x000042100b0b7816 */ /* 0x000fc60000000009 */
[----:B------:R1:W-:Y:S01]  /*6d9b0*/  STL [R1+0x1c], R8 ;  /* 0x00001c0801007387 */ /* 0x0003e20000100800 */
[----:B0-----:R-:W-:-:S03]  /*6d9c0*/  PRMT R9, R12, 0x4210, R8 ;  /* 0x000042100c097816 */ /* 0x001fc60000000008 */
[----:B------:R-:W-:Y:S01]  /*6d9d0*/  STL [R1+0x34], R11 ;  /* 0x0000340b01007387 */ /* 0x000fe20000100800 */
[----:B-1----:R-:W-:-:S03]  /*6d9e0*/  PRMT R8, R14, 0x4210, R15 ;  /* 0x000042100e087816 */ /* 0x002fc6000000000f */
[----:B------:R-:W-:Y:S04]  /*6d9f0*/  STL [R1+0x38], R9 ;  /* 0x0000380901007387 */ /* 0x000fe80000100800 */
[----:B------:R-:W-:Y:S04]  /*6da00*/  STL [R1+0x20], R8 ;  /* 0x0000200801007387 */ /* 0x000fe80000100800 */
[----:B------:R-:W0:Y:S04]  /*6da10*/  LDS.128 R8, [R17] ;  /* 0x0000000011087984 */ /* 0x000e280000000c00 */
[----:B0-----:R-:W-:Y:S04]  /*6da20*/  STL.64 [R1+0x140], R8 ;  /* 0x0001400801007387 */ /* 0x001fe80000100a00 */
[----:B------:R0:W-:Y:S04]  /*6da30*/  STL.64 [R1+0x148], R10 ;  /* 0x0001480a01007387 */ /* 0x0001e80000100a00 */
[----:B0-----:R-:W2:Y:S04]  /*6da40*/  LDL.LU R11, [R1+0x3ac8] ;  /* 0x003ac800010b7983 */ /* 0x001ea80000300800 */
[----:B------:R-:W3:Y:S04]  /*6da50*/  LDL.LU.64 R8, [R1+0x3ac0] ;  /* 0x003ac00001087983 */ /* 0x000ee80000300a00 */
[----:B------:R-:W4:Y:S04]  /*6da60*/  LDL.LU R15, [R1+0x220] ;  /* 0x00022000010f7983 */ /* 0x000f280000300800 */
[----:B------:R-:W2:Y:S01]  /*6da70*/  LDL.LU R14, [R1+0x224] ;  /* 0x00022400010e7983 */ /* 0x000ea20000300800 */
[----:B------:R-:W-:-:S02]  /*6da80*/  LOP3.LUT R4, R4, 0xffff, RZ, 0xc0, !PT ;  /* 0x0000ffff04047812 */ /* 0x000fc400078ec0ff */
[----:B------:R-:W-:Y:S02]  /*6da90*/  PRMT R25, R25, 0x4210, R29 ;  /* 0x0000421019197816 */ /* 0x000fe4000000001d */
[----:B------:R-:W-:Y:S01]  /*6daa0*/  PRMT R20, R20, 0x4210, R16 ;  /* 0x0000421014147816 */ /* 0x000fe20000000010 */
[----:B------:R-:W-:Y:S06]  /*6dab0*/  BAR.SYNC.DEFER_BLOCKING 0x0 ;  /* 0x0000000000007b1d */ /* 0x000fec0000010000 */
[----:B--2---:R0:W-:Y:S04]  /*6dac0*/  STL [R1+0x3a90], R14 ;  /* 0x003a900e01007387 */ /* 0x0041e80000100800 */
[----:B0-----:R-:W4:Y:S04]  /*6dad0*/  LDL.LU R14, [R1+0x14] ;  /* 0x00001400010e7983 */ /* 0x001f280000300800 */
[----:B------:R-:W2:Y:S04]  /*6dae0*/  LDL.LU R10, [R1+0x1ec] ;  /* 0x0001ec00010a7983 */ /* 0x000ea80000300800 */
[----:B--2---:R0:W-:Y:S04]  /*6daf0*/  STL [R1+0x3a8c], R10 ;  /* 0x003a8c0a01007387 */ /* 0x0041e80000100800 */
[----:B0-----:R-:W2:Y:S04]  /*6db00*/  LDL.LU R10, [R1+0x18] ;  /* 0x00001800010a7983 */ /* 0x001ea80000300800 */
[----:B---3--:R0:W-:Y:S04]  /*6db10*/  STL [R1+0x3a80], R9 ;  /* 0x003a800901007387 */ /* 0x0081e80000100800 */
[----:B0-----:R-:W3:Y:S04]  /*6db20*/  LDL.LU R9, [R1+0x44] ;  /* 0x0000440001097983 */ /* 0x001ee80000300800 */
[----:B---3--:R0:W-:Y:S04]  /*6db30*/  STL [R1+0x3a84], R9 ;  /* 0x003a840901007387 */ /* 0x0081e80000100800 */
[----:B0-----:R-:W3:Y:S01]  /*6db40*/  LDL.LU R9, [R1+0x40] ;  /* 0x0000400001097983 */ /* 0x001ee20000300800 */
[----:B------:R-:W-:Y:S01]  /*6db50*/  PRMT R12, R24, 0x4210, R4 ;  /* 0x00004210180c7816 */ /* 0x000fe20000000004 */
[----:B------:R-:W-:-:S02]  /*6db60*/  IMAD.MOV.U32 R24, RZ, RZ, R23 ;  /* 0x000000ffff187224 */ /* 0x000fc400078e0017 */
[----:B------:R-:W-:Y:S01]  /*6db70*/  IMAD.MOV.U32 R23, RZ, RZ, R19 ;  /* 0x000000ffff177224 */ /* 0x000fe200078e0013 */
[----:B---3--:R0:W-:Y:S04]  /*6db80*/  STL [R1+0x3a88], R9 ;  /* 0x003a880901007387 */ /* 0x0081e80000100800 */
[----:B0-----:R-:W3:Y:S01]  /*6db90*/  LDL.LU R9, [R1+0x1c] ;  /* 0x00001c0001097983 */ /* 0x001ee20000300800 */
[----:B------:R-:W-:Y:S02]  /*6dba0*/  IMAD.MOV.U32 R19, RZ, RZ, R13 ;  /* 0x000000ffff137224 */ /* 0x000fe400078e000d */
[----:B------:R-:W-:Y:S02]  /*6dbb0*/  IMAD.MOV.U32 R13, RZ, RZ, R0 ;  /* 0x000000ffff0d7224 */ /* 0x000fe400078e0000 */
[----:B------:R-:W-:-:S02]  /*6dbc0*/  IMAD.MOV.U32 R0, RZ, RZ, R26 ;  /* 0x000000ffff007224 */ /* 0x000fc400078e001a */
[----:B------:R-:W-:Y:S02]  /*6dbd0*/  IMAD.MOV.U32 R26, RZ, RZ, R18 ;  /* 0x000000ffff1a7224 */ /* 0x000fe400078e0012 */
[----:B------:R-:W4:Y:S04]  /*6dbe0*/  LDL.LU R18, [R1+0x1e0] ;  /* 0x0001e00001127983 */ /* 0x000f280000300800 */
[----:B--2---:R0:W-:Y:S02]  /*6dbf0*/  STL.64 [R1+0x3aa0], R10 ;  /* 0x003aa00a01007387 */ /* 0x0041e40000100a00 */
[----:B0-----:R-:W-:Y:S02]  /*6dc00*/  IMAD.MOV.U32 R11, RZ, RZ, R12 ;  /* 0x000000ffff0b7224 */ /* 0x001fe400078e000c */
[----:B---3--:R0:W-:Y:S04]  /*6dc10*/  STL.64 [R1+0x3a98], R8 ;  /* 0x003a980801007387 */ /* 0x0081e80000100a00 */
[----:B0-----:R-:W2:Y:S04]  /*6dc20*/  LDL.LU R8, [R1+0x30] ;  /* 0x0000300001087983 */ /* 0x001ea80000300800 */
[----:B------:R-:W2:Y:S04]  /*6dc30*/  LDL.LU R9, [R1+0x34] ;  /* 0x0000340001097983 */ /* 0x000ea80000300800 */
[----:B------:R-:W2:Y:S04]  /*6dc40*/  LDL.LU R10, [R1+0x38] ;  /* 0x00003800010a7983 */ /* 0x000ea80000300800 */
[----:B------:R-:W3:Y:S04]  /*6dc50*/  LDL.LU R12, [R1+0x3ab8] ;  /* 0x003ab800010c7983 */ /* 0x000ee80000300800 */
[----:B------:R-:W-:Y:S04]  /*6dc60*/  STL.64 [R1+0x3ab0], R6 ;  /* 0x003ab00601007387 */ /* 0x000fe80000100a00 */
[----:B------:R0:W-:Y:S04]  /*6dc70*/  STL.64 [R1+0x3aa8], R4 ;  /* 0x003aa80401007387 */ /* 0x0001e80000100a00 */
[----:B0-----:R-:W3:Y:S01]  /*6dc80*/  LDL.LU R4, [R1+0x20] ;  /* 0x0000200001047983 */ /* 0x001ee20000300800 */
[----:B------:R-:W-:-:S02]  /*6dc90*/  IMAD.MOV.U32 R5, RZ, RZ, R27 ;  /* 0x000000ffff057224 */ /* 0x000fc400078e001b */
[----:B------:R-:W-:Y:S01]  /*6dca0*/  IMAD.MOV.U32 R6, RZ, RZ, R25 ;  /* 0x000000ffff067224 */ /* 0x000fe200078e0019 */
[----:B------:R-:W2:Y:S01]  /*6dcb0*/  LDL.LU R27, [R1+0x1e4] ;  /* 0x0001e400011b7983 */ /* 0x000ea20000300800 */
[----:B------:R-:W-:Y:S02]  /*6dcc0*/  IMAD.MOV.U32 R7, RZ, RZ, R20 ;  /* 0x000000ffff077224 */ /* 0x000fe400078e0014 */
[----:B------:R-:W-:Y:S01]  /*6dcd0*/  IMAD.MOV.U32 R20, RZ, RZ, R19 ;  /* 0x000000ffff147224 */ /* 0x000fe200078e0013 */
[----:B------:R-:W2:Y:S04]  /*6dce0*/  LDL.LU R25, [R1+0xb0] ;  /* 0x0000b00001197983 */ /* 0x000ea80000300800 */
[----:B------:R-:W2:Y:S01]  /*6dcf0*/  LDL.LU R19, [R1+0xac] ;  /* 0x0000ac0001137983 */ /* 0x000ea20000300800 */
[----:B----4-:R-:W-:-:S03]  /*6dd00*/  PRMT R15, R15, 0x5210, R14 ;  /* 0x000052100f0f7816 */ /* 0x010fc6000000000e */
[----:B---3--:R-:W-:Y:S01]  /*6dd10*/  STSM.16.M88.4 [R12], R4 ;  /* 0x000000040c007844 */ /* 0x008fe20000000200 */
[----:B------:R-:W-:Y:S06]  /*6dd20*/  BAR.SYNC.DEFER_BLOCKING 0x0 ;  /* 0x0000000000007b1d */ /* 0x000fec0000010000 */
[----:B------:R-:W0:Y:S02]  /*6dd30*/  LDS.128 R4, [R17] ;  /* 0x0000000011047984 */ /* 0x000e240000000c00 */
[----:B------:R-:W-:Y:S06]  /*6dd40*/  BAR.SYNC.DEFER_BLOCKING 0x0 ;  /* 0x0000000000007b1d */ /* 0x000fec0000010000 */
[----:B--2---:R-:W-:Y:S04]  /*6dd50*/  STSM.16.M88.4 [R12], R8 ;  /* 0x000000080c007844 */ /* 0x004fe80000000200 */
[----:B0-----:R-:W-:Y:S04]  /*6dd60*/  STL.64 [R1+0x130], R4 ;  /* 0x0001300401007387 */ /* 0x001fe80000100a00 */
[----:B------:R0:W-:Y:S04]  /*6dd70*/  STL.64 [R1+0x138], R6 ;  /* 0x0001380601007387 */ /* 0x0001e80000100a00 */
[----:B0-----:R-:W2:Y:S04]  /*6dd80*/  LDL.LU.64 R6, [R1+0x3ab0] ;  /* 0x003ab00001067983 */ /* 0x001ea80000300a00 */
[----:B------:R-:W3:Y:S04]  /*6dd90*/  LDL.LU.64 R4, [R1+0x3aa8] ;  /* 0x003aa80001047983 */ /* 0x000ee80000300a00 */
[----:B------:R-:W4:Y:S04]  /*6dda0*/  LDL.LU.64 R10, [R1+0x3aa0] ;  /* 0x003aa000010a7983 */ /* 0x000f280000300a00 */
[----:B------:R-:W2:Y:S04]  /*6ddb0*/  LDL.LU.64 R8, [R1+0x3a98] ;  /* 0x003a980001087983 */ /* 0x000ea80000300a00 */
[----:B------:R0:W-:Y:S04]  /*6ddc0*/  STL [R1+0x3a6c], R12 ;  /* 0x003a6c0c01007387 */ /* 0x0001e80000100800 */
[----:B0-----:R-:W3:Y:S04]  /*6ddd0*/  LDL.LU R12, [R1+0x1e8] ;  /* 0x0001e800010c7983 */ /* 0x001ee80000300800 */
[----:B------:R-:W4:Y:S01]  /*6dde0*/  LDL.LU R14, [R1+0x3a90] ;  /* 0x003a9000010e7983 */ /* 0x000f220000300800 */
[----:B------:R-:W-:-:S02]  /*6ddf0*/  PRMT R27, R27, 0x5210, R29 ;  /* 0x000052101b1b7816 */ /* 0x000fc4000000001d */
[----:B------:R-:W-:Y:S01]  /*6de00*/  PRMT R16, R25, 0x5210, R16 ;  /* 0x0000521019107816 */ /* 0x000fe20000000010 */
        /* <DEDUP_REMOVED lines=8> */
[----:B------:R-:W2:Y:S04]  /*6de90*/  LDL.LU R9, [R1+0x3a80] ;  /* 0x003a800001097983 */ /* 0x000ea80000300800 */
[----:B------:R-:W-:Y:S01]  /*6dea0*/  STL.64 [R1+0x3a78], R10 ;  /* 0x003a780a01007387 */ /* 0x000fe20000100a00 */
[----:B------:R-:W-:-:S03]  /*6deb0*/  PRMT R4, R19, 0x5210, R4 ;  /* 0x0000521013047816 */ /* 0x000fc60000000004 */
[----:B--2---:R-:W-:Y:S04]  /*6dec0*/  STL.64 [R1+0x3a70], R8 ;  /* 0x003a700801007387 */ /* 0x004fe80000100a00 */
[----:B------:R-:W0:Y:S04]  /*6ded0*/  LDS.128 R8, [R17] ;  /* 0x0000000011087984 */ /* 0x000e280000000c00 */
[----:B0-----:R-:W-:Y:S01]  /*6dee0*/  STL [R1+0x124], R9 ;  /* 0x0001240901007387 */ /* 0x001fe20000100800 */
[----:B------:R-:W-:-:S03]  /*6def0*/  IMAD.MOV.U32 R19, RZ, RZ, R8 ;  /* 0x000000ffff137224 */ /* 0x000fc600078e0008 */
[----:B------:R0:W-:Y:S04]  /*6df00*/  STL.64 [R1+0x128], R10 ;  /* 0x0001280a01007387 */ /* 0x0001e80000100a00 */
[----:B0-----:R-:W2:Y:S04]  /*6df10*/  LDL.LU.64 R10, [R1+0x3a78] ;  /* 0x003a7800010a7983 */ /* 0x001ea80000300a00 */
[----:B------:R-:W3:Y:S04]  /*6df20*/  LDL.LU.64 R8, [R1+0x3a70] ;  /* 0x003a700001087983 */ /* 0x000ee80000300a00 */
[----:B------:R-:W4:Y:S04]  /*6df30*/  LDL.LU R29, [R1+0xba4] ;  /* 0x000ba400011d7983 */ /* 0x000f280000300800 */
[----:B------:R-:W3:Y:S04]  /*6df40*/  LDL.LU R25, [R1+0xba0] ;  /* 0x000ba00001197983 */ /* 0x000ee80000300800 */
[----:B------:R-:W-:Y:S04]  /*6df50*/  STL.64 [R1+0x3a60], R6 ;  /* 0x003a600601007387 */ /* 0x000fe80000100a00 */
[----:B------:R0:W-:Y:S02]  /*6df60*/  STL.64 [R1+0x3a58], R4 ;  /* 0x003a580401007387 */ /* 0x0001e40000100a00 */
[----:B0-----:R-:W-:-:S02]  /*6df70*/  IMAD.MOV.U32 R4, RZ, RZ, R12 ;  /* 0x000000ffff047224 */ /* 0x001fc400078e000c */
[----:B------:R-:W2:Y:S01]  /*6df80*/  LDL.LU R12, [R1+0x3a6c] ;  /* 0x003a6c00010c7983 */ /* 0x000ea20000300800 */
[----:B------:R-:W-:-:S03]  /*6df90*/  IMAD.MOV.U32 R5, RZ, RZ, R18 ;  /* 0x000000ffff057224 */ /* 0x000fc600078e0012 */
[----:B------:R-:W4:Y:S01]  /*6dfa0*/  LDL.LU R18, [R1+0x3a68] ;  /* 0x003a680001127983 */ /* 0x000f220000300800 */
[----:B------:R-:W-:Y:S02]  /*6dfb0*/  IMAD.MOV.U32 R6, RZ, RZ, R27 ;  /* 0x000000ffff067224 */ /* 0x000fe400078e001b */
[----:B------:R-:W-:Y:S01]  /*6dfc0*/  IMAD.MOV.U32 R7, RZ, RZ, R16 ;  /* 0x000000ffff077224 */ /* 0x000fe200078e0010 */
[----:B------:R-:W-:Y:S01]  /*6dfd0*/  BAR.SYNC.DEFER_BLOCKING 0x0 ;  /* 0x0000000000007b1d */ /* 0x000fe20000010000 */
[----:B------:R-:W-:-:S05]  /*6dfe0*/  IMAD.MOV.U32 R27, RZ, RZ, R20 ;  /* 0x000000ffff1b7224 */ /* 0x000fca00078e0014 */
[----:B------:R-:W-:Y:S04]  /*6dff0*/  STL [R1+0x2760], R19 ;  /* 0x0027601301007387 */ /* 0x000fe80000100800 */
[----:B--2---:R-:W-:Y:S01]  /*6e000*/  STSM.16.M88.4 [R12], R4 ;  /* 0x000000040c007844 */ /* 0x004fe20000000200 */
[----:B------:R-:W-:Y:S06]  /*6e010*/  BAR.SYNC.DEFER_BLOCKING 0x0 ;  /* 0x0000000000007b1d */ /* 0x000fec0000010000 */
[----:B------:R-:W0:Y:S04]  /*6e020*/  LDS.128 R4, [R17] ;  /* 0x0000000011047984 */ /* 0x000e280000000c00 */
[----:B----4-:R-:W-:Y:S04]  /*6e030*/  STL [R1+0x2770], R18 ;  /* 0x0027701201007387 */ /* 0x010fe80000100800 */
[----:B0-----:R-:W-:Y:S01]  /*6e040*/  STL [R1+0x110], R4 ;  /* 0x0001100401007387 */ /* 0x001fe20000100800 */
[----:B------:R-:W-:-:S03]  /*6e050*/  IMAD.MOV.U32 R20, RZ, RZ, R5 ;  /* 0x000000ffff147224 */ /* 0x000fc600078e0005 */
[----:B------:R0:W-:Y:S04]  /*6e060*/  STL.64 [R1+0x118], R6 ;  /* 0x0001180601007387 */ /* 0x0001e80000100a00 */
[----:B0-----:R-:W2:Y:S04]  /*6e070*/  LDL.LU.64 R6, [R1+0x3a60] ;  /* 0x003a600001067983 */ /* 0x001ea80000300a00 */
[----:B------:R-:W4:Y:S01]  /*6e080*/  LDL.LU.64 R4, [R1+0x3a58] ;  /* 0x003a580001047983 */ /* 0x000f220000300a00 */
[----:B------:R-:W-:Y:S02]  /*6e090*/  IMAD.MOV.U32 R16, RZ, RZ, R15 ;  /* 0x000000ffff107224 */ /* 0x000fe400078e000f */
[----:B------:R-:W-:Y:S01]  /*6e0a0*/  IMAD.MOV.U32 R18, RZ, RZ, R10 ;  /* 0x000000ffff127224 */ /* 0x000fe200078e000a */
[----:B------:R0:W-:Y:S04]  /*6e0b0*/  STL [R1+0x3a40], R17 ;  /* 0x003a401101007387 */ /* 0x0001e80000100800 */
[----:B------:R-:W-:Y:S01]  /*6e0c0*/  STL [R1+0x2738], R20 ;  /* 0x0027381401007387 */ /* 0x000fe20000100800 */
[----:B0-----:R-:W-:-:S03]  /*6e0d0*/  IMAD.MOV.U32 R17, RZ, RZ, R14 ;  /* 0x000000ffff117224 */ /* 0x001fc600078e000e */
[----:B------:R-:W-:Y:S01]  /*6e0e0*/  STL [R1+0x3a28], R12 ;  /* 0x003a280c01007387 */ /* 0x000fe20000100800 */
[----:B------:R-:W-:Y:S01]  /*6e0f0*/  BAR.SYNC.DEFER_BLOCKING 0x0 ;  /* 0x0000000000007b1d */ /* 0x000fe20000010000 */
[----:B----4-:R-:W-:-:S05]  /*6e100*/  IMAD.MOV.U32 R19, RZ, RZ, R4 ;  /* 0x000000ffff137224 */ /* 0x010fca00078e0004 */
[----:B------:R-:W4:Y:S04]  /*6e110*/  LDL.LU R4, [R1+0xab4] ;  /* 0x000ab40001047983 */ /* 0x000f280000300800 */
[----:B------:R3:W-:Y:S02]  /*6e120*/  STSM.16.M88.4 [R12], R16 ;  /* 0x000000100c007844 */ /* 0x0007e40000000200 */
[----:B---3--:R-:W-:Y:S02]  /*6e130*/  LOP3.LUT R16, R25, 0xffff, RZ, 0xc0, !PT ;  /* 0x0000ffff19107812 */ /* 0x008fe400078ec0ff */
[----:B------:R-:W3:Y:S04]  /*6e140*/  LDL.LU R25, [R1+0xab0] ;  /* 0x000ab00001197983 */ /* 0x000ee80000300800 */
[----:B------:R-:W2:Y:S04]  /*6e150*/  LDL.LU R17, [R1+0x85c] ;  /* 0x00085c0001117983 */ /* 0x000ea80000300800 */
[----:B------:R-:W2:Y:S04]  /*6e160*/  LDL.LU R15, [R1+0x858] ;  /* 0x00085800010f7983 */ /* 0x000ea80000300800 */
[----:B------:R-:W4:Y:S01]  /*6e170*/  LDL.LU R12, [R1+0x8f0] ;  /* 0x0008f000010c7983 */ /* 0x000f220000300800 */
[----:B------:R-:W-:Y:S01]  /*6e180*/  LOP3.LUT R20, R29, 0xffff, RZ, 0xc0, !PT ;  /* 0x0000ffff1d147812 */ /* 0x000fe200078ec0ff */
[----:B------:R-:W-:Y:S06]  /*6e190*/  BAR.SYNC.DEFER_BLOCKING 0x0 ;  /* 0x0000000000007b1d */ /* 0x000fec0000010000 */
[----:B----4-:R0:W-:Y:S04]  /*6e1a0*/  STL [R1+0x3a44], R12 ;  /* 0x003a440c01007387 */ /* 0x0101e80000100800 */
[----:B0-----:R-:W4:Y:S04]  /*6e1b0*/  LDL.LU R12, [R1+0x90c] ;  /* 0x00090c00010c7983 */ /* 0x001f280000300800 */
[----:B----4-:R0:W-:Y:S04]  /*6e1c0*/  STL [R1+0x3a4c], R12 ;  /* 0x003a4c0c01007387 */ /* 0x0101e80000100800 */
[----:B0-----:R-:W4:Y:S04]  /*6e1d0*/  LDL.LU R12, [R1+0x910] ;  /* 0x00091000010c7983 */ /* 0x001f280000300800 */
[----:B------:R-:W3:Y:S04]  /*6e1e0*/  LDL.LU R18, [R1+0x8ec] ;  /* 0x0008ec0001127983 */ /* 0x000ee80000300800 */
[----:B---3--:R0:W-:Y:S04]  /*6e1f0*/  STL [R1+0x3a48], R18 ;  /* 0x003a481201007387 */ /* 0x0081e80000100800 */
[----:B0-----:R-:W3:Y:S04]  /*6e200*/  LDL.LU R18, [R1+0x878] ;  /* 0x0008780001127983 */ /* 0x001ee80000300800 */
[----:B------:R-:W2:Y:S04]  /*6e210*/  LDL.LU R10, [R1+0x8e8] ;  /* 0x0008e800010a7983 */ /* 0x000ea80000300800 */
[----:B--2---:R0:W-:Y:S04]  /*6e220*/  STL [R1+0x3a50], R10 ;  /* 0x003a500a01007387 */ /* 0x0041e80000100800 */
[----:B0-----:R-:W2:Y:S01]  /*6e230*/  LDL.LU R10, [R1+0x87c] ;  /* 0x00087c00010a7983 */ /* 0x001ea20000300800 */
[----:B------:R-:W-:Y:S01]  /*6e240*/  LOP3.LUT R4, R4, 0xffff, RZ, 0xc0, !PT ;  /* 0x0000ffff04047812 */ /* 0x000fe200078ec0ff */
[----:B------:R-:W-:-:S02]  /*6e250*/  IMAD.MOV.U32 R29, RZ, RZ, R27 ;  /* 0x000000ffff1d7224 */ /* 0x000fc400078e001b */
[----:B------:R-:W-:Y:S01]  /*6e260*/  STL [R1+0x40], R20 ;  /* 0x0000401401007387 */ /* 0x000fe20000100800 */
[----:B---3--:R-:W-:-:S03]  /*6e270*/  LOP3.LUT R18, R18, 0xffff, RZ, 0xc0, !PT ;  /* 0x0000ffff12127812 */ /* 0x008fc600078ec0ff */
[----:B------:R-:W3:Y:S01]  /*6e280*/  LDL.LU R14, [R1+0x8dc] ;  /* 0x0008dc00010e7983 */ /* 0x000ee20000300800 */
[----:B------:R-:W-:-:S03]  /*6e290*/  LOP3.LUT R19, R25, 0xffff, RZ, 0xc0, !PT ;  /* 0x0000ffff19137812 */ /* 0x000fc600078ec0ff */
[----:B------:R-:W3:Y:S04]  /*6e2a0*/  LDL.LU R27, [R1+0x790] ;  /* 0x00079000011b7983 */ /* 0x000ee80000300800 */
[----:B------:R-:W-:Y:S04]  /*6e2b0*/  STL [R1+0x44], R16 ;  /* 0x0000441001007387 */ /* 0x000fe80000100800 */
[----:B------:R-:W3:Y:S04]  /*6e2c0*/  LDL.LU R25, [R1+0x8f4] ;  /* 0x0008f40001197983 */ /* 0x000ee80000300800 */
[----:B------:R-:W-:Y:S01]  /*6e2d0*/  STL [R1+0x48], R4 ;  /* 0x0000480401007387 */ /* 0x000fe20000100800 */
[----:B--2---:R-:W-:-:S04]  /*6e2e0*/  LOP3.LUT R10, R10, 0xffff, RZ, 0xc0, !PT ;  /* 0x0000ffff0a0a7812 */ /* 0x004fc800078ec0ff */
[----:B----4-:R-:W-:Y:S01]  /*6e2f0*/  PRMT R12, R12, 0x4210, R10 ;  /* 0x000042100c0c7816 */ /* 0x010fe2000000000a */
[----:B------:R0:W-:Y:S04]  /*6e300*/  STL [R1+0x14], R10 ;  /* 0x0000140a01007387 */ /* 0x0001e80000100800 */
[----:B------:R-:W-:Y:S04]  /*6e310*/  STL [R1+0x18], R18 ;  /* 0x0000181201007387 */ /* 0x000fe80000100800 */
[----:B0-----:R-:W2:Y:S04]  /*6e320*/  LDL.LU R10, [R1+0x3a50] ;  /* 0x003a5000010a7983 */ /* 0x001ea80000300800 */
[----:B------:R0:W-:Y:S04]  /*6e330*/  STL [R1+0x30], R12 ;  /* 0x0000300c01007387 */ /* 0x0001e80000100800 */
[----:B0-----:R-:W4:Y:S01]  /*6e340*/  LDL.LU R12, [R1+0x3a4c] ;  /* 0x003a4c00010c7983 */ /* 0x001f220000300800 */
[----:B------:R-:W-:-:S05]  /*6e350*/  LOP3.LUT R17, R17, 0xffff, RZ, 0xc0, !PT ;  /* 0x0000ffff11117812 */ /* 0x000fca00078ec0ff */
[----:B------:R-:W-:Y:S01]  /*6e360*/  STL [R1+0x1c], R17 ;  /* 0x00001c1101007387 */ /* 0x000fe20000100800 */
[----:B----4-:R-:W-:-:S03]  /*6e370*/  PRMT R12, R12, 0x4210, R18 ;  /* 0x000042100c0c7816 */ /* 0x010fc60000000012 */
[----:B------:R-:W4:Y:S04]  /*6e380*/  LDL.LU R18, [R1+0x3a48] ;  /* 0x003a480001127983 */ /* 0x000f280000300800 */
[----:B------:R0:W-:Y:S04]  /*6e390*/  STL [R1+0x34], R12 ;  /* 0x0000340c01007387 */ /* 0x0001e80000100800 */
[----:B0-----:R-:W4:Y:S01]  /*6e3a0*/  LDL.LU R12, [R1+0x3a44] ;  /* 0x003a4400010c7983 */ /* 0x001f220000300800 */
[----:B--2---:R-:W-:Y:S02]  /*6e3b0*/  PRMT R16, R10, 0x4210, R16 ;  /* 0x000042100a107816 */ /* 0x004fe40000000010 */
[----:B---3--:R-:W-:-:S02]  /*6e3c0*/  PRMT R10, R14, 0x4210, R4 ;  /* 0x000042100e0a7816 */ /* 0x008fc40000000004 */
[----:B------:R-:W-:Y:S02]  /*6e3d0*/  PRMT R4, R27, 0x4210, R19 ;  /* 0x000042101b047816 */ /* 0x000fe40000000013 */
[----:B----4-:R-:W-:Y:S02]  /*6e3e0*/  PRMT R12, R12, 0x4210, R17 ;  /* 0x000042100c0c7816 */ /* 0x010fe40000000011 */
[----:B------:R-:W2:Y:S04]  /*6e3f0*/  LDL.LU R17, [R1+0x3a40] ;  /* 0x003a400001117983 */ /* 0x000ea80000300800 */
[----:B------:R-:W-:Y:S04]  /*6e400*/  STL [R1+0x38], R12 ;  /* 0x0000380c01007387 */ /* 0x000fe80000100800 */
[----:B------:R-:W-:Y:S04]  /*6e410*/  STL [R1+0x24], R16 ;  /* 0x0000241001007387 */ /* 0x000fe80000100800 */
[----:B------:R-:W-:Y:S04]  /*6e420*/  STL.64 [R1+0x3a38], R6 ;  /* 0x003a380601007387 */ /* 0x000fe80000100a00 */
[----:B------:R-:W-:Y:S01]  /*6e430*/  STL.64 [R1+0x3a30], R4 ;  /* 0x003a300401007387 */ /* 0x000fe20000100a00 */
[----:B------:R-:W-:-:S04]  /*6e440*/  LOP3.LUT R15, R15, 0xffff, RZ, 0xc0, !PT ;  /* 0x0000ffff0f0f7812 */ /* 0x000fc800078ec0ff */
[----:B------:R-:W-:Y:S01]  /*6e450*/  PRMT R27, R25, 0x4210, R15 ;  /* 0x00004210191b7816 */ /* 0x000fe2000000000f */
[----:B------:R-:W-:Y:S01]  /*6e460*/  IMAD.MOV.U32 R25, RZ, RZ, R21 ;  /* 0x000000ffff197224 */ /* 0x000fe200078e0015 */
[----:B--2---:R-:W0:Y:S04]  /*6e470*/  LDS.128 R4, [R17] ;  /* 0x0000000011047984 */ /* 0x004e280000000c00 */
[----:B0-----:R-:W-:Y:S01]  /*6e480*/  STL [R1+0x104], R5 ;  /* 0x0001040501007387 */ /* 0x001fe20000100800 */
[----:B------:R-:W-:-:S03]  /*6e490*/  IMAD.MOV.U32 R21, RZ, RZ, R7 ;  /* 0x000000ffff157224 */ /* 0x000fc600078e0007 */
[----:B------:R0:W-:Y:S04]  /*6e4a0*/  STL [R1+0x108], R6 ;  /* 0x0001080601007387 */ /* 0x0001e80000100800 */
[----:B0-----:R-:W2:Y:S01]  /*6e4b0*/  LDL.LU.64 R6, [R1+0x3a38] ;  /* 0x003a380001067983 */ /* 0x001ea20000300a00 */
[----:B------:R-:W-:Y:S01]  /*6e4c0*/  IMAD.MOV.U32 R14, RZ, RZ, R29 ;  /* 0x000000ffff0e7224 */ /* 0x000fe200078e001d */
[----:B------:R-:W-:Y:S01]  /*6e4d0*/  PRMT R12, R18, 0x4210, R20 ;  /* 0x00004210120c7816 */ /* 0x000fe20000000014 */
[----:B------:R-:W-:Y:S02]  /*6e4e0*/  IMAD.MOV.U32 R20, RZ, RZ, R4 ;  /* 0x000000ffff147224 */ /* 0x000fe400078e0004 */
[----:B------:R-:W3:Y:S04]  /*6e4f0*/  LDL.LU.64 R4, [R1+0x3a30] ;  /* 0x003a300001047983 */ /* 0x000ee80000300a00 */
[----:B------:R-:W-:Y:S04]  /*6e500*/  STL [R1+0x39e4], R14 ;  /* 0x0039e40e01007387 */ /* 0x000fe80000100800 */
[----:B------:R-:W4:Y:S01]  /*6e510*/  LDL.LU R16, [R1+0x268] ;  /* 0x0002680001107983 */ /* 0x000f220000300800 */
[----:B------:R-:W-:Y:S06]  /*6e520*/  BAR.SYNC.DEFER_BLOCKING 0x0 ;  /* 0x0000000000007b1d */ /* 0x000fec0000010000 */
[----:B--2---:R0:W-:Y:S04]  /*6e530*/  STL [R1+0x39e8], R6 ;  /* 0x0039e80601007387 */ /* 0x0041e80000100800 */
[----:B0-----:R-:W2:Y:S04]  /*6e540*/  LDL.LU R6, [R1+0x1c] ;  /* 0x00001c0001067983 */ /* 0x001ea80000300800 */
[----:B--2---:R0:W-:Y:S04]  /*6e550*/  STL [R1+0x39ec], R6 ;  /* 0x0039ec0601007387 */ /* 0x0041e80000100800 */
[----:B0-----:R-:W2:Y:S01]  /*6e560*/  LDL.LU R6, [R1+0x18] ;  /* 0x0000180001067983 */ /* 0x001ea20000300800 */
[----:B------:R-:W-:-:S03]  /*6e570*/  IMAD.MOV.U32 R29, RZ, RZ, R23 ;  /* 0x000000ffff1d7224 */ /* 0x000fc600078e0017 */
[----:B--2---:R0:W-:Y:S04]  /*6e580*/  STL [R1+0x39f0], R6 ;  /* 0x0039f00601007387 */ /* 0x0041e80000100800 */
[----:B0-----:R-:W2:Y:S04]  /*6e590*/  LDL.LU R6, [R1+0x14] ;  /* 0x0000140001067983 */ /* 0x001ea80000300800 */
[----:B------:R-:W4:Y:S04]  /*6e5a0*/  LDL.LU R18, [R1+0x264] ;  /* 0x0002640001127983 */ /* 0x000f280000300800 */
[----:B------:R-:W4:Y:S04]  /*6e5b0*/  LDL.LU R14, [R1+0x40] ;  /* 0x00004000010e7983 */ /* 0x000f280000300800 */
[----:B------:R-:W4:Y:S04]  /*6e5c0*/  LDL.LU R23, [R1+0x260] ;  /* 0x0002600001177983 */ /* 0x000f280000300800 */
[----:B------:R-:W-:Y:S04]  /*6e5d0*/  STL.64 [R1+0x3a20], R26 ;  /* 0x003a201a01007387 */ /* 0x000fe80000100a00 */
[----:B------:R0:W-:Y:S02]  /*6e5e0*/  STL.64 [R1+0x3a18], R24 ;  /* 0x003a181801007387 */ /* 0x0001e40000100a00 */
[----:B0-----:R-:W-:-:S02]  /*6e5f0*/  IMAD.MOV.U32 R24, RZ, RZ, R12 ;  /* 0x000000ffff187224 */ /* 0x001fc400078e000c */
[----:B------:R-:W2:Y:S04]  /*6e600*/  LDL.LU R12, [R1+0x3a28] ;  /* 0x003a2800010c7983 */ /* 0x000ea80000300800 */
[----:B------:R-:W2:Y:S01]  /*6e610*/  LDL.LU R25, [R1+0x24] ;  /* 0x0000240001197983 */ /* 0x000ea20000300800 */
[----:B------:R-:W-:Y:S02]  /*6e620*/  IMAD.MOV.U32 R26, RZ, RZ, R10 ;  /* 0x000000ffff1a7224 */ /* 0x000fe400078e000a */
[----:B---3--:R-:W-:Y:S01]  /*6e630*/  IMAD.MOV.U32 R27, RZ, RZ, R4 ;  /* 0x000000ffff1b7224 */ /* 0x008fe200078e0004 */
[----:B------:R0:W-:Y:S04]  /*6e640*/  STL [R1+0x3970], R20 ;  /* 0x0039701401007387 */ /* 0x0001e80000100800 */
[----:B0-----:R-:W3:Y:S04]  /*6e650*/  LDL.LU R20, [R1+0x26c] ;  /* 0x00026c0001147983 */ /* 0x001ee80000300800 */
[----:B------:R-:W-:Y:S04]  /*6e660*/  STL [R1+0x26f8], R21 ;  /* 0x0026f81501007387 */ /* 0x000fe80000100800 */
[----:B--2---:R0:W-:Y:S04]  /*6e670*/  STSM.16.M88.4 [R12], R24 ;  /* 0x000000180c007844 */ /* 0x0041e80000000200 */
[----:B0-----:R-:W2:Y:S04]  /*6e680*/  LDL.LU.64 R26, [R1+0x3a20] ;  /* 0x003a2000011a7983 */ /* 0x001ea80000300a00 */
[----:B------:R-:W3:Y:S04]  /*6e690*/  LDL.LU.64 R24, [R1+0x3a18] ;  /* 0x003a180001187983 */ /* 0x000ee80000300a00 */
[----:B------:R-:W3:Y:S04]  /*6e6a0*/  LDL.LU R21, [R1+0x228] ;  /* 0x0002280001157983 */ /* 0x000ee80000300800 */
[----:B------:R-:W3:Y:S04]  /*6e6b0*/  LDL.LU R10, [R1+0x22c] ;  /* 0x00022c00010a7983 */ /* 0x000ee80000300800 */
[----:B------:R-:W4:Y:S04]  /*6e6c0*/  LDL.LU R4, [R1+0xc4] ;  /* 0x0000c40001047983 */ /* 0x000f280000300800 */
[----:B------:R-:W-:Y:S01]  /*6e6d0*/  STL.64 [R1+0x3a00], R6 ;  /* 0x003a000601007387 */ /* 0x000fe20000100a00 */
[----:B------:R-:W-:Y:S06]  /*6e6e0*/  BAR.SYNC.DEFER_BLOCKING 0x0 ;  /* 0x0000000000007b1d */ /* 0x000fec0000010000 */
[----:B----4-:R0:W-:Y:S04]  /*6e6f0*/  STL.64 [R1+0x39f8], R4 ;  /* 0x0039f80401007387 */ /* 0x0101e80000100a00 */
[----:B0-----:R-:W4:Y:S04]  /*6e700*/  LDL.LU R4, [R1+0x30] ;  /* 0x0000300001047983 */ /* 0x001f280000300800 */
[----:B------:R-:W4:Y:S04]  /*6e710*/  LDL.LU R5, [R1+0x34] ;  /* 0x0000340001057983 */ /* 0x000f280000300800 */
[----:B------:R-:W4:Y:S04]  /*6e720*/  LDL.LU R6, [R1+0x38] ;  /* 0x0000380001067983 */ /* 0x000f280000300800 */
[----:B------:R-:W-:Y:S04]  /*6e730*/  STL.64 [R1+0x3a10], R14 ;  /* 0x003a100e01007387 */ /* 0x000fe80000100a00 */
[----:B------:R-:W-:Y:S04]  /*6e740*/  STL.64 [R1+0x3a08], R12 ;  /* 0x003a080c01007387 */ /* 0x000fe80000100a00 */
[----:B------:R-:W0:Y:S01]  /*6e750*/  LDS.128 R12, [R17] ;  /* 0x00000000110c7984 */ /* 0x000e220000000c00 */
[----:B--2---:R-:W-:-:S03]  /*6e760*/  IMAD.MOV.U32 R7, RZ, RZ, R27 ;  /* 0x000000ffff077224 */ /* 0x004fc600078e001b */
[----:B------:R-:W2:Y:S04]  /*6e770*/  LDL.LU R27, [R1+0xb8] ;  /* 0x0000b800011b7983 */ /* 0x000ea80000300800 */
[----:B0-----:R-:W-:Y:S04]  /*6e780*/  STL.64 [R1+0xf0], R12 ;  /* 0x0000f00c01007387 */ /* 0x001fe80000100a00 */
[----:B------:R0:W-:Y:S04]  /*6e790*/  STL.64 [R1+0xf8], R14 ;  /* 0x0000f80e01007387 */ /* 0x0001e80000100a00 */
[----:B0-----:R-:W3:Y:S04]  /*6e7a0*/  LDL.LU.64 R14, [R1+0x3a10] ;  /* 0x003a1000010e7983 */ /* 0x001ee80000300a00 */
[----:B------:R-:W4:Y:S01]  /*6e7b0*/  LDL.LU.64 R12, [R1+0x3a08] ;  /* 0x003a0800010c7983 */ /* 0x000f220000300a00 */
[----:B------:R-:W-:Y:S06]  /*6e7c0*/  BAR.SYNC.DEFER_BLOCKING 0x0 ;  /* 0x0000000000007b1d */ /* 0x000fec0000010000 */
[----:B----4-:R0:W-:Y:S04]  /*6e7d0*/  STSM.16.M88.4 [R12], R4 ;  /* 0x000000040c007844 */ /* 0x0101e80000000200 */
[----:B0-----:R-:W4:Y:S04]  /*6e7e0*/  LDL.LU.64 R6, [R1+0x3a00] ;  /* 0x003a000001067983 */ /* 0x001f280000300a00 */
[----:B------:R-:W2:Y:S01]  /*6e7f0*/  LDL.LU.64 R4, [R1+0x39f8] ;  /* 0x0039f80001047983 */ /* 0x000ea20000300a00 */
[----:B---3--:R-:W-:Y:S01]  /*6e800*/  PRMT R23, R23, 0x5210, R14 ;  /* 0x0000521017177816 */ /* 0x008fe2000000000e */
[----:B------:R-:W-:Y:S01]  /*6e810*/  BAR.SYNC.DEFER_BLOCKING 0x0 ;  /* 0x0000000000007b1d */ /* 0x000fe20000010000 */
[----:B----4-:R-:W-:-:S05]  /*6e820*/  PRMT R16, R16, 0x5210, R6 ;  /* 0x0000521010107816 */ /* 0x010fca0000000006 */
[----:B------:R-:W3:Y:S02]  /*6e830*/  LDL.LU R6, [R1+0x39f0] ;  /* 0x0039f00001067983 */ /* 0x000ee40000300800 */
[----:B---3--:R-:W-:Y:S02]  /*6e840*/  PRMT R20, R20, 0x5210, R6 ;  /* 0x0000521014147816 */ /* 0x008fe40000000006 */
[----:B------:R-:W3:Y:S02]  /*6e850*/  LDL.LU R6, [R1+0x39ec] ;  /* 0x0039ec0001067983 */ /* 0x000ee40000300800 */
[----:B---3--:R-:W-:Y:S02]  /*6e860*/  PRMT R18, R18, 0x5210, R6 ;  /* 0x0000521012127816 */ /* 0x008fe40000000006 */
[----:B------:R-:W3:Y:S04]  /*6e870*/  LDL.LU R6, [R1+0x39e8] ;  /* 0x0039e80001067983 */ /* 0x000ee80000300800 */
[----:B------:R-:W4:Y:S04]  /*6e880*/  LDL.LU R14, [R1+0x39e4] ;  /* 0x0039e400010e7983 */ /* 0x000f280000300800 */
[----:B----4-:R0:W-:Y:S04]  /*6e890*/  STL [R1+0x39e0], R14 ;  /* 0x0039e00e01007387 */ /* 0x0101e80000100800 */
[----:B0-----:R-:W4:Y:S04]  /*6e8a0*/  LDL.LU R14, [R1+0x48] ;  /* 0x00004800010e7983 */ /* 0x001f280000300800 */
[----:B------:R0:W-:Y:S04]  /*6e8b0*/  STL.64 [R1+0x39d8], R12 ;  /* 0x0039d80c01007387 */ /* 0x0001e80000100a00 */
[----:B0-----:R-:W3:Y:S01]  /*6e8c0*/  LDL.LU R13, [R1+0x44] ;  /* 0x00004400010d7983 */ /* 0x001ee20000300800 */
[----:B--2---:R-:W-:-:S02]  /*6e8d0*/  PRMT R4, R4, 0x5210, R19 ;  /* 0x0000521004047816 */ /* 0x004fc40000000013 */
[----:B------:R-:W-:Y:S01]  /*6e8e0*/  PRMT R19, R27, 0x5210, R15 ;  /* 0x000052101b137816 */ /* 0x000fe2000000000f */
[----:B------:R-:W-:Y:S02]  /*6e8f0*/  IMAD.MOV.U32 R27, RZ, RZ, R9 ;  /* 0x000000ffff1b7224 */ /* 0x000fe400078e0009 */
[----:B------:R-:W-:Y:S01]  /*6e900*/  IMAD.MOV.U32 R9, RZ, RZ, R22 ;  /* 0x000000ffff097224 */ /* 0x000fe200078e0016 */
[----:B----4-:R-:W-:Y:S02]  /*6e910*/  PRMT R10, R10, 0x5210, R14 ;  /* 0x000052100a0a7816 */ /* 0x010fe4000000000e */
[----:B---3--:R-:W-:Y:S02]  /*6e920*/  PRMT R21, R21, 0x5210, R13 ;  /* 0x0000521015157816 */ /* 0x008fe4000000000d */
[----:B------:R-:W0:Y:S04]  /*6e930*/  LDS.128 R12, [R17] ;  /* 0x00000000110c7984 */ /* 0x000e280000000c00 */
[----:B0-----:R-:W-:Y:S04]  /*6e940*/  STL.64 [R1+0xe0], R12 ;  /* 0x0000e00c01007387 */ /* 0x001fe80000100a00 */
[----:B------:R0:W-:Y:S04]  /*6e950*/  STL.64 [R1+0xe8], R14 ;  /* 0x0000e80e01007387 */ /* 0x0001e80000100a00 */
[----:B0-----:R-:W2:Y:S04]  /*6e960*/  LDL.LU R14, [R1+0x39e0] ;  /* 0x0039e000010e7983 */ /* 0x001ea80000300800 */
[----:B------:R-:W3:Y:S04]  /*6e970*/  LDL.LU.64 R12, [R1+0x39d8] ;  /* 0x0039d800010c7983 */ /* 0x000ee80000300a00 */
[----:B------:R-:W4:Y:S04]  /*6e980*/  LDL.LU R15, [R1+0xb94] ;  /* 0x000b9400010f7983 */ /* 0x000f280000300800 */
[----:B------:R-:W2:Y:S01]  /*6e990*/  LDL.LU R22, [R1+0xb90] ;  /* 0x000b900001167983 */ /* 0x000ea20000300800 */
[----:B------:R-:W-:Y:S06]  /*6e9a0*/  BAR.SYNC.DEFER_BLOCKING 0x0 ;  /* 0x0000000000007b1d */ /* 0x000fec0000010000 */
[----:B--2---:R0:W-:Y:S04]  /*6e9b0*/  STL [R1+0x39d0], R22 ;  /* 0x0039d01601007387 */ /* 0x0041e80000100800 */
[----:B------:R1:W-:Y:S01]  /*6e9c0*/  STL [R1+0x39cc], R20 ;  /* 0x0039cc1401007387 */ /* 0x0003e20000100800 */
[----:B0-----:R-:W-:-:S03]  /*6e9d0*/  IMAD.MOV.U32 R22, RZ, RZ, R10 ;  /* 0x000000ffff167224 */ /* 0x001fc600078e000a */
[----:B------:R-:W2:Y:S01]  /*6e9e0*/  LDL.LU R10, [R1+0xaa4] ;  /* 0x000aa400010a7983 */ /* 0x000ea20000300800 */
[----:B-1----:R-:W-:Y:S02]  /*6e9f0*/  IMAD.MOV.U32 R20, RZ, RZ, R23 ;  /* 0x000000ffff147224 */ /* 0x002fe400078e0017 */
[----:B------:R-:W-:Y:S02]  /*6ea00*/  IMAD.MOV.U32 R23, RZ, RZ, R4 ;  /* 0x000000ffff177224 */ /* 0x000fe400078e0004 */
[----:B------:R-:W2:Y:S04]  /*6ea10*/  LDL.LU R4, [R1+0xaa0] ;  /* 0x000aa00001047983 */ /* 0x000ea80000300800 */
[----:B---3--:R-:W-:Y:S01]  /*6ea20*/  STSM.16.M88.4 [R12], R20 ;  /* 0x000000140c007844 */ /* 0x008fe20000000200 */
[----:B------:R-:W-:Y:S06]  /*6ea30*/  BAR.SYNC.DEFER_BLOCKING 0x0 ;  /* 0x0000000000007b1d */ /* 0x000fec0000010000 */
[----:B------:R-:W0:Y:S04]  /*6ea40*/  LDS.128 R20, [R17] ;  /* 0x0000000011147984 */ /* 0x000e280000000c00 */
[----:B0-----:R-:W-:Y:S04]  /*6ea50*/  STL.64 [R1+0xd0], R20 ;  /* 0x0000d01401007387 */ /* 0x001fe80000100a00 */
[----:B------:R0:W-:Y:S04]  /*6ea60*/  STL [R1+0xd8], R22 ;  /* 0x0000d81601007387 */ /* 0x0001e80000100800 */
[----:B0-----:R-:W3:Y:S04]  /*6ea70*/  LDL.LU R22, [R1+0x39d0] ;  /* 0x0039d00001167983 */ /* 0x001ee80000300800 */
[----:B------:R-:W4:Y:S04]  /*6ea80*/  LDL.LU R20, [R1+0x39cc] ;  /* 0x0039cc0001147983 */ /* 0x000f280000300800 */
[----:B------:R4:W-:Y:S04]  /*6ea90*/  STL [R1+0x39c4], R17 ;  /* 0x0039c41101007387 */ /* 0x0009e80000100800 */
[----:B------:R-:W-:Y:S04]  /*6eaa0*/  STL [R1+0x26a8], R23 ;  /* 0x0026a81701007387 */ /* 0x000fe80000100800 */
[----:B------:R-:W-:Y:S01]  /*6eab0*/  STL [R1+0x39c8], R12 ;  /* 0x0039c80c01007387 */ /* 0x000fe20000100800 */
[----:B------:R-:W-:Y:S01]  /*6eac0*/  BAR.SYNC.DEFER_BLOCKING 0x0 ;  /* 0x0000000000007b1d */ /* 0x000fe20000010000 */
[----:B----4-:R-:W-:-:S05]  /*6ead0*/  IMAD.MOV.U32 R17, RZ, RZ, R20 ;  /* 0x000000ffff117224 */ /* 0x010fca00078e0014 */
[----:B------:R0:W-:Y:S04]  /*6eae0*/  STSM.16.M88.4 [R12], R16 ;  /* 0x000000100c007844 */ /* 0x0001e80000000200 */
[----:B0-----:R-:W4:Y:S04]  /*6eaf0*/  LDL.LU R12, [R1+0x8a4] ;  /* 0x0008a400010c7983 */ /* 0x001f280000300800 */
[----:B------:R-:W4:Y:S04]  /*6eb00*/  LDL.LU R21, [R1+0x868] ;  /* 0x0008680001157983 */ /* 0x000f280000300800 */
[----:B------:R-:W4:Y:S01]  /*6eb10*/  LDL.LU R17, [R1+0x96c] ;  /* 0x00096c0001117983 */ /* 0x000f220000300800 */
[----:B---3--:R-:W-:-:S02]  /*6eb20*/  LOP3.LUT R22, R22, 0xffff, RZ, 0xc0, !PT ;  /* 0x0000ffff16167812 */ /* 0x008fc400078ec0ff */
[----:B------:R-:W-:Y:S01]  /*6eb30*/  LOP3.LUT R20, R15, 0xffff, RZ, 0xc0, !PT ;  /* 0x0000ffff0f147812 */ /* 0x000fe200078ec0ff */
[----:B------:R-:W3:Y:S01]  /*6eb40*/  LDL.LU R16, [R1+0x950] ;  /* 0x0009500001107983 */ /* 0x000ee20000300800 */
[----:B--2---:R-:W-:Y:S02]  /*6eb50*/  LOP3.LUT R23, R10, 0xffff, RZ, 0xc0, !PT ;  /* 0x0000ffff0a177812 */ /* 0x004fe400078ec0ff */
[----:B------:R-:W-:Y:S01]  /*6eb60*/  LOP3.LUT R18, R4, 0xffff, RZ, 0xc0, !PT ;  /* 0x0000ffff04127812 */ /* 0x000fe200078ec0ff */
[----:B------:R-:W2:Y:S04]  /*6eb70*/  LDL.LU R15, [R1+0x94c] ;  /* 0x00094c00010f7983 */ /* 0x000ea80000300800 */
[----:B------:R-:W-:Y:S04]  /*6eb80*/  STL [R1+0x44], R22 ;  /* 0x0000441601007387 */ /* 0x000fe80000100800 */
[----:B------:R-:W3:Y:S04]  /*6eb90*/  LDL.LU R10, [R1+0x93c] ;  /* 0x00093c00010a7983 */ /* 0x000ee80000300800 */
[----:B------:R-:W2:Y:S04]  /*6eba0*/  LDL.LU R4, [R1+0x948] ;  /* 0x0009480001047983 */ /* 0x000ea80000300800 */
[----:B------:R-:W-:Y:S04]  /*6ebb0*/  STL [R1+0x48], R23 ;  /* 0x0000481701007387 */ /* 0x000fe80000100800 */
[----:B------:R-:W3:Y:S04]  /*6ebc0*/  LDL.LU R19, [R1+0x7a8] ;  /* 0x0007a80001137983 */ /* 0x000ee80000300800 */
[----:B------:R-:W-:Y:S01]  /*6ebd0*/  STL [R1+0x4c], R18 ;  /* 0x00004c1201007387 */ /* 0x000fe20000100800 */
[----:B------:R-:W-:Y:S01]  /*6ebe0*/  BAR.SYNC.DEFER_BLOCKING 0x0 ;  /* 0x0000000000007b1d */ /* 0x000fe20000010000 */
[----:B----4-:R-:W-:-:S05]  /*6ebf0*/  LOP3.LUT R12, R12, 0xffff, RZ, 0xc0, !PT ;  /* 0x0000ffff0c0c7812 */ /* 0x010fca00078ec0ff */
[----:B------:R-:W-:Y:S04]  /*6ec00*/  STL [R1+0x14], R12 ;  /* 0x0000140c01007387 */ /* 0x000fe80000100800 */
[----:B------:R0:W-:Y:S01]  /*6ec10*/  STL.64 [R1+0x39b8], R26 ;  /* 0x0039b81a01007387 */ /* 0x0001e20000100a00 */
[----:B------:R-:W-:-:S03]  /*6ec20*/  PRMT R17, R17, 0x4210, R12 ;  /* 0x0000421011117816 */ /* 0x000fc6000000000c */
[----:B0-----:R-:W4:Y:S04]  /*6ec30*/  LDL.LU R26, [R1+0x960] ;  /* 0x00096000011a7983 */ /* 0x001f280000300800 */
[----:B------:R-:W4:Y:S04]  /*6ec40*/  LDL.LU R27, [R1+0x95c] ;  /* 0x00095c00011b7983 */ /* 0x000f280000300800 */
[----:B------:R0:W-:Y:S04]  /*6ec50*/  STL.64 [R1+0x39b0], R24 ;  /* 0x0039b01801007387 */ /* 0x0001e80000100a00 */
[----:B0-----:R-:W4:Y:S04]  /*6ec60*/  LDL.LU R25, [R1+0x89c] ;  /* 0x00089c0001197983 */ /* 0x001f280000300800 */
[----:B------:R-:W4:Y:S04]  /*6ec70*/  LDL.LU R24, [R1+0x86c] ;  /* 0x00086c0001187983 */ /* 0x000f280000300800 */
[----:B------:R-:W4:Y:S04]  /*6ec80*/  LDL.LU R12, [R1+0x39c8] ;  /* 0x0039c800010c7983 */ /* 0x000f280000300800 */
[----:B------:R0:W-:Y:S04]  /*6ec90*/  STL [R1+0x30], R17 ;  /* 0x0000301101007387 */ /* 0x0001e80000100800 */
[----:B0-----:R-:W4:Y:S01]  /*6eca0*/  LDL.LU R17, [R1+0x39c4] ;  /* 0x0039c40001117983 */ /* 0x001f220000300800 */
[----:B------:R-:W-:-:S02]  /*6ecb0*/  LOP3.LUT R21, R21, 0xffff, RZ, 0xc0, !PT ;  /* 0x0000ffff15157812 */ /* 0x000fc400078ec0ff */
[----:B--2---:R-:W-:Y:S02]  /*6ecc0*/  PRMT R4, R4, 0x4210, R18 ;  /* 0x0000421004047816 */ /* 0x004fe40000000012 */
[----:B---3--:R-:W-:Y:S02]  /*6ecd0*/  PRMT R18, R19, 0x4210, R21 ;  /* 0x0000421013127816 */ /* 0x008fe40000000015 */
[----:B------:R-:W-:Y:S02]  /*6ece0*/  PRMT R15, R15, 0x4210, R22 ;  /* 0x000042100f0f7816 */ /* 0x000fe40000000016 */
[----:B------:R-:W-:Y:S02]  /*6ecf0*/  PRMT R10, R10, 0x4210, R23 ;  /* 0x000042100a0a7816 */ /* 0x000fe40000000017 */
[----:B----4-:R-:W-:Y:S02]  /*6ed00*/  LOP3.LUT R25, R25, 0xffff, RZ, 0xc0, !PT ;  /* 0x0000ffff19197812 */ /* 0x010fe400078ec0ff */
[----:B------:R-:W-:-:S03]  /*6ed10*/  LOP3.LUT R24, R24, 0xffff, RZ, 0xc0, !PT ;  /* 0x0000ffff18187812 */ /* 0x000fc600078ec0ff */
[----:B------:R0:W-:Y:S04]  /*6ed20*/  STL [R1+0x18], R25 ;  /* 0x0000181901007387 */ /* 0x0001e80000100800 */
[----:B------:R1:W-:Y:S01]  /*6ed30*/  STL [R1+0x1c], R24 ;  /* 0x00001c1801007387 */ /* 0x0003e20000100800 */
[----:B0-----:R-:W-:Y:S02]  /*6ed40*/  PRMT R25, R26, 0x4210, R25 ;  /* 0x000042101a197816 */ /* 0x001fe40000000019 */
[----:B-1----:R-:W-:-:S03]  /*6ed50*/  PRMT R24, R27, 0x4210, R24 ;  /* 0x000042101b187816 */ /* 0x002fc60000000018 */
[----:B------:R-:W-:Y:S04]  /*6ed60*/  STL [R1+0x34], R25 ;  /* 0x0000341901007387 */ /* 0x000fe80000100800 */
[----:B------:R-:W-:Y:S04]  /*6ed70*/  STL [R1+0x38], R24 ;  /* 0x0000381801007387 */ /* 0x000fe80000100800 */
[----:B------:R-:W0:Y:S04]  /*6ed80*/  LDS.128 R24, [R17] ;  /* 0x0000000011187984 */ /* 0x000e280000000c00 */
[----:B------:R-:W2:Y:S04]  /*6ed90*/  LDL.LU R22, [R1+0x39c0] ;  /* 0x0039c00001167983 */ /* 0x000ea80000300800 */
[----:B------:R-:W-:Y:S04]  /*6eda0*/  STL [R1+0x3c], R18 ;  /* 0x00003c1201007387 */ /* 0x000fe80000100800 */
[----:B0-----:R-:W-:Y:S01]  /*6edb0*/  STL.64 [R1+0xc0], R24 ;  /* 0x0000c01801007387 */ /* 0x001fe20000100a00 */
[----:B------:R-:W-:-:S03]  /*6edc0*/  IMAD.MOV.U32 R23, RZ, RZ, R26 ;  /* 0x000000ffff177224 */ /* 0x000fc600078e001a */
[----:B------:R0:W-:Y:S04]  /*6edd0*/  STL [R1+0xcc], R27 ;  /* 0x0000cc1b01007387 */ /* 0x0001e80000100800 */
[----:B0-----:R-:W3:Y:S04]  /*6ede0*/  LDL.LU.64 R26, [R1+0x39b8] ;  /* 0x0039b800011a7983 */ /* 0x001ee80000300a00 */
[----:B------:R-:W4:Y:S01]  /*6edf0*/  LDL.LU.64 R24, [R1+0x39b0] ;  /* 0x0039b00001187983 */ /* 0x000f220000300a00 */
[----:B------:R-:W-:Y:S01]  /*6ee00*/  PRMT R16, R16, 0x4210, R20 ;  /* 0x0000421010107816 */ /* 0x000fe20000000014 */
[----:B------:R-:W-:Y:S06]  /*6ee10*/  BAR.SYNC.DEFER_BLOCKING 0x0 ;  /* 0x0000000000007b1d */ /* 0x000fec0000010000 */
[----:B---3--:R-:W-:Y:S04]  /*6ee20*/  STL.64 [R1+0x39a8], R26 ;  /* 0x0039a81a01007387 */ /* 0x008fe80000100a00 */
[----:B----4-:R-:W-:Y:S04]  /*6ee30*/  STL.64 [R1+0x39a0], R24 ;  /* 0x0039a01801007387 */ /* 0x010fe80000100a00 */
[----:B------:R-:W3:Y:S04]  /*6ee40*/  LDL.LU R19, [R1+0x2d4] ;  /* 0x0002d40001137983 */ /* 0x000ee80000300800 */
[----:B---3--:R0:W-:Y:S04]  /*6ee50*/  STL [R1+0x397c], R19 ;  /* 0x00397c1301007387 */ /* 0x0081e80000100800 */
[----:B0-----:R-:W3:Y:S04]  /*6ee60*/  LDL.LU R19, [R1+0x14] ;  /* 0x0000140001137983 */ /* 0x001ee80000300800 */
[----:B------:R-:W4:Y:S04]  /*6ee70*/  LDL.LU R18, [R1+0x2d0] ;  /* 0x0002d00001127983 */ /* 0x000f280000300800 */
[----:B----4-:R0:W-:Y:S04]  /*6ee80*/  STL [R1+0x3978], R18 ;  /* 0x0039781201007387 */ /* 0x0101e80000100800 */
[----:B0-----:R-:W4:Y:S04]  /*6ee90*/  LDL.LU R18, [R1+0x18] ;  /* 0x0000180001127983 */ /* 0x001f280000300800 */
[----:B--2---:R0:W-:Y:S04]  /*6eea0*/  STL.64 [R1+0x26b0], R22 ;  /* 0x0026b01601007387 */ /* 0x0041e80000100a00 */
[----:B0-----:R-:W2:Y:S04]  /*6eeb0*/  LDL.LU R22, [R1+0x2d8] ;  /* 0x0002d80001167983 */ /* 0x001ea80000300800 */
[----:B------:R-:W3:Y:S01]  /*6eec0*/  LDL.LU R23, [R1+0x2cc] ;  /* 0x0002cc0001177983 */ /* 0x000ee20000300800 */
[----:B------:R-:W-:-:S02]  /*6eed0*/  IMAD.MOV.U32 R24, RZ, RZ, R16 ;  /* 0x000000ffff187224 */ /* 0x000fc400078e0010 */
[----:B------:R-:W-:Y:S02]  /*6eee0*/  IMAD.MOV.U32 R25, RZ, RZ, R15 ;  /* 0x000000ffff197224 */ /* 0x000fe400078e000f */
[----:B------:R-:W-:Y:S02]  /*6eef0*/  IMAD.MOV.U32 R26, RZ, RZ, R10 ;  /* 0x000000ffff1a7224 */ /* 0x000fe400078e000a */
[----:B------:R-:W-:-:S05]  /*6ef00*/  IMAD.MOV.U32 R27, RZ, RZ, R4 ;  /* 0x000000ffff1b7224 */ /* 0x000fca00078e0004 */
[----:B------:R-:W-:Y:S01]  /*6ef10*/  STSM.16.M88.4 [R12], R24 ;  /* 0x000000180c007844 */ /* 0x000fe20000000200 */
[----:B------:R-:W-:Y:S06]  /*6ef20*/  BAR.SYNC.DEFER_BLOCKING 0x0 ;  /* 0x0000000000007b1d */ /* 0x000fec0000010000 */
[----:B---3--:R0:W-:Y:S04]  /*6ef30*/  STL [R1+0x3974], R23 ;  /* 0x0039741701007387 */ /* 0x0081e80000100800 */
[----:B0-----:R-:W2:Y:S04]  /*6ef40*/  LDL.LU R23, [R1+0x1c] ;  /* 0x00001c0001177983 */ /* 0x001ea80000300800 */
[----:B------:R-:W3:Y:S04]  /*6ef50*/  LDL.LU.64 R26, [R1+0x39a8] ;  /* 0x0039a800011a7983 */ /* 0x000ee80000300a00 */
[----:B------:R-:W3:Y:S04]  /*6ef60*/  LDL.LU.64 R24, [R1+0x39a0] ;  /* 0x0039a00001187983 */ /* 0x000ee80000300a00 */
[----:B------:R-:W3:Y:S04]  /*6ef70*/  LDL.LU R15, [R1+0x2c4] ;  /* 0x0002c400010f7983 */ /* 0x000ee80000300800 */
[----:B------:R-:W3:Y:S04]  /*6ef80*/  LDL.LU R10, [R1+0x2c8] ;  /* 0x0002c800010a7983 */ /* 0x000ee80000300800 */
[----:B------:R-:W4:Y:S04]  /*6ef90*/  LDL.LU R4, [R1+0x160] ;  /* 0x0001600001047983 */ /* 0x000f280000300800 */
[----:B------:R-:W3:Y:S04]  /*6efa0*/  LDL.LU R16, [R1+0x2dc] ;  /* 0x0002dc0001107983 */ /* 0x000ee80000300800 */
[----:B------:R-:W-:Y:S04]  /*6efb0*/  STL.64 [R1+0x3988], R6 ;  /* 0x0039880601007387 */ /* 0x000fe80000100a00 */
[----:B----4-:R0:W-:Y:S04]  /*6efc0*/  STL.64 [R1+0x3980], R4 ;  /* 0x0039800401007387 */ /* 0x0101e80000100a00 */
[----:B0-----:R-:W4:Y:S04]  /*6efd0*/  LDL.LU R4, [R1+0x30] ;  /* 0x0000300001047983 */ /* 0x001f280000300800 */
[----:B------:R-:W4:Y:S04]  /*6efe0*/  LDL.LU R5, [R1+0x34] ;  /* 0x0000340001057983 */ /* 0x000f280000300800 */
[----:B------:R-:W4:Y:S04]  /*6eff0*/  LDL.LU R6, [R1+0x38] ;  /* 0x0000380001067983 */ /* 0x000f280000300800 */
[----:B------:R-:W4:Y:S04]  /*6f000*/  LDL.LU R7, [R1+0x3c] ;  /* 0x00003c0001077983 */ /* 0x000f280000300800 */
[----:B--2---:R-:W-:Y:S04]  /*6f010*/  STL.64 [R1+0x3998], R22 ;  /* 0x0039981601007387 */ /* 0x004fe80000100a00 */
[----:B------:R-:W-:Y:S04]  /*6f020*/  STL.64 [R1+0x3990], R20 ;  /* 0x0039901401007387 */ /* 0x000fe80000100a00 */
[----:B------:R-:W0:Y:S01]  /*6f030*/  LDS.128 R20, [R17] ;  /* 0x0000000011147984 */ /* 0x000e220000000c00 */
        /* <DEDUP_REMOVED lines=8> */
[----:B--2---:R-:W-:-:S03]  /*6f0c0*/  PRMT R22, R22, 0x5210, R19 ;  /* 0x0000521016167816 */ /* 0x004fc60000000013 */
[----:B------:R-:W2:Y:S01]  /*6f0d0*/  LDL.LU R19, [R1+0x397c] ;  /* 0x00397c0001137983 */ /* 0x000ea20000300800 */
[----:B---3--:R-:W-:Y:S01]  /*6f0e0*/  PRMT R16, R16, 0x5210, R21 ;  /* 0x0000521010107816 */ /* 0x008fe20000000015 */
[----:B------:R-:W-:Y:S01]  /*6f0f0*/  BAR.SYNC.DEFER_BLOCKING 0x0 ;  /* 0x0000000000007b1d */ /* 0x000fe20000010000 */
[----:B--2---:R-:W-:-:S05]  /*6f100*/  PRMT R19, R19, 0x5210, R18 ;  /* 0x0000521013137816 */ /* 0x004fca0000000012 */
[----:B------:R-:W2:Y:S02]  /*6f110*/  LDL.LU R18, [R1+0x3978] ;  /* 0x0039780001127983 */ /* 0x000ea40000300800 */
[----:B--2---:R-:W-:Y:S02]  /*6f120*/  PRMT R18, R18, 0x5210, R23 ;  /* 0x0000521012127816 */ /* 0x004fe40000000017 */
[----:B------:R-:W2:Y:S02]  /*6f130*/  LDL.LU R23, [R1+0x3974] ;  /* 0x0039740001177983 */ /* 0x000ea40000300800 */
[----:B--2---:R-:W-:Y:S02]  /*6f140*/  PRMT R23, R23, 0x5210, R20 ;  /* 0x0000521017177816 */ /* 0x004fe40000000014 */
[----:B------:R-:W2:Y:S04]  /*6f150*/  LDL.LU R20, [R1+0x3970] ;  /* 0x0039700001147983 */ /* 0x000ea80000300800 */
[----:B------:R0:W-:Y:S04]  /*6f160*/  STL.64 [R1+0x3968], R22 ;  /* 0x0039681601007387 */ /* 0x0001e80000100a00 */
[----:B0-----:R-:W3:Y:S04]  /*6f170*/  LDL.LU R22, [R1+0x48] ;  /* 0x0000480001167983 */ /* 0x001ee80000300800 */
[----:B------:R-:W4:Y:S04]  /*6f180*/  LDL.LU R23, [R1+0x4c] ;  /* 0x00004c0001177983 */ /* 0x000f280000300800 */
[----:B--2---:R0:W-:Y:S04]  /*6f190*/  STL [R1+0x3960], R20 ;  /* 0x0039601401007387 */ /* 0x0041e80000100800 */
[----:B0-----:R-:W2:Y:S01]  /*6f1a0*/  LDL.LU R20, [R1+0x44] ;  /* 0x0000440001147983 */ /* 0x001ea20000300800 */
[----:B---3--:R-:W-:-:S02]  /*6f1b0*/  PRMT R10, R10, 0x5210, R22 ;  /* 0x000052100a0a7816 */ /* 0x008fc40000000016 */
[----:B----4-:R-:W-:Y:S02]  /*6f1c0*/  PRMT R4, R4, 0x5210, R23 ;  /* 0x0000521004047816 */ /* 0x010fe40000000017 */
[----:B--2---:R-:W-:Y:S02]  /*6f1d0*/  PRMT R15, R15, 0x5210, R20 ;  /* 0x000052100f0f7816 */ /* 0x004fe40000000014 */
[----:B------:R-:W0:Y:S04]  /*6f1e0*/  LDS.128 R20, [R17] ;  /* 0x0000000011147984 */ /* 0x000e280000000c00 */
[----:B0-----:R0:W-:Y:S04]  /*6f1f0*/  STL.64 [R1+0xa0], R20 ;  /* 0x0000a01401007387 */ /* 0x0011e80000100a00 */
[----:B------:R1:W-:Y:S01]  /*6f200*/  STL [R1+0xac], R23 ;  /* 0x0000ac1701007387 */ /* 0x0003e20000100800 */
[----:B0-----:R-:W-:-:S03]  /*6f210*/  IMAD.MOV.U32 R21, RZ, RZ, R22 ;  /* 0x000000ffff157224 */ /* 0x001fc600078e0016 */
[----:B-1----:R-:W2:Y:S04]  /*6f220*/  LDL.LU.64 R22, [R1+0x3968] ;  /* 0x0039680001167983 */ /* 0x002ea80000300a00 */
[----:B------:R-:W3:Y:S04]  /*6f230*/  LDL.LU R20, [R1+0x3960] ;  /* 0x0039600001147983 */ /* 0x000ee80000300800 */
[----:B------:R-:W4:Y:S04]  /*6f240*/  LDL.LU R17, [R1+0xb84] ;  /* 0x000b840001117983 */ /* 0x000f280000300800 */
[----:B------:R0:W-:Y:S02]  /*6f250*/  STL.64 [R1+0x3958], R18 ;  /* 0x0039581201007387 */ /* 0x0001e40000100a00 */
[----:B0-----:R-:W-:-:S02]  /*6f260*/  IMAD.MOV.U32 R18, RZ, RZ, R10 ;  /* 0x000000ffff127224 */ /* 0x001fc400078e000a */
[----:B------:R-:W-:Y:S01]  /*6f270*/  IMAD.MOV.U32 R19, RZ, RZ, R4 ;  /* 0x000000ffff137224 */ /* 0x000fe200078e0004 */
[----:B------:R-:W-:Y:S06]  /*6f280*/  BAR.SYNC.DEFER_BLOCKING 0x0 ;  /* 0x0000000000007b1d */ /* 0x000fec0000010000 */
[----:B----4-:R0:W-:Y:S02]  /*6f290*/  STL.64 [R1+0x3950], R16 ;  /* 0x0039501001007387 */ /* 0x0101e40000100a00 */
[----:B0-----:R-:W-:Y:S02]  /*6f2a0*/  IMAD.MOV.U32 R17, RZ, RZ, R15 ;  /* 0x000000ffff117224 */ /* 0x001fe400078e000f */
[----:B------:R-:W4:Y:S04]  /*6f2b0*/  LDL.LU R15, [R1+0xb80] ;  /* 0x000b8000010f7983 */ /* 0x000f280000300800 */
[----:B------:R-:W4:Y:S04]  /*6f2c0*/  LDL.LU R10, [R1+0xa94] ;  /* 0x000a9400010a7983 */ /* 0x000f280000300800 */
[----:B------:R-:W4:Y:S04]  /*6f2d0*/  LDL.LU R4, [R1+0xa90] ;  /* 0x000a900001047983 */ /* 0x000f280000300800 */
[----:B------:R-:W-:Y:S04]  /*6f2e0*/  STL [R1+0x2718], R21 ;  /* 0x0027181501007387 */ /* 0x000fe80000100800 */
[----:B---3--:R0:W-:Y:S04]  /*6f2f0*/  STL [R1+0x2750], R20 ;  /* 0x0027501401007387 */ /* 0x0081e80000100800 */
[----:B0-----:R-:W3:Y:S01]  /*6f300*/  LDL R20, [R1+0x1118] ;  /* 0x0011180001147983 */ /* 0x001ee20000100800 */
[----:B--2---:R-:W-:-:S05]  /*6f310*/  IMAD.MOV.U32 R16, RZ, RZ, R23 ;  /* 0x000000ffff107224 */ /* 0x004fca00078e0017 */
[----:B------:R-:W-:Y:S01]  /*6f320*/  STSM.16.M88.4 [R12], R16 ;  /* 0x000000100c007844 */ /* 0x000fe20000000200 */
[----:B------:R-:W-:Y:S06]  /*6f330*/  BAR.SYNC.DEFER_BLOCKING 0x0 ;  /* 0x0000000000007b1d */ /* 0x000fec0000010000 */
[----:B---3--:R-:W0:Y:S04]  /*6f340*/  LDS.128 R16, [R20] ;  /* 0x0000000014107984 */ /* 0x008e280000000c00 */
[----:B0-----:R-:W-:Y:S04]  /*6f350*/  STL.64 [R1+0x90], R16 ;  /* 0x0000901001007387 */ /* 0x001fe80000100a00 */
[----:B------:R0:W-:Y:S04]  /*6f360*/  STL.64 [R1+0x98], R18 ;  /* 0x0000981201007387 */ /* 0x0001e80000100a00 */
[----:B0-----:R-:W2:Y:S04]  /*6f370*/  LDL.LU.64 R18, [R1+0x3958] ;  /* 0x0039580001127983 */ /* 0x001ea80000300a00 */
[----:B------:R-:W3:Y:S04]  /*6f380*/  LDL.LU.64 R16, [R1+0x3950] ;  /* 0x0039500001107983 */ /* 0x000ee80000300a00 */
[----:B------:R-:W-:Y:S04]  /*6f390*/  STL [R1+0x3938], R20 ;  /* 0x0039381401007387 */ /* 0x000fe80000100800 */
[----:B------:R-:W-:Y:S01]  /*6f3a0*/  STL [R1+0x393c], R12 ;  /* 0x00393c0c01007387 */ /* 0x000fe20000100800 */
[----:B------:R-:W-:Y:S01]  /*6f3b0*/  BAR.SYNC.DEFER_BLOCKING 0x0 ;  /* 0x0000000000007b1d */ /* 0x000fe20000010000 */
[----:B---3--:R-:W-:Y:S01]  /*6f3c0*/  IMAD.MOV.U32 R23, RZ, RZ, R16 ;  /* 0x000000ffff177224 */ /* 0x008fe200078e0010 */
[----:B------:R-:W-:-:S05]  /*6f3d0*/  LOP3.LUT R16, R17, 0xffff, RZ, 0xc0, !PT ;  /* 0x0000ffff11107812 */ /* 0x000fca00078ec0ff */
[----:B------:R0:W-:Y:S04]  /*6f3e0*/  STL [R1+0x40], R16 ;  /* 0x0000401001007387 */ /* 0x0001e80000100800 */
[----:B0-----:R-:W3:Y:S01]  /*6f3f0*/  LDL.LU R16, [R1+0x880] ;  /* 0x0008800001107983 */ /* 0x001ee20000300800 */
[----:B------:R-:W-:Y:S02]  /*6f400*/  IMAD.MOV.U32 R20, RZ, RZ, R22 ;  /* 0x000000ffff147224 */ /* 0x000fe400078e0016 */
[----:B--2---:R-:W-:Y:S01]  /*6f410*/  IMAD.MOV.U32 R22, RZ, RZ, R18 ;  /* 0x000000ffff167224 */ /* 0x004fe200078e0012 */
[----:B----4-:R-:W-:Y:S01]  /*6f420*/  LOP3.LUT R18, R4, 0xffff, RZ, 0xc0, !PT ;  /* 0x0000ffff04127812 */ /* 0x010fe200078ec0ff */
[----:B------:R-:W-:Y:S02]  /*6f430*/  IMAD.MOV.U32 R4, RZ, RZ, R25 ;  /* 0x000000ffff047224 */ /* 0x000fe400078e0019 */
[----:B------:R-:W-:Y:S01]  /*6f440*/  IMAD.MOV.U32 R21, RZ, RZ, R19 ;  /* 0x000000ffff157224 */ /* 0x000fe200078e0013 */
[----:B---3--:R0:W-:Y:S04]  /*6f450*/  STL [R1+0x3948], R16 ;  /* 0x0039481001007387 */ /* 0x0081e80000100800 */
[----:B0-----:R-:W2:Y:S04]  /*6f460*/  LDL.LU R16, [R1+0x884] ;  /* 0x0008840001107983 */ /* 0x001ea80000300800 */
[----:B------:R0:W-:Y:S04]  /*6f470*/  STL [R1+0x3944], R26 ;  /* 0x0039441a01007387 */ /* 0x0001e80000100800 */
[----:B0-----:R-:W3:Y:S04]  /*6f480*/  LDL.LU R26, [R1+0x8c8] ;  /* 0x0008c800011a7983 */ /* 0x001ee80000300800 */
[----:B------:R-:W4:Y:S04]  /*6f490*/  LDL.LU R25, [R1+0x9a0] ;  /* 0x0009a00001197983 */ /* 0x000f280000300800 */
[----:B------:R0:W-:Y:S04]  /*6f4a0*/  STL [R1+0x3940], R18 ;  /* 0x0039401201007387 */ /* 0x0001e80000100800 */
[----:B0-----:R-:W4:Y:S04]  /*6f4b0*/  LDL.LU R18, [R1+0x8c4] ;  /* 0x0008c40001127983 */ /* 0x001f280000300800 */
[----:B------:R0:W-:Y:S04]  /*6f4c0*/  STSM.16.M88.4 [R12], R20 ;  /* 0x000000140c007844 */ /* 0x0001e80000000200 */
[----:B------:R-:W4:Y:S04]  /*6f4d0*/  LDL.LU R19, [R1+0x99c] ;  /* 0x00099c0001137983 */ /* 0x000f280000300800 */
[----:B------:R-:W4:Y:S01]  /*6f4e0*/  LDL.LU R17, [R1+0x998] ;  /* 0x0009980001117983 */ /* 0x000f220000300800 */
[----:B0-----:R-:W-:-:S03]  /*6f4f0*/  LOP3.LUT R12, R15, 0xffff, RZ, 0xc0, !PT ;  /* 0x0000ffff0f0c7812 */ /* 0x001fc600078ec0ff */
[----:B------:R-:W4:Y:S01]  /*6f500*/  LDL.LU R23, [R1+0x98c] ;  /* 0x00098c0001177983 */ /* 0x000f220000300800 */
[----:B------:R-:W-:-:S03]  /*6f510*/  LOP3.LUT R20, R10, 0xffff, RZ, 0xc0, !PT ;  /* 0x0000ffff0a147812 */ /* 0x000fc600078ec0ff */
[----:B------:R-:W4:Y:S01]  /*6f520*/  LDL.LU R22, [R1+0x988] ;  /* 0x0009880001167983 */ /* 0x000f220000300800 */
[----:B------:R-:W-:-:S03]  /*6f530*/  IMAD.MOV.U32 R10, RZ, RZ, R14 ;  /* 0x000000ffff0a7224 */ /* 0x000fc600078e000e */
[----:B------:R-:W-:Y:S04]  /*6f540*/  STL [R1+0x44], R12 ;  /* 0x0000440c01007387 */ /* 0x000fe80000100800 */
[----:B------:R-:W4:Y:S04]  /*6f550*/  LDL.LU R21, [R1+0x984] ;  /* 0x0009840001157983 */ /* 0x000f280000300800 */
[----:B------:R-:W4:Y:S04]  /*6f560*/  LDL.LU R15, [R1+0x7e8] ;  /* 0x0007e800010f7983 */ /* 0x000f280000300800 */
[----:B------:R-:W-:Y:S04]  /*6f570*/  STL [R1+0x48], R20 ;  /* 0x0000481401007387 */ /* 0x000fe80000100800 */
[----:B------:R-:W4:Y:S01]  /*6f580*/  LDL.LU R14, [R1+0x7d0] ;  /* 0x0007d000010e7983 */ /* 0x000f220000300800 */
[----:B------:R-:W-:Y:S01]  /*6f590*/  BAR.SYNC.DEFER_BLOCKING 0x0 ;  /* 0x0000000000007b1d */ /* 0x000fe20000010000 */
[----:B--2---:R-:W-:-:S05]  /*6f5a0*/  LOP3.LUT R16, R16, 0xffff, RZ, 0xc0, !PT ;  /* 0x0000ffff10107812 */ /* 0x004fca00078ec0ff */
[----:B------:R0:W-:Y:S01]  /*6f5b0*/  STL [R1+0x1c], R16 ;  /* 0x00001c1001007387 */ /* 0x0001e20000100800 */
[----:B---3--:R-:W-:-:S03]  /*6f5c0*/  LOP3.LUT R26, R26, 0xffff, RZ, 0xc0, !PT ;  /* 0x0000ffff1a1a7812 */ /* 0x008fc600078ec0ff */
[----:B0-----:R-:W2:Y:S01]  /*6f5d0*/  LDL.LU R16, [R1+0x3948] ;  /* 0x0039480001107983 */ /* 0x001ea20000300800 */
[----:B----4-:R-:W-:-:S03]  /*6f5e0*/  PRMT R25, R25, 0x4210, R26 ;  /* 0x0000421019197816 */ /* 0x010fc6000000001a */
[----:B------:R0:W-:Y:S01]  /*6f5f0*/  STL [R1+0x14], R26 ;  /* 0x0000141a01007387 */ /* 0x0001e20000100800 */
[----:B------:R-:W-:-:S05]  /*6f600*/  LOP3.LUT R18, R18, 0xffff, RZ, 0xc0, !PT ;  /* 0x0000ffff12127812 */ /* 0x000fca00078ec0ff */
[----:B------:R1:W-:Y:S04]  /*6f610*/  STL [R1+0x18], R18 ;  /* 0x0000181201007387 */ /* 0x0003e80000100800 */
[----:B0-----:R-:W3:Y:S01]  /*6f620*/  LDL.LU R26, [R1+0x3944] ;  /* 0x00394400011a7983 */ /* 0x001ee20000300800 */
[----:B------:R-:W-:-:S03]  /*6f630*/  PRMT R19, R19, 0x4210, R18 ;  /* 0x0000421013137816 */ /* 0x000fc60000000012 */
[----:B-1----:R-:W4:Y:S01]  /*6f640*/  LDL.LU R18, [R1+0x3940] ;  /* 0x0039400001127983 */ /* 0x002f220000300800 */
[----:B------:R-:W-:Y:S02]  /*6f650*/  PRMT R22, R22, 0x4210, R12 ;  /* 0x0000421016167816 */ /* 0x000fe4000000000c */
[----:B------:R-:W-:Y:S01]  /*6f660*/  PRMT R21, R21, 0x4210, R20 ;  /* 0x0000421015157816 */ /* 0x000fe20000000014 */
[----:B---3--:R0:W-:Y:S04]  /*6f670*/  STL.64 [R1+0x3930], R26 ;  /* 0x0039301a01007387 */ /* 0x0081e80000100a00 */
[----:B0-----:R-:W3:Y:S04]  /*6f680*/  LDL R26, [R1+0x1c] ;  /* 0x00001c00011a7983 */ /* 0x001ee80000100800 */
[----:B------:R-:W2:Y:S04]  /*6f690*/  LDL R27, [R1+0x40] ;  /* 0x00004000011b7983 */ /* 0x000ea80000100800 */
[----:B------:R-:W-:Y:S04]  /*6f6a0*/  STL [R1+0x3928], R25 ;  /* 0x0039281901007387 */ /* 0x000fe80000100800 */
[----:B------:R-:W2:Y:S04]  /*6f6b0*/  LDL.LU R12, [R1+0x393c] ;  /* 0x00393c00010c7983 */ /* 0x000ea80000300800 */
[----:B------:R-:W2:Y:S01]  /*6f6c0*/  LDL.LU R20, [R1+0x3938] ;  /* 0x0039380001147983 */ /* 0x000ea20000300800 */
[----:B----4-:R-:W-:-:S03]  /*6f6d0*/  PRMT R15, R15, 0x4210, R18 ;  /* 0x000042100f0f7816 */ /* 0x010fc60000000012 */
[----:B------:R0:W-:Y:S02]  /*6f6e0*/  STL.64 [R1+0x3920], R6 ;  /* 0x0039200601007387 */ /* 0x0001e40000100a00 */
[----:B0-----:R-:W-:Y:S02]  /*6f6f0*/  IMAD.MOV.U32 R7, RZ, RZ, R15 ;  /* 0x000000ffff077224 */ /* 0x001fe400078e000f */
[----:B------:R-:W-:Y:S02]  /*6f700*/  IMAD.MOV.U32 R15, RZ, RZ, R10 ;  /* 0x000000ffff0f7224 */ /* 0x000fe400078e000a */
[----:B------:R-:W-:Y:S01]  /*6f710*/  IMAD.MOV.U32 R10, RZ, RZ, R24 ;  /* 0x000000ffff0a7224 */ /* 0x000fe200078e0018 */
[----:B------:R0:W-:Y:S01]  /*6f720*/  STL.64 [R1+0x3918], R4 ;  /* 0x0039180401007387 */ /* 0x0001e20000100a00 */
[----:B------:R-:W-:Y:S02]  /*6f730*/  IMAD.MOV.U32 R6, RZ, RZ, R21 ;  /* 0x000000ffff067224 */ /* 0x000fe400078e0015 */
[----:B0-----:R-:W-:Y:S01]  /*6f740*/  IMAD.MOV.U32 R5, RZ, RZ, R22 ;  /* 0x000000ffff057224 */ /* 0x001fe200078e0016 */
[----:B---3--:R-:W-:-:S02]  /*6f750*/  PRMT R17, R17, 0x4210, R26 ;  /* 0x0000421011117816 */ /* 0x008fc4000000001a */
[----:B--2---:R-:W-:Y:S02]  /*6f760*/  PRMT R23, R23, 0x4210, R27 ;  /* 0x0000421017177816 */ /* 0x004fe4000000001b */
[----:B------:R-:W0:Y:S03]  /*6f770*/  LDS.128 R24, [R20] ;  /* 0x0000000014187984 */ /* 0x000e260000000c00 */
[----:B------:R-:W-:Y:S01]  /*6f780*/  IMAD.MOV.U32 R4, RZ, RZ, R23 ;  /* 0x000000ffff047224 */ /* 0x000fe200078e0017 */
[----:B------:R-:W-:Y:S06]  /*6f790*/  BAR.SYNC.DEFER_BLOCKING 0x0 ;  /* 0x0000000000007b1d */ /* 0x000fec0000010000 */
[----:B------:R-:W-:Y:S04]  /*6f7a0*/  STSM.16.M88.4 [R12], R4 ;  /* 0x000000040c007844 */ /* 0x000fe80000000200 */
[----:B0-----:R0:W-:Y:S04]  /*6f7b0*/  STL [R1+0x80], R24 ;  /* 0x0000801801007387 */ /* 0x0011e80000100800 */
[----:B------:R1:W-:Y:S01]  /*6f7c0*/  STL.64 [R1+0x88], R26 ;  /* 0x0000881a01007387 */ /* 0x0003e20000100a00 */
[----:B0-----:R-:W-:-:S03]  /*6f7d0*/  IMAD.MOV.U32 R24, RZ, RZ, R25 ;  /* 0x000000ffff187224 */ /* 0x001fc600078e0019 */
[----:B-1----:R-:W2:Y:S04]  /*6f7e0*/  LDL.LU.64 R26, [R1+0x3930] ;  /* 0x00393000011a7983 */ /* 0x002ea80000300a00 */
[----:B------:R-:W3:Y:S04]  /*6f7f0*/  LDL.LU R25, [R1+0x3928] ;  /* 0x0039280001197983 */ /* 0x000ee80000300800 */
[----:B------:R-:W4:Y:S04]  /*6f800*/  LDL.LU.64 R6, [R1+0x3920] ;  /* 0x0039200001067983 */ /* 0x000f280000300a00 */
[----:B------:R-:W3:Y:S04]  /*6f810*/  LDL.LU.64 R4, [R1+0x3918] ;  /* 0x0039180001047983 */ /* 0x000ee80000300a00 */
[----:B------:R-:W-:Y:S04]  /*6f820*/  STL [R1+0x38e8], R18 ;  /* 0x0038e81201007387 */ /* 0x000fe80000100800 */
[----:B------:R-:W-:Y:S01]  /*6f830*/  STL [R1+0x38ec], R11 ;  /* 0x0038ec0b01007387 */ /* 0x000fe20000100800 */
[----:B------:R-:W-:Y:S06]  /*6f840*/  BAR.SYNC.DEFER_BLOCKING 0x0 ;  /* 0x0000000000007b1d */ /* 0x000fec0000010000 */
[----:B----4-:R0:W-:Y:S04]  /*6f850*/  STL [R1+0x38f0], R7 ;  /* 0x0038f00701007387 */ /* 0x0101e80000100800 */
[----:B--2---:R-:W-:Y:S04]  /*6f860*/  STL.64 [R1+0x3910], R26 ;  /* 0x0039101a01007387 */ /* 0x004fe80000100a00 */
[----:B------:R-:W-:Y:S04]  /*6f870*/  STL [R1+0x3908], R24 ;  /* 0x0039081801007387 */ /* 0x000fe80000100800 */
[----:B0-----:R-:W2:Y:S04]  /*6f880*/  LDL.LU R7, [R1+0x14] ;  /* 0x0000140001077983 */ /* 0x001ea80000300800 */
[----:B------:R-:W2:Y:S04]  /*6f890*/  LDL.LU R23, [R1+0x2f4] ;  /* 0x0002f40001177983 */ /* 0x000ea80000300800 */
[----:B------:R-:W4:Y:S04]  /*6f8a0*/  LDL.LU R11, [R1+0x18] ;  /* 0x00001800010b7983 */ /* 0x000f280000300800 */
[----:B------:R-:W2:Y:S04]  /*6f8b0*/  LDL.LU R21, [R1+0x2f8] ;  /* 0x0002f80001157983 */ /* 0x000ea80000300800 */
[----:B------:R-:W2:Y:S04]  /*6f8c0*/  LDL.LU R18, [R1+0x1c] ;  /* 0x00001c0001127983 */ /* 0x000ea80000300800 */
[----:B------:R-:W2:Y:S04]  /*6f8d0*/  LDL.LU R22, [R1+0x2ec] ;  /* 0x0002ec0001167983 */ /* 0x000ea80000300800 */
[----:B----4-:R-:W-:Y:S04]  /*6f8e0*/  STL.64 [R1+0x3900], R10 ;  /* 0x0039000a01007387 */ /* 0x010fe80000100a00 */
[----:B------:R3:W-:Y:S02]  /*6f8f0*/  STL.64 [R1+0x38f8], R8 ;  /* 0x0038f80801007387 */ /* 0x0007e40000100a00 */
[----:B---3--:R-:W-:-:S02]  /*6f900*/  IMAD.MOV.U32 R8, RZ, RZ, R25 ;  /* 0x000000ffff087224 */ /* 0x008fc400078e0019 */
[----:B------:R-:W0:Y:S04]  /*6f910*/  LDS.128 R24, [R20] ;  /* 0x0000000014187984 */ /* 0x000e280000000c00 */
[----:B0-----:R0:W-:Y:S04]  /*6f920*/  STL [R1+0x1e4], R25 ;  /* 0x0001e41901007387 */ /* 0x0011e80000100800 */
[----:B------:R1:W-:Y:S01]  /*6f930*/  STL.64 [R1+0x1e8], R26 ;  /* 0x0001e81a01007387 */ /* 0x0003e20000100a00 */
[----:B0-----:R-:W-:-:S03]  /*6f940*/  IMAD.MOV.U32 R25, RZ, RZ, R24 ;  /* 0x000000ffff197224 */ /* 0x001fc600078e0018 */
[----:B-1----:R-:W3:Y:S04]  /*6f950*/  LDL.LU.64 R26, [R1+0x3910] ;  /* 0x00391000011a7983 */ /* 0x002ee80000300a00 */
[----:B------:R-:W4:Y:S01]  /*6f960*/  LDL.LU R24, [R1+0x3908] ;  /* 0x0039080001187983 */ /* 0x000f220000300800 */
[----:B------:R-:W-:-:S04]  /*6f970*/  LOP3.LUT R16, R16, 0xffff, RZ, 0xc0, !PT ;  /* 0x0000ffff10107812 */ /* 0x000fc800078ec0ff */
[----:B------:R-:W-:Y:S01]  /*6f980*/  PRMT R14, R14, 0x4210, R16 ;  /* 0x000042100e0e7816 */ /* 0x000fe20000000010 */
[----:B------:R-:W-:Y:S02]  /*6f990*/  IMAD.MOV.U32 R9, RZ, RZ, R19 ;  /* 0x000000ffff097224 */ /* 0x000fe400078e0013 */
[----:B------:R-:W-:Y:S01]  /*6f9a0*/  IMAD.MOV.U32 R10, RZ, RZ, R17 ;  /* 0x000000ffff0a7224 */ /* 0x000fe200078e0011 */
[----:B------:R-:W4:Y:S01]  /*6f9b0*/  LDL.LU R19, [R1+0x2e4] ;  /* 0x0002e40001137983 */ /* 0x000f220000300800 */
[----:B------:R-:W-:Y:S01]  /*6f9c0*/  IMAD.MOV.U32 R11, RZ, RZ, R14 ;  /* 0x000000ffff0b7224 */ /* 0x000fe200078e000e */
[----:B------:R-:W-:Y:S01]  /*6f9d0*/  BAR.SYNC.DEFER_BLOCKING 0x0 ;  /* 0x0000000000007b1d */ /* 0x000fe20000010000 */
[----:B------:R-:W-:-:S05]  /*6f9e0*/  IMAD.MOV.U32 R14, RZ, RZ, R13 ;  /* 0x000000ffff0e7224 */ /* 0x000fca00078e000d */
[----:B------:R-:W4:Y:S04]  /*6f9f0*/  LDL.LU R17, [R1+0x164] ;  /* 0x0001640001117983 */ /* 0x000f280000300800 */
[----:B------:R-:W-:Y:S01]  /*6fa00*/  STSM.16.M88.4 [R12], R8 ;  /* 0x000000080c007844 */ /* 0x000fe20000000200 */
[----:B--2---:R-:W-:Y:S02]  /*6fa10*/  PRMT R23, R23, 0x5210, R7 ;  /* 0x0000521017177816 */ /* 0x004fe40000000007 */
[----:B------:R-:W-:Y:S01]  /*6fa20*/  PRMT R22, R22, 0x5210, R18 ;  /* 0x0000521016167816 */ /* 0x000fe20000000012 */
[----:B------:R-:W-:Y:S01]  /*6fa30*/  BAR.SYNC.DEFER_BLOCKING 0x0 ;  /* 0x0000000000007b1d */ /* 0x000fe20000010000 */
[----:B---3--:R-:W-:-:S05]  /*6fa40*/  IMAD.MOV.U32 R13, RZ, RZ, R26 ;  /* 0x000000ffff0d7224 */ /* 0x008fca00078e001a */
[----:B------:R-:W2:Y:S04]  /*6fa50*/  LDL.LU R26, [R1+0x2fc] ;  /* 0x0002fc00011a7983 */ /* 0x000ea80000300800 */
[----:B------:R0:W-:Y:S04]  /*6fa60*/  STL [R1+0x2648], R25 ;  /* 0x0026481901007387 */ /* 0x0001e80000100800 */
[----:B0-----:R-:W3:Y:S04]  /*6fa70*/  LDL.LU R25, [R1+0x48] ;  /* 0x0000480001197983 */ /* 0x001ee80000300800 */
[----:B----4-:R0:W-:Y:S04]  /*6fa80*/  STL [R1+0x2720], R24 ;  /* 0x0027201801007387 */ /* 0x0101e80000100800 */
[----:B0-----:R-:W4:Y:S04]  /*6fa90*/  LDL.LU R24, [R1+0x2e0] ;  /* 0x0002e00001187983 */ /* 0x001f280000300800 */
[----:B------:R-:W2:Y:S04]  /*6faa0*/  LDL.LU.64 R10, [R1+0x3900] ;  /* 0x00390000010a7983 */ /* 0x000ea80000300a00 */
[----:B------:R-:W3:Y:S04]  /*6fab0*/  LDL.LU.64 R8, [R1+0x38f8] ;  /* 0x0038f80001087983 */ /* 0x000ee80000300a00 */
[----:B------:R-:W4:Y:S01]  /*6fac0*/  LDL.LU R7, [R1+0x38f0] ;  /* 0x0038f00001077983 */ /* 0x000f220000300800 */
[----:B--2---:R-:W-:-:S03]  /*6fad0*/  PRMT R21, R21, 0x5210, R11 ;  /* 0x0000521015157816 */ /* 0x004fc6000000000b */
[----:B------:R-:W2:Y:S04]  /*6fae0*/  LDL.LU R11, [R1+0x38ec] ;  /* 0x0038ec00010b7983 */ /* 0x000ea80000300800 */
[----:B------:R-:W4:Y:S04]  /*6faf0*/  LDL.LU R18, [R1+0x38e8] ;  /* 0x0038e80001127983 */ /* 0x000f280000300800 */
[----:B--2---:R0:W-:Y:S04]  /*6fb00*/  STL.64 [R1+0x38d0], R10 ;  /* 0x0038d00a01007387 */ /* 0x0041e80000100a00 */
[----:B0-----:R-:W2:Y:S04]  /*6fb10*/  LDL.LU R10, [R1+0x2e8] ;  /* 0x0002e800010a7983 */ /* 0x001ea80000300800 */
[----:B------:R-:W2:Y:S04]  /*6fb20*/  LDL.LU R11, [R1+0x44] ;  /* 0x00004400010b7983 */ /* 0x000ea80000300800 */
[----:B---3--:R0:W-:Y:S04]  /*6fb30*/  STL.64 [R1+0x38c8], R8 ;  /* 0x0038c80801007387 */ /* 0x0081e80000100a00 */
[----:B0-----:R-:W2:Y:S04]  /*6fb40*/  LDL.LU R9, [R1+0x40] ;  /* 0x0000400001097983 */ /* 0x001ea80000300800 */
[----:B----4-:R-:W-:Y:S04]  /*6fb50*/  STL.64 [R1+0x38e0], R6 ;  /* 0x0038e00601007387 */ /* 0x010fe80000100a00 */
[----:B------:R-:W-:Y:S04]  /*6fb60*/  STL.64 [R1+0x38d8], R4 ;  /* 0x0038d80401007387 */ /* 0x000fe80000100a00 */
[----:B------:R-:W0:Y:S01]  /*6fb70*/  LDS.128 R4, [R20] ;  /* 0x0000000014047984 */ /* 0x000e220000000c00 */
[----:B------:R-:W-:Y:S01]  /*6fb80*/  BAR.SYNC.DEFER_BLOCKING 0x0 ;  /* 0x0000000000007b1d */ /* 0x000fe20000010000 */
[----:B--2---:R-:W-:-:S02]  /*6fb90*/  PRMT R8, R10, 0x5210, R9 ;  /* 0x000052100a087816 */ /* 0x004fc40000000009 */
[----:B------:R-:W-:Y:S02]  /*6fba0*/  PRMT R9, R24, 0x5210, R11 ;  /* 0x0000521018097816 */ /* 0x000fe4000000000b */
[----:B------:R-:W-:Y:S02]  /*6fbb0*/  PRMT R10, R19, 0x5210, R25 ;  /* 0x00005210130a7816 */ /* 0x000fe40000000019 */
[----:B------:R-:W-:Y:S01]  /*6fbc0*/  PRMT R11, R17, 0x5210, R18 ;  /* 0x00005210110b7816 */ /* 0x000fe20000000012 */
[----:B------:R-:W2:Y:S01]  /*6fbd0*/  LDL.LU R19, [R1+0xb74] ;  /* 0x000b740001137983 */ /* 0x000ea20000300800 */
[----:B------:R-:W-:-:S03]  /*6fbe0*/  PRMT R18, R26, 0x5210, R16 ;  /* 0x000052101a127816 */ /* 0x000fc60000000010 */
[----:B------:R-:W3:Y:S04]  /*6fbf0*/  LDL.LU R26, [R1+0xb70] ;  /* 0x000b7000011a7983 */ /* 0x000ee80000300800 */
[----:B------:R-:W-:Y:S04]  /*6fc00*/  STSM.16.M88.4 [R12], R8 ;  /* 0x000000080c007844 */ /* 0x000fe80000000200 */
[----:B------:R-:W4:Y:S04]  /*6fc10*/  LDL.LU R16, [R1+0xa84] ;  /* 0x000a840001107983 */ /* 0x000f280000300800 */
[----:B0-----:R-:W-:Y:S04]  /*6fc20*/  STL.64 [R1+0x220], R4 ;  /* 0x0002200401007387 */ /* 0x001fe80000100a00 */
[----:B------:R0:W-:Y:S04]  /*6fc30*/  STL.64 [R1+0x228], R6 ;  /* 0x0002280601007387 */ /* 0x0001e80000100a00 */
[----:B0-----:R-:W4:Y:S04]  /*6fc40*/  LDL.LU.64 R6, [R1+0x38e0] ;  /* 0x0038e00001067983 */ /* 0x001f280000300a00 */
[----:B------:R-:W4:Y:S04]  /*6fc50*/  LDL.LU.64 R4, [R1+0x38d8] ;  /* 0x0038d80001047983 */ /* 0x000f280000300a00 */
[----:B------:R-:W4:Y:S04]  /*6fc60*/  LDL.LU.64 R10, [R1+0x38d0] ;  /* 0x0038d000010a7983 */ /* 0x000f280000300a00 */
[----:B------:R-:W4:Y:S01]  /*6fc70*/  LDL.LU.64 R8, [R1+0x38c8] ;  /* 0x0038c80001087983 */ /* 0x000f220000300a00 */
[----:B------:R-:W-:Y:S06]  /*6fc80*/  BAR.SYNC.DEFER_BLOCKING 0x0 ;  /* 0x0000000000007b1d */ /* 0x000fec0000010000 */
[----:B---3--:R-:W-:Y:S04]  /*6fc90*/  STL.64 [R1+0x38c0], R26 ;  /* 0x0038c01a01007387 */ /* 0x008fe80000100a00 */
[----:B------:R-:W0:Y:S04]  /*6fca0*/  LDS.128 R24, [R20] ;  /* 0x0000000014187984 */ /* 0x000e280000000c00 */
[----:B------:R-:W3:Y:S04]  /*6fcb0*/  LDL.LU R17, [R1+0xa80] ;  /* 0x000a800001117983 */ /* 0x000ee80000300800 */
[----:B0-----:R-:W-:Y:S04]  /*6fcc0*/  STL.64 [R1+0x260], R24 ;  /* 0x0002601801007387 */ /* 0x001fe80000100a00 */
[----:B------:R0:W-:Y:S04]  /*6fcd0*/  STL.64 [R1+0x268], R26 ;  /* 0x0002681a01007387 */ /* 0x0001e80000100a00 */
[----:B0-----:R-:W3:Y:S04]  /*6fce0*/  LDL.LU.64 R26, [R1+0x38c0] ;  /* 0x0038c000011a7983 */ /* 0x001ee80000300a00 */
[----:B------:R0:W-:Y:S04]  /*6fcf0*/  STL [R1+0x38b8], R20 ;  /* 0x0038b81401007387 */ /* 0x0001e80000100800 */
[----:B------:R-:W-:Y:S01]  /*6fd00*/  STL [R1+0x38b4], R12 ;  /* 0x0038b40c01007387 */ /* 0x000fe20000100800 */
[----:B0-----:R-:W-:-:S02]  /*6fd10*/  IMAD.MOV.U32 R20, RZ, RZ, R23 ;  /* 0x000000ffff147224 */ /* 0x001fc400078e0017 */
[----:B------:R-:W-:Y:S01]  /*6fd20*/  IMAD.MOV.U32 R23, RZ, RZ, R18 ;  /* 0x000000ffff177224 */ /* 0x000fe200078e0012 */
[----:B------:R-:W-:Y:S06]  /*6fd30*/  BAR.SYNC.DEFER_BLOCKING 0x0 ;  /* 0x0000000000007b1d */ /* 0x000fec0000010000 */
[----:B------:R2:W-:Y:S02]  /*6fd40*/  STSM.16.M88.4 [R12], R20 ;  /* 0x000000140c007844 */ /* 0x0005e40000000200 */
[----:B--2---:R-:W-:-:S05]  /*6fd50*/  LOP3.LUT R12, R19, 0xffff, RZ, 0xc0, !PT ;  /* 0x0000ffff130c7812 */ /* 0x004fca00078ec0ff */
[----:B------:R-:W-:Y:S04]  /*6fd60*/  STL [R1+0x40], R12 ;  /* 0x0000400c01007387 */ /* 0x000fe80000100800 */
[----:B------:R-:W2:Y:S01]  /*6fd70*/  LDL.LU R20, [R1+0x8d4] ;  /* 0x0008d40001147983 */ /* 0x000ea20000300800 */
[----:B----4-:R-:W-:Y:S02]  /*6fd80*/  LOP3.LUT R25, R16, 0xffff, RZ, 0xc0, !PT ;  /* 0x0000ffff10197812 */ /* 0x010fe400078ec0ff */
[----:B---3--:R-:W-:Y:S01]  /*6fd90*/  LOP3.LUT R18, R17, 0xffff, RZ, 0xc0, !PT ;  /* 0x0000ffff11127812 */ /* 0x008fe200078ec0ff */
[----:B--2---:R0:W-:Y:S04]  /*6fda0*/  STL [R1+0x38bc], R20 ;  /* 0x0038bc1401007387 */ /* 0x0041e80000100800 */
[----:B0-----:R-:W2:Y:S01]  /*6fdb0*/  LDL.LU R20, [R1+0x8d8] ;  /* 0x0008d80001147983 */ /* 0x001ea20000300800 */
[----:B------:R-:W-:-:S03]  /*6fdc0*/  LOP3.LUT R26, R26, 0xffff, RZ, 0xc0, !PT ;  /* 0x0000ffff1a1a7812 */ /* 0x000fc600078ec0ff */
[----:B------:R-:W3:Y:S04]  /*6fdd0*/  LDL.LU R12, [R1+0x8ac] ;  /* 0x0008ac00010c7983 */ /* 0x000ee80000300800 */
[----:B------:R-:W4:Y:S04]  /*6fde0*/  LDL.LU R22, [R1+0x8a8] ;  /* 0x0008a80001167983 */ /* 0x000f280000300800 */
[----:B------:R-:W4:Y:S01]  /*6fdf0*/  LDL.LU R23, [R1+0x9b8] ;  /* 0x0009b80001177983 */ /* 0x000f220000300800 */
[----:B------:R-:W-:-:S03]  /*6fe00*/  IMAD.MOV.U32 R17, RZ, RZ, R15 ;  /* 0x000000ffff117224 */ /* 0x000fc600078e000f */
[----:B------:R-:W4:Y:S01]  /*6fe10*/  LDL.LU R24, [R1+0x9b4] ;  /* 0x0009b40001187983 */ /* 0x000f220000300800 */
[----:B------:R-:W-:-:S03]  /*6fe20*/  IMAD.MOV.U32 R15, RZ, RZ, R14 ;  /* 0x000000ffff0f7224 */ /* 0x000fc600078e000e */
        /* <DEDUP_REMOVED lines=9> */
[----:B------:R0:W-:Y:S04]  /*6fec0*/  STL [R1+0x14], R20 ;  /* 0x0000141401007387 */ /* 0x0001e80000100800 */
[----:B0-----:R-:W2:Y:S01]  /*6fed0*/  LDL.LU R20, [R1+0x38bc] ;  /* 0x0038bc0001147983 */ /* 0x001ea20000300800 */
[----:B---3--:R-:W-:-:S03]  /*6fee0*/  LOP3.LUT R12, R12, 0xffff, RZ, 0xc0, !PT ;  /* 0x0000ffff0c0c7812 */ /* 0x008fc600078ec0ff */
[----:B------:R-:W-:Y:S01]  /*6fef0*/  STL [R1+0x4c], R18 ;  /* 0x00004c1201007387 */ /* 0x000fe20000100800 */
[----:B--2---:R-:W-:-:S05]  /*6ff00*/  LOP3.LUT R20, R20, 0xffff, RZ, 0xc0, !PT ;  /* 0x0000ffff14147812 */ /* 0x004fca00078ec0ff */
[----:B------:R-:W-:Y:S04]  /*6ff10*/  STL [R1+0x18], R20 ;  /* 0x0000181401007387 */ /* 0x000fe80000100800 */
[----:B------:R-:W-:Y:S04]  /*6ff20*/  STL [R1+0x1c], R12 ;  /* 0x00001c0c01007387 */ /* 0x000fe80000100800 */
[----:B------:R0:W-:Y:S04]  /*6ff30*/  STL.64 [R1+0x38a8], R10 ;  /* 0x0038a80a01007387 */ /* 0x0001e80000100a00 */
[----:B0-----:R-:W2:Y:S04]  /*6ff40*/  LDL.LU R10, [R1+0x9bc] ;  /* 0x0009bc00010a7983 */ /* 0x001ea80000300800 */
[----:B------:R-:W3:Y:S04]  /*6ff50*/  LDL R11, [R1+0x40] ;  /* 0x00004000010b7983 */ /* 0x000ee80000100800 */
[----:B------:R0:W-:Y:S04]  /*6ff60*/  STL.64 [R1+0x38a0], R8 ;  /* 0x0038a00801007387 */ /* 0x0001e80000100a00 */
[----:B0-----:R-:W2:Y:S04]  /*6ff70*/  LDL R8, [R1+0x14] ;  /* 0x0000140001087983 */ /* 0x001ea80000100800 */
[----:B------:R-:W2:Y:S01]  /*6ff80*/  LDL.LU R9, [R1+0x9c4] ;  /* 0x0009c40001097983 */ /* 0x000ea20000300800 */
[----:B----4-:R-:W-:-:S02]  /*6ff90*/  PRMT R23, R23, 0x4210, R12 ;  /* 0x0000421017177816 */ /* 0x010fc4000000000c */
[----:B------:R-:W-:Y:S02]  /*6ffa0*/  PRMT R21, R21, 0x4210, R26 ;  /* 0x0000421015157816 */ /* 0x000fe4000000001a */
[----:B--2---:R-:W-:Y:S02]  /*6ffb0*/  PRMT R9, R9, 0x4210, R8 ;  /* 0x0000421009097816 */ /* 0x004fe40000000008 */
[----:B------:R-:W-:Y:S02]  /*6ffc0*/  PRMT R8, R10, 0x4210, R20 ;  /* 0x000042100a087816 */ /* 0x000fe40000000014 */
[----:B------:R-:W2:Y:S04]  /*6ffd0*/  LDL.LU R20, [R1+0x38b8] ;  /* 0x0038b80001147983 */ /* 0x000ea80000300800 */
[----:B------:R-:W-:Y:S04]  /*6ffe0*/  STL [R1+0x30], R9 ;  /* 0x0000300901007387 */ /* 0x000fe80000100800 */
[----:B------:R-:W4:Y:S04]  /*6fff0*/  LDL.LU R12, [R1+0x38b4] ;  /* 0x0038b400010c7983 */ /* 0x000f280000300800 */
[----:B------:R-:W-:Y:S04]  /*70000*/  STL [R1+0x34], R8 ;  /* 0x0000340801007387 */ /* 0x000fe80000100800 */
[----:B------:R-:W4:Y:S01]  /*70010*/  LDL.LU R26, [R1+0x38b0] ;  /* 0x0038b000011a7983 */ /* 0x000f220000300800 */
[----:B---3--:R-:W-:-:S02]  /*70020*/  PRMT R24, R24, 0x4210, R11 ;  /* 0x0000421018187816 */ /* 0x008fc4000000000b */
[----:B------:R-:W-:Y:S02]  /*70030*/  LOP3.LUT R22, R22, 0xffff, RZ, 0xc0, !PT ;  /* 0x0000ffff16167812 */ /* 0x000fe400078ec0ff */
[----:B------:R-:W-:Y:S02]  /*70040*/  PRMT R18, R16, 0x4210, R18 ;  /* 0x0000421010127816 */ /* 0x000fe40000000012 */
[----:B------:R-:W-:Y:S02]  /*70050*/  PRMT R16, R27, 0x4210, R22 ;  /* 0x000042101b107816 */ /* 0x000fe40000000016 */
[----:B------:R-:W-:Y:S01]  /*70060*/  PRMT R19, R19, 0x4210, R25 ;  /* 0x0000421013137816 */ /* 0x000fe20000000019 */
[----:B------:R-:W-:Y:S01]  /*70070*/  IMAD.MOV.U32 R25, RZ, RZ, R21 ;  /* 0x000000ffff197224 */ /* 0x000fe200078e0015 */
[----:B--2---:R-:W0:Y:S02]  /*70080*/  LDS.128 R8, [R20] ;  /* 0x0000000014087984 */ /* 0x004e240000000c00 */
[----:B0-----:R-:W-:-:S02]  /*70090*/  IMAD.MOV.U32 R27, RZ, RZ, R11 ;  /* 0x000000ffff1b7224 */ /* 0x001fc400078e000b */
[----:B------:R-:W-:Y:S04]  /*700a0*/  STL.64 [R1+0x160], R8 ;  /* 0x0001600801007387 */ /* 0x000fe80000100a00 */
[----:B------:R0:W-:Y:S04]  /*700b0*/  STL [R1+0x168], R10 ;  /* 0x0001680a01007387 */ /* 0x0001e80000100800 */
[----:B0-----:R-:W2:Y:S04]  /*700c0*/  LDL.LU.64 R10, [R1+0x38a8] ;  /* 0x0038a800010a7983 */ /* 0x001ea80000300a00 */
[----:B------:R-:W3:Y:S04]  /*700d0*/  LDL.LU.64 R8, [R1+0x38a0] ;  /* 0x0038a00001087983 */ /* 0x000ee80000300a00 */
[----:B----4-:R0:W-:Y:S04]  /*700e0*/  STL.64 [R1+0x2618], R26 ;  /* 0x0026181a01007387 */ /* 0x0101e80000100a00 */
[----:B------:R-:W4:Y:S01]  /*700f0*/  LDL.LU R21, [R1+0x314] ;  /* 0x0003140001157983 */ /* 0x000f220000300800 */
[----:B0-----:R-:W-:-:S03]  /*70100*/  IMAD.MOV.U32 R26, RZ, RZ, R19 ;  /* 0x000000ffff1a7224 */ /* 0x001fc600078e0013 */
[----:B------:R-:W2:Y:S01]  /*70110*/  LDL.LU R19, [R1+0x310] ;  /* 0x0003100001137983 */ /* 0x000ea20000300800 */
[----:B------:R-:W-:Y:S01]  /*70120*/  IMAD.MOV.U32 R27, RZ, RZ, R18 ;  /* 0x000000ffff1b7224 */ /* 0x000fe200078e0012 */
[----:B------:R-:W-:Y:S06]  /*70130*/  BAR.SYNC.DEFER_BLOCKING 0x0 ;  /* 0x0000000000007b1d */ /* 0x000fec0000010000 */
[----:B--2---:R0:W-:Y:S04]  /*70140*/  STL [R1+0x387c], R19 ;  /* 0x00387c1301007387 */ /* 0x0041e80000100800 */
[----:B0-----:R-:W4:Y:S04]  /*70150*/  LDL.LU R19, [R1+0x14] ;  /* 0x0000140001137983 */ /* 0x001f280000300800 */
[----:B------:R-:W2:Y:S04]  /*70160*/  LDL.LU R18, [R1+0x30c] ;  /* 0x00030c0001127983 */ /* 0x000ea80000300800 */
[----:B------:R-:W-:Y:S01]  /*70170*/  STSM.16.M88.4 [R12], R24 ;  /* 0x000000180c007844 */ /* 0x000fe20000000200 */
[----:B------:R-:W-:Y:S06]  /*70180*/  BAR.SYNC.DEFER_BLOCKING 0x0 ;  /* 0x0000000000007b1d */ /* 0x000fec0000010000 */
[----:B--2---:R0:W-:Y:S04]  /*70190*/  STL [R1+0x3878], R18 ;  /* 0x0038781201007387 */ /* 0x0041e80000100800 */
[----:B0-----:R-:W2:Y:S04]  /*701a0*/  LDL.LU R18, [R1+0x18] ;  /* 0x0000180001127983 */ /* 0x001ea80000300800 */
[----:B------:R-:W3:Y:S04]  /*701b0*/  LDL.LU R24, [R1+0x308] ;  /* 0x0003080001187983 */ /* 0x000ee80000300800 */
[----:B---3--:R0:W-:Y:S04]  /*701c0*/  STL [R1+0x3874], R24 ;  /* 0x0038741801007387 */ /* 0x0081e80000100800 */
[----:B0-----:R-:W3:Y:S04]  /*701d0*/  LDL.LU R24, [R1+0x1c] ;  /* 0x00001c0001187983 */ /* 0x001ee80000300800 */
[----:B------:R-:W4:Y:S04]  /*701e0*/  LDL.LU R25, [R1+0x300] ;  /* 0x0003000001197983 */ /* 0x000f280000300800 */
[----:B----4-:R0:W-:Y:S04]  /*701f0*/  STL [R1+0x3870], R25 ;  /* 0x0038701901007387 */ /* 0x0101e80000100800 */
[----:B0-----:R-:W3:Y:S04]  /*70200*/  LDL.LU R25, [R1+0x40] ;  /* 0x0000400001197983 */ /* 0x001ee80000300800 */
[----:B------:R-:W4:Y:S04]  /*70210*/  LDL.LU R26, [R1+0x304] ;  /* 0x00030400011a7983 */ /* 0x000f280000300800 */
[----:B----4-:R0:W-:Y:S04]  /*70220*/  STL [R1+0x386c], R26 ;  /* 0x00386c1a01007387 */ /* 0x0101e80000100800 */
[----:B0-----:R-:W4:Y:S04]  /*70230*/  LDL.LU R26, [R1+0x44] ;  /* 0x00004400011a7983 */ /* 0x001f280000300800 */
[----:B------:R-:W2:Y:S04]  /*70240*/  LDL.LU R27, [R1+0x2c0] ;  /* 0x0002c000011b7983 */ /* 0x000ea80000300800 */
[----:B--2---:R0:W-:Y:S04]  /*70250*/  STL [R1+0x3868], R27 ;  /* 0x0038681b01007387 */ /* 0x0041e80000100800 */
[----:B0-----:R-:W4:Y:S04]  /*70260*/  LDL.LU R27, [R1+0x48] ;  /* 0x00004800011b7983 */ /* 0x001f280000300800 */
[----:B----4-:R-:W-:Y:S04]  /*70270*/  STL.64 [R1+0x3888], R26 ;  /* 0x0038881a01007387 */ /* 0x010fe80000100a00 */
[----:B---3--:R0:W-:Y:S04]  /*70280*/  STL.64 [R1+0x3880], R24 ;  /* 0x0038801801007387 */ /* 0x0081e80000100a00 */
[----:B0-----:R-:W2:Y:S04]  /*70290*/  LDL.LU R24, [R1+0x30] ;  /* 0x0000300001187983 */ /* 0x001ea80000300800 */
[----:B------:R-:W2:Y:S01]  /*702a0*/  LDL.LU R25, [R1+0x34] ;  /* 0x0000340001197983 */ /* 0x000ea20000300800 */
[----:B------:R-:W-:-:S02]  /*702b0*/  IMAD.MOV.U32 R26, RZ, RZ, R23 ;  /* 0x000000ffff1a7224 */ /* 0x000fc400078e0017 */
[----:B------:R-:W-:-:S05]  /*702c0*/  IMAD.MOV.U32 R27, RZ, RZ, R16 ;  /* 0x000000ffff1b7224 */ /* 0x000fca00078e0010 */
[----:B------:R-:W-:Y:S01]  /*702d0*/  STL.64 [R1+0x3898], R26 ;  /* 0x0038981a01007387 */ /* 0x000fe20000100a00 */
[----:B------:R-:W-:-:S03]  /*702e0*/  IMAD.MOV.U32 R16, RZ, RZ, R14 ;  /* 0x000000ffff107224 */ /* 0x000fc600078e000e */
[----:B--2---:R-:W-:Y:S04]  /*702f0*/  STL.64 [R1+0x3890], R24 ;  /* 0x0038901801007387 */ /* 0x004fe80000100a00 */
[----:B------:R-:W0:Y:S04]  /*70300*/  LDS.128 R24, [R20] ;  /* 0x0000000014187984 */ /* 0x000e280000000c00 */
[----:B------:R-:W2:Y:S04]  /*70310*/  LDL.LU R23, [R1+0x318] ;  /* 0x0003180001177983 */ /* 0x000ea80000300800 */
[----:B0-----:R-:W-:Y:S01]  /*70320*/  STL.64 [R1+0x2e0], R24 ;  /* 0x0002e01801007387 */ /* 0x001fe20000100a00 */
[----:B------:R-:W-:-:S03]  /*70330*/  IMAD.MOV.U32 R14, RZ, RZ, R26 ;  /* 0x000000ffff0e7224 */ /* 0x000fc600078e001a */
[----:B------:R0:W-:Y:S04]  /*70340*/  STL [R1+0x2ec], R27 ;  /* 0x0002ec1b01007387 */ /* 0x0001e80000100800 */
[----:B0-----:R-:W3:Y:S04]  /*70350*/  LDL.LU.64 R26, [R1+0x3898] ;  /* 0x00389800011a7983 */ /* 0x001ee80000300a00 */
[----:B------:R-:W3:Y:S01]  /*70360*/  LDL.LU.64 R24, [R1+0x3890] ;  /* 0x0038900001187983 */ /* 0x000ee20000300a00 */
[----:B------:R-:W-:Y:S01]  /*70370*/  BAR.SYNC.DEFER_BLOCKING 0x0 ;  /* 0x0000000000007b1d */ /* 0x000fe20000010000 */
[----:B------:R-:W-:-:S05]  /*70380*/  PRMT R21, R21, 0x5210, R19 ;  /* 0x0000521015157816 */ /* 0x000fca0000000013 */
[----:B------:R0:W-:Y:S04]  /*70390*/  STL [R1+0x25c8], R14 ;  /* 0x0025c80e01007387 */ /* 0x0001e80000100800 */
[----:B0-----:R-:W4:Y:S04]  /*703a0*/  LDL.LU R14, [R1+0x4c] ;  /* 0x00004c00010e7983 */ /* 0x001f280000300800 */
[----:B---3--:R0:W-:Y:S04]  /*703b0*/  STSM.16.M88.4 [R12], R24 ;  /* 0x000000180c007844 */ /* 0x0081e80000000200 */
[----:B0-----:R-:W3:Y:S04]  /*703c0*/  LDL.LU.64 R26, [R1+0x3888] ;  /* 0x00388800011a7983 */ /* 0x001ee80000300a00 */
[----:B------:R-:W2:Y:S04]  /*703d0*/  LDL.LU.64 R24, [R1+0x3880] ;  /* 0x0038800001187983 */ /* 0x000ea80000300a00 */
[----:B------:R-:W4:Y:S01]  /*703e0*/  LDL.LU R19, [R1+0x387c] ;  /* 0x00387c0001137983 */ /* 0x000f220000300800 */
[----:B------:R-:W-:Y:S01]  /*703f0*/  BAR.SYNC.DEFER_BLOCKING 0x0 ;  /* 0x0000000000007b1d */ /* 0x000fe20000010000 */
[----:B----4-:R-:W-:-:S05]  /*70400*/  PRMT R19, R19, 0x5210, R18 ;  /* 0x0000521013137816 */ /* 0x010fca0000000012 */
[----:B------:R-:W2:Y:S02]  /*70410*/  LDL.LU R18, [R1+0x3878] ;  /* 0x0038780001127983 */ /* 0x000ea40000300800 */
[----:B--2---:R-:W-:Y:S02]  /*70420*/  PRMT R18, R18, 0x5210, R24 ;  /* 0x0000521012127816 */ /* 0x004fe40000000018 */
[----:B------:R-:W2:Y:S02]  /*70430*/  LDL.LU R24, [R1+0x3874] ;  /* 0x0038740001187983 */ /* 0x000ea40000300800 */
[----:B--2---:R-:W-:Y:S02]  /*70440*/  PRMT R24, R24, 0x5210, R25 ;  /* 0x0000521018187816 */ /* 0x004fe40000000019 */
[----:B------:R-:W3:Y:S02]  /*70450*/  LDL.LU R25, [R1+0x3870] ;  /* 0x0038700001197983 */ /* 0x000ee40000300800 */
[----:B---3--:R-:W-:-:S02]  /*70460*/  PRMT R25, R25, 0x5210, R26 ;  /* 0x0000521019197816 */ /* 0x008fc4000000001a */
[----:B------:R-:W2:Y:S02]  /*70470*/  LDL.LU R26, [R1+0x386c] ;  /* 0x00386c00011a7983 */ /* 0x000ea40000300800 */
[----:B--2---:R-:W-:Y:S02]  /*70480*/  PRMT R26, R26, 0x5210, R27 ;  /* 0x000052101a1a7816 */ /* 0x004fe4000000001b */
[----:B------:R-:W2:Y:S02]  /*70490*/  LDL.LU R27, [R1+0x3868] ;  /* 0x00386800011b7983 */ /* 0x000ea40000300800 */
[----:B--2---:R-:W-:-:S05]  /*704a0*/  PRMT R27, R27, 0x5210, R14 ;  /* 0x000052101b1b7816 */ /* 0x004fca000000000e */
[----:B------:R-:W-:Y:S04]  /*704b0*/  STL.64 [R1+0x3860], R26 ;  /* 0x0038601a01007387 */ /* 0x000fe80000100a00 */
[----:B------:R-:W-:Y:S04]  /*704c0*/  STL.64 [R1+0x3858], R24 ;  /* 0x0038581801007387 */ /* 0x000fe80000100a00 */
[----:B------:R-:W0:Y:S04]  /*704d0*/  LDS.128 R24, [R20] ;  /* 0x0000000014187984 */ /* 0x000e280000000c00 */
[----:B0-----:R-:W-:Y:S04]  /*704e0*/  STL.64 [R1+0x2d0], R24 ;  /* 0x0002d01801007387 */ /* 0x001fe80000100a00 */
[----:B------:R0:W-:Y:S04]  /*704f0*/  STL.64 [R1+0x2d8], R26 ;  /* 0x0002d81a01007387 */ /* 0x0001e80000100a00 */
[----:B0-----:R-:W2:Y:S04]  /*70500*/  LDL.LU.64 R26, [R1+0x3860] ;  /* 0x00386000011a7983 */ /* 0x001ea80000300a00 */
[----:B------:R-:W2:Y:S01]  /*70510*/  LDL.LU.64 R24, [R1+0x3858] ;  /* 0x0038580001187983 */ /* 0x000ea20000300a00 */
[----:B------:R-:W-:Y:S06]  /*70520*/  BAR.SYNC.DEFER_BLOCKING 0x0 ;  /* 0x0000000000007b1d */ /* 0x000fec0000010000 */
[----:B--2---:R0:W-:Y:S04]  /*70530*/  STSM.16.M88.4 [R12], R24 ;  /* 0x000000180c007844 */ /* 0x0041e80000000200 */
[----:B0-----:R-:W2:Y:S01]  /*70540*/  LDL.LU R25, [R1+0xb64] ;  /* 0x000b640001197983 */ /* 0x001ea20000300800 */
[----:B------:R-:W-:Y:S01]  /*70550*/  PRMT R14, R23, 0x5210, R22 ;  /* 0x00005210170e7816 */ /* 0x000fe20000000016 */
[----:B------:R-:W-:-:S02]  /*70560*/  IMAD.MOV.U32 R26, RZ, RZ, R18 ;  /* 0x000000ffff1a7224 */ /* 0x000fc400078e0012 */
[----:B------:R-:W-:Y:S02]  /*70570*/  IMAD.MOV.U32 R24, RZ, RZ, R21 ;  /* 0x000000ffff187224 */ /* 0x000fe400078e0015 */
[----:B------:R-:W-:Y:S01]  /*70580*/  IMAD.MOV.U32 R27, RZ, RZ, R14 ;  /* 0x000000ffff1b7224 */ /* 0x000fe200078e000e */
[----:B------:R-:W-:Y:S06]  /*70590*/  BAR.SYNC.DEFER_BLOCKING 0x0 ;  /* 0x0000000000007b1d */ /* 0x000fec0000010000 */
[----:B--2---:R0:W-:Y:S04]  /*705a0*/  STL [R1+0x3844], R25 ;  /* 0x0038441901007387 */ /* 0x0041e80000100800 */
[----:B------:R-:W-:Y:S01]  /*705b0*/  STL.64 [R1+0x3850], R26 ;  /* 0x0038501a01007387 */ /* 0x000fe20000100a00 */
[----:B0-----:R-:W-:-:S05]  /*705c0*/  IMAD.MOV.U32 R25, RZ, RZ, R19 ;  /* 0x000000ffff197224 */ /* 0x001fca00078e0013 */
[----:B------:R-:W-:Y:S04]  /*705d0*/  STL.64 [R1+0x3848], R24 ;  /* 0x0038481801007387 */ /* 0x000fe80000100a00 */
[----:B------:R-:W0:Y:S04]  /*705e0*/  LDS.128 R24, [R20] ;  /* 0x0000000014187984 */ /* 0x000e280000000c00 */
[----:B------:R-:W2:Y:S04]  /*705f0*/  LDL.LU R21, [R1+0xb60] ;  /* 0x000b600001157983 */ /* 0x000ea80000300800 */
[----:B------:R-:W3:Y:S04]  /*70600*/  LDL.LU R22, [R1+0xa74] ;  /* 0x000a740001167983 */ /* 0x000ee80000300800 */
[----:B------:R-:W4:Y:S04]  /*70610*/  LDL.LU R23, [R1+0xa70] ;  /* 0x000a700001177983 */ /* 0x000f280000300800 */
[----:B------:R-:W3:Y:S04]  /*70620*/  LDL.LU R18, [R1+0x8fc] ;  /* 0x0008fc0001127983 */ /* 0x000ee80000300800 */
[----:B0-----:R-:W-:Y:S01]  /*70630*/  STL [R1+0x2c0], R24 ;  /* 0x0002c01801007387 */ /* 0x001fe20000100800 */
[----:B------:R-:W-:-:S03]  /*70640*/  IMAD.MOV.U32 R14, RZ, RZ, R25 ;  /* 0x000000ffff0e7224 */ /* 0x000fc600078e0019 */
[----:B------:R0:W-:Y:S04]  /*70650*/  STL.64 [R1+0x2c8], R26 ;  /* 0x0002c81a01007387 */ /* 0x0001e80000100a00 */
[----:B0-----:R-:W2:Y:S04]  /*70660*/  LDL.LU.64 R26, [R1+0x3850] ;  /* 0x00385000011a7983 */ /* 0x001ea80000300a00 */
[----:B------:R-:W2:Y:S01]  /*70670*/  LDL.LU.64 R24, [R1+0x3848] ;  /* 0x0038480001187983 */ /* 0x000ea20000300a00 */
[----:B------:R-:W-:Y:S01]  /*70680*/  BAR.SYNC.DEFER_BLOCKING 0x0 ;  /* 0x0000000000007b1d */ /* 0x000fe20000010000 */
[----:B------:R-:W-:-:S02]  /*70690*/  IMAD.MOV.U32 R19, RZ, RZ, R16 ;  /* 0x000000ffff137224 */ /* 0x000fc400078e0010 */
[----:B------:R-:W-:-:S03]  /*706a0*/  IMAD.MOV.U32 R16, RZ, RZ, R17 ;  /* 0x000000ffff107224 */ /* 0x000fc600078e0011 */
[----:B------:R-:W4:Y:S04]  /*706b0*/  LDL.LU R17, [R1+0x8f8] ;  /* 0x0008f80001117983 */ /* 0x000f280000300800 */
[----:B------:R-:W-:Y:S04]  /*706c0*/  STL [R1+0x383c], R20 ;  /* 0x00383c1401007387 */ /* 0x000fe80000100800 */
[----:B------:R-:W-:Y:S04]  /*706d0*/  STL [R1+0x25e0], R14 ;  /* 0x0025e00e01007387 */ /* 0x000fe80000100800 */
[----:B--2---:R0:W-:Y:S04]  /*706e0*/  STSM.16.M88.4 [R12], R24 ;  /* 0x000000180c007844 */ /* 0x0041e80000000200 */
[----:B0-----:R-:W2:Y:S04]  /*706f0*/  LDL.LU R25, [R1+0x3844] ;  /* 0x0038440001197983 */ /* 0x001ea80000300800 */
[----:B------:R2:W-:Y:S01]  /*70700*/  STL [R1+0x3840], R12 ;  /* 0x0038400c01007387 */ /* 0x0005e20000100800 */
[----:B------:R-:W-:-:S02]  /*70710*/  LOP3.LUT R24, R21, 0xffff, RZ, 0xc0, !PT ;  /* 0x0000ffff15187812 */ /* 0x000fc400078ec0ff */
[----:B----4-:R-:W-:Y:S02]  /*70720*/  LOP3.LUT R17, R17, 0xffff, RZ, 0xc0, !PT ;  /* 0x0000ffff11117812 */ /* 0x010fe400078ec0ff */
[----:B---3--:R-:W-:Y:S02]  /*70730*/  LOP3.LUT R20, R18, 0xffff, RZ, 0xc0, !PT ;  /* 0x0000ffff12147812 */ /* 0x008fe400078ec0ff */
[----:B------:R-:W-:Y:S01]  /*70740*/  LOP3.LUT R14, R23, 0xffff, RZ, 0xc0, !PT ;  /* 0x0000ffff170e7812 */ /* 0x000fe200078ec0ff */
[----:B------:R-:W-:Y:S01]  /*70750*/  BAR.SYNC.DEFER_BLOCKING 0x0 ;  /* 0x0000000000007b1d */ /* 0x000fe20000010000 */
[----:B--2---:R-:W-:-:S05]  /*70760*/  LOP3.LUT R12, R25, 0xffff, RZ, 0xc0, !PT ;  /* 0x0000ffff190c7812 */ /* 0x004fca00078ec0ff */
[----:B------:R0:W-:Y:S04]  /*70770*/  STL [R1+0x40], R12 ;  /* 0x0000400c01007387 */ /* 0x0001e80000100800 */
[----:B0-----:R-:W2:Y:S04]  /*70780*/  LDL.LU R12, [R1+0x8d0] ;  /* 0x0008d000010c7983 */ /* 0x001ea80000300800 */
[----:B------:R-:W3:Y:S01]  /*70790*/  LDL.LU R27, [R1+0x8cc] ;  /* 0x0008cc00011b7983 */ /* 0x000ee20000300800 */
[----:B------:R-:W-:-:S03]  /*707a0*/  LOP3.LUT R21, R22, 0xffff, RZ, 0xc0, !PT ;  /* 0x0000ffff16157812 */ /* 0x000fc600078ec0ff */
[----:B------:R-:W-:Y:S04]  /*707b0*/  STL [R1+0x44], R24 ;  /* 0x0000441801007387 */ /* 0x000fe80000100800 */
[----:B------:R0:W-:Y:S02]  /*707c0*/  STL [R1+0x18], R17 ;  /* 0x0000181101007387 */ /* 0x0001e40000100800 */
[----:B0-----:R-:W-:Y:S02]  /*707d0*/  IMAD.MOV.U32 R17, RZ, RZ, R7 ;  /* 0x000000ffff117224 */ /* 0x001fe400078e0007 */
[----:B------:R-:W-:Y:S02]  /*707e0*/  IMAD.MOV.U32 R7, RZ, RZ, R28 ;  /* 0x000000ffff077224 */ /* 0x000fe400078e001c */
[----:B------:R-:W4:Y:S04]  /*707f0*/  LDL.LU R28, [R1+0x9ec] ;  /* 0x0009ec00011c7983 */ /* 0x000f280000300800 */
[----:B------:R-:W-:Y:S04]  /*70800*/  STL [R1+0x14], R20 ;  /* 0x0000141401007387 */ /* 0x000fe80000100800 */
[----:B------:R-:W3:Y:S04]  /*70810*/  LDL.LU R26, [R1+0x9e8] ;  /* 0x0009e800011a7983 */ /* 0x000ee80000300800 */
[----:B------:R-:W3:Y:S04]  /*70820*/  LDL.LU R25, [R1+0x9dc] ;  /* 0x0009dc0001197983 */ /* 0x000ee80000300800 */
[----:B------:R-:W-:Y:S04]  /*70830*/  STL [R1+0x48], R21 ;  /* 0x0000481501007387 */ /* 0x000fe80000100800 */
[----:B------:R-:W3:Y:S04]  /*70840*/  LDL.LU R22, [R1+0x9d8] ;  /* 0x0009d80001167983 */ /* 0x000ee80000300800 */
[----:B------:R-:W3:Y:S04]  /*70850*/  LDL.LU R23, [R1+0x824] ;  /* 0x0008240001177983 */ /* 0x000ee80000300800 */
[----:B------:R-:W-:Y:S04]  /*70860*/  STL [R1+0x4c], R14 ;  /* 0x00004c0e01007387 */ /* 0x000fe80000100800 */
[----:B------:R-:W3:Y:S01]  /*70870*/  LDL.LU R18, [R1+0x814] ;  /* 0x0008140001127983 */ /* 0x000ee20000300800 */
[----:B--2---:R-:W-:-:S05]  /*70880*/  LOP3.LUT R12, R12, 0xffff, RZ, 0xc0, !PT ;  /* 0x0000ffff0c0c7812 */ /* 0x004fca00078ec0ff */
[----:B------:R0:W-:Y:S04]  /*70890*/  STL [R1+0x1c], R12 ;  /* 0x00001c0c01007387 */ /* 0x0001e80000100800 */
[----:B0-----:R-:W2:Y:S04]  /*708a0*/  LDL.LU R12, [R1+0x3840] ;  /* 0x00384000010c7983 */ /* 0x001ea80000300800 */
[----:B------:R0:W-:Y:S04]  /*708b0*/  STL [R1+0x3838], R15 ;  /* 0x0038380f01007387 */ /* 0x0001e80000100800 */
[----:B0-----:R-:W3:Y:S04]  /*708c0*/  LDL R15, [R1+0x40] ;  /* 0x00004000010f7983 */ /* 0x001ee80000100800 */
[----:B--2---:R0:W-:Y:S04]  /*708d0*/  STL.64 [R1+0x3830], R12 ;  /* 0x0038300c01007387 */ /* 0x0041e80000100a00 */
[----:B0-----:R-:W2:Y:S04]  /*708e0*/  LDL.LU R12, [R1+0x9f8] ;  /* 0x0009f800010c7983 */ /* 0x001ea80000300800 */
[----:B------:R-:W4:Y:S04]  /*708f0*/  LDL R13, [R1+0x1c] ;  /* 0x00001c00010d7983 */ /* 0x000f280000100800 */
[----:B------:R0:W-:Y:S04]  /*70900*/  STL.64 [R1+0x3828], R6 ;  /* 0x0038280601007387 */ /* 0x0001e80000100a00 */
[----:B0-----:R-:W3:Y:S04]  /*70910*/  LDL.LU R6, [R1+0x9fc] ;  /* 0x0009fc0001067983 */ /* 0x001ee80000300800 */
[----:B------:R-:W2:Y:S04]  /*70920*/  LDL R7, [R1+0x18] ;  /* 0x0000180001077983 */ /* 0x000ea80000100800 */
[----:B------:R3:W-:Y:S02]  /*70930*/  STL.64 [R1+0x3820], R4 ;  /* 0x0038200401007387 */ /* 0x0007e40000100a00 */
[----:B---3--:R-:W-:-:S02]  /*70940*/  PRMT R4, R6, 0x4210, R20 ;  /* 0x0000421006047816 */ /* 0x008fc40000000014 */
[----:B------:R-:W3:Y:S01]  /*70950*/  LDL.LU R20, [R1+0x383c] ;  /* 0x00383c0001147983 */ /* 0x000ee20000300800 */
[----:B----4-:R-:W-:Y:S02]  /*70960*/  PRMT R28, R28, 0x4210, R13 ;  /* 0x000042101c1c7816 */ /* 0x010fe4000000000d */
[----:B--2---:R-:W-:Y:S01]  /*70970*/  PRMT R5, R12, 0x4210, R7 ;  /* 0x000042100c057816 */ /* 0x004fe20000000007 */
[----:B------:R0:W-:Y:S01]  /*70980*/  STL [R1+0x30], R4 ;  /* 0x0000300401007387 */ /* 0x0001e20000100800 */
[----:B------:R-:W-:Y:S02]  /*70990*/  PRMT R7, R23, 0x4210, R14 ;  /* 0x0000421017077816 */ /* 0x000fe4000000000e */
[----:B0-----:R-:W-:Y:S01]  /*709a0*/  PRMT R4, R26, 0x4210, R15 ;  /* 0x000042101a047816 */ /* 0x001fe2000000000f */
[----:B------:R-:W-:Y:S04]  /*709b0*/  STL [R1+0x34], R5 ;  /* 0x0000340501007387 */ /* 0x000fe80000100800 */
[----:B---3--:R-:W0:Y:S04]  /*709c0*/  LDS.128 R12, [R20] ;  /* 0x00000000140c7984 */ /* 0x008e280000000c00 */
[----:B0-----:R-:W-:Y:S04]  /*709d0*/  STL [R1+0x74], R13 ;  /* 0x0000740d01007387 */ /* 0x001fe80000100800 */
[----:B------:R0:W-:Y:S02]  /*709e0*/  STL.64 [R1+0x78], R14 ;  /* 0x0000780e01007387 */ /* 0x0001e40000100a00 */
[----:B0-----:R-:W-:-:S02]  /*709f0*/  IMAD.MOV.U32 R14, RZ, RZ, R12 ;  /* 0x000000ffff0e7224 */ /* 0x001fc400078e000c */
[----:B------:R-:W2:Y:S04]  /*70a00*/  LDL.LU R15, [R1+0x3838] ;  /* 0x00383800010f7983 */ /* 0x000ea80000300800 */
[----:B------:R-:W3:Y:S01]  /*70a10*/  LDL.LU.64 R12, [R1+0x3830] ;  /* 0x00383000010c7983 */ /* 0x000ee20000300a00 */
[----:B------:R-:W-:Y:S02]  /*70a20*/  PRMT R5, R25, 0x4210, R24 ;  /* 0x0000421019057816 */ /* 0x000fe40000000018 */
[----:B------:R-:W-:Y:S01]  /*70a30*/  PRMT R6, R22, 0x4210, R21 ;  /* 0x0000421016067816 */ /* 0x000fe20000000015 */
[----:B------:R-:W-:Y:S06]  /*70a40*/  BAR.SYNC.DEFER_BLOCKING 0x0 ;  /* 0x0000000000007b1d */ /* 0x000fec0000010000 */
[----:B------:R-:W-:Y:S04]  /*70a50*/  STL [R1+0x27d0], R14 ;  /* 0x0027d00e01007387 */ /* 0x000fe80000100800 */
[----:B---3--:R0:W-:Y:S04]  /*70a60*/  STSM.16.M88.4 [R12], R4 ;  /* 0x000000040c007844 */ /* 0x0081e80000000200 */
[----:B0-----:R-:W3:Y:S04]  /*70a70*/  LDL.LU.64 R6, [R1+0x3828] ;  /* 0x0038280001067983 */ /* 0x001ee80000300a00 */
[----:B------:R-:W4:Y:S04]  /*70a80*/  LDL.LU.64 R4, [R1+0x3820] ;  /* 0x0038200001047983 */ /* 0x000f280000300a00 */
[----:B------:R-:W4:Y:S04]  /*70a90*/  LDL.LU R24, [R1+0x33c] ;  /* 0x00033c0001187983 */ /* 0x000f280000300800 */
[----:B------:R-:W2:Y:S01]  /*70aa0*/  LDL.LU R26, [R1+0x344] ;  /* 0x00034400011a7983 */ /* 0x000ea20000300800 */
[----:B------:R-:W-:Y:S01]  /*70ab0*/  LOP3.LUT R27, R27, 0xffff, RZ, 0xc0, !PT ;  /* 0x0000ffff1b1b7812 */ /* 0x000fe200078ec0ff */
[----:B------:R-:W-:Y:S06]  /*70ac0*/  BAR.SYNC.DEFER_BLOCKING 0x0 ;  /* 0x0000000000007b1d */ /* 0x000fec0000010000 */
[----:B--2---:R0:W-:Y:S04]  /*70ad0*/  STL [R1+0x37f0], R26 ;  /* 0x0037f01a01007387 */ /* 0x0041e80000100800 */
[----:B0-----:R-:W2:Y:S04]  /*70ae0*/  LDL.LU R26, [R1+0x18] ;  /* 0x00001800011a7983 */ /* 0x001ea80000300800 */
        /* <DEDUP_REMOVED lines=14> */
[----:B------:R-:W4:Y:S01]  /*70bd0*/  LDL.LU R25, [R1+0x34c] ;  /* 0x00034c0001197983 */ /* 0x000f220000300800 */
[----:B------:R-:W-:-:S03]  /*70be0*/  PRMT R18, R18, 0x4210, R27 ;  /* 0x0000421012127816 */ /* 0x000fc6000000001b */
[----:B---3--:R-:W-:Y:S04]  /*70bf0*/  STL.64 [R1+0x3810], R14 ;  /* 0x0038100e01007387 */ /* 0x008fe80000100a00 */
[----:B------:R-:W-:Y:S04]  /*70c00*/  STL.64 [R1+0x3808], R12 ;  /* 0x0038080c01007387 */ /* 0x000fe80000100a00 */
[----:B------:R-:W0:Y:S04]  /*70c10*/  LDS.128 R12, [R20] ;  /* 0x00000000140c7984 */ /* 0x000e280000000c00 */
[----:B------:R1:W-:Y:S04]  /*70c20*/  STL.64 [R1+0x3800], R6 ;  /* 0x0038000601007387 */ /* 0x0003e80000100a00 */
[----:B------:R3:W-:Y:S01]  /*70c30*/  STL.64 [R1+0x37f8], R4 ;  /* 0x0037f80401007387 */ /* 0x0007e20000100a00 */
[----:B-1----:R-:W-:-:S03]  /*70c40*/  IMAD.MOV.U32 R6, RZ, RZ, R28 ;  /* 0x000000ffff067224 */ /* 0x002fc600078e001c */
[----:B---3--:R-:W3:Y:S01]  /*70c50*/  LDL.LU R4, [R1+0x30] ;  /* 0x0000300001047983 */ /* 0x008ee20000300800 */
[----:B------:R-:W-:-:S03]  /*70c60*/  IMAD.MOV.U32 R7, RZ, RZ, R18 ;  /* 0x000000ffff077224 */ /* 0x000fc600078e0012 */
[----:B------:R-:W3:Y:S01]  /*70c70*/  LDL.LU R5, [R1+0x34] ;  /* 0x0000340001057983 */ /* 0x000ee20000300800 */
[----:B------:R-:W-:-:S03]  /*70c80*/  IMAD.MOV.U32 R18, RZ, RZ, R29 ;  /* 0x000000ffff127224 */ /* 0x000fc600078e001d */
[----:B------:R-:W2:Y:S04]  /*70c90*/  LDL.LU R28, [R1+0x3818] ;  /* 0x00381800011c7983 */ /* 0x000ea80000300800 */
[----:B0-----:R-:W-:Y:S01]  /*70ca0*/  STL [R1+0x324], R13 ;  /* 0x0003240d01007387 */ /* 0x001fe20000100800 */
[----:B------:R-:W-:-:S03]  /*70cb0*/  IMAD.MOV.U32 R29, RZ, RZ, R12 ;  /* 0x000000ffff1d7224 */ /* 0x000fc600078e000c */
[----:B------:R0:W-:Y:S04]  /*70cc0*/  STL.64 [R1+0x328], R14 ;  /* 0x0003280e01007387 */ /* 0x0001e80000100a00 */
[----:B0-----:R-:W4:Y:S04]  /*70cd0*/  LDL.LU.64 R14, [R1+0x3810] ;  /* 0x00381000010e7983 */ /* 0x001f280000300a00 */
[----:B------:R-:W3:Y:S01]  /*70ce0*/  LDL.LU.64 R12, [R1+0x3808] ;  /* 0x00380800010c7983 */ /* 0x000ee20000300a00 */
[----:B------:R-:W-:Y:S01]  /*70cf0*/  BAR.SYNC.DEFER_BLOCKING 0x0 ;  /* 0x0000000000007b1d */ /* 0x000fe20000010000 */
[----:B------:R-:W-:-:S05]  /*70d00*/  PRMT R24, R24, 0x5210, R26 ;  /* 0x0000521018187816 */ /* 0x000fca000000001a */
[----:B--2---:R0:W-:Y:S04]  /*70d10*/  STL.64 [R1+0x25b0], R28 ;  /* 0x0025b01c01007387 */ /* 0x0041e80000100a00 */
[----:B0-----:R-:W2:Y:S04]  /*70d20*/  LDL.LU R28, [R1+0x348] ;  /* 0x00034800011c7983 */ /* 0x001ea80000300800 */
[----:B------:R-:W2:Y:S04]  /*70d30*/  LDL.LU R29, [R1+0x4c] ;  /* 0x00004c00011d7983 */ /* 0x000ea80000300800 */
[----:B---3--:R0:W-:Y:S04]  /*70d40*/  STSM.16.M88.4 [R12], R4 ;  /* 0x000000040c007844 */ /* 0x0081e80000000200 */
[----:B0-----:R-:W3:Y:S04]  /*70d50*/  LDL.LU.64 R6, [R1+0x3800] ;  /* 0x0038000001067983 */ /* 0x001ee80000300a00 */
[----:B------:R-:W3:Y:S04]  /*70d60*/  LDL.LU.64 R4, [R1+0x37f8] ;  /* 0x0037f80001047983 */ /* 0x000ee80000300a00 */
[----:B------:R-:W2:Y:S01]  /*70d70*/  LDL.LU R26, [R1+0x37f4] ;  /* 0x0037f400011a7983 */ /* 0x000ea20000300800 */
[----:B----4-:R-:W-:Y:S01]  /*70d80*/  PRMT R27, R25, 0x5210, R27 ;  /* 0x00005210191b7816 */ /* 0x010fe2000000001b */
[----:B------:R-:W-:Y:S01]  /*70d90*/  BAR.SYNC.DEFER_BLOCKING 0x0 ;  /* 0x0000000000007b1d */ /* 0x000fe20000010000 */
[----:B--2---:R-:W-:-:S05]  /*70da0*/  PRMT R28, R28, 0x5210, R26 ;  /* 0x000052101c1c7816 */ /* 0x004fca000000001a */
[----:B------:R-:W2:Y:S02]  /*70db0*/  LDL.LU R26, [R1+0x37f0] ;  /* 0x0037f000011a7983 */ /* 0x000ea40000300800 */
[----:B--2---:R-:W-:Y:S02]  /*70dc0*/  PRMT R26, R26, 0x5210, R23 ;  /* 0x000052101a1a7816 */ /* 0x004fe40000000017 */
[----:B------:R-:W2:Y:S02]  /*70dd0*/  LDL.LU R23, [R1+0x37ec] ;  /* 0x0037ec0001177983 */ /* 0x000ea40000300800 */
[----:B--2---:R-:W-:Y:S02]  /*70de0*/  PRMT R23, R23, 0x5210, R22 ;  /* 0x0000521017177816 */ /* 0x004fe40000000016 */
[----:B------:R-:W2:Y:S02]  /*70df0*/  LDL.LU R22, [R1+0x37e8] ;  /* 0x0037e80001167983 */ /* 0x000ea40000300800 */
[----:B--2---:R-:W-:-:S02]  /*70e00*/  PRMT R22, R22, 0x5210, R21 ;  /* 0x0000521016167816 */ /* 0x004fc40000000015 */
[----:B------:R-:W2:Y:S02]  /*70e10*/  LDL.LU R21, [R1+0x37e4] ;  /* 0x0037e40001157983 */ /* 0x000ea40000300800 */
[----:B--2---:R-:W-:Y:S02]  /*70e20*/  PRMT R21, R21, 0x5210, R14 ;  /* 0x0000521015157816 */ /* 0x004fe4000000000e */
[----:B------:R-:W2:Y:S04]  /*70e30*/  LDL.LU R14, [R1+0x37e0] ;  /* 0x0037e000010e7983 */ /* 0x000ea80000300800 */
[----:B------:R-:W4:Y:S01]  /*70e40*/  LDL.LU R25, [R1+0xb54] ;  /* 0x000b540001197983 */ /* 0x000f220000300800 */
[----:B--2---:R-:W-:-:S03]  /*70e50*/  PRMT R14, R14, 0x5210, R29 ;  /* 0x000052100e0e7816 */ /* 0x004fc6000000001d */
[----:B----4-:R0:W-:Y:S04]  /*70e60*/  STL [R1+0x37bc], R25 ;  /* 0x0037bc1901007387 */ /* 0x0101e80000100800 */
[----:B------:R1:W-:Y:S01]  /*70e70*/  STL.64 [R1+0x37c8], R26 ;  /* 0x0037c81a01007387 */ /* 0x0003e20000100a00 */
[----:B0-----:R-:W-:-:S05]  /*70e80*/  IMAD.MOV.U32 R25, RZ, RZ, R28 ;  /* 0x000000ffff197224 */ /* 0x001fca00078e001c */
[----:B------:R0:W-:Y:S01]  /*70e90*/  STL.64 [R1+0x37c0], R24 ;  /* 0x0037c01801007387 */ /* 0x0001e20000100a00 */
[----:B-1----:R-:W-:Y:S02]  /*70ea0*/  IMAD.MOV.U32 R26, RZ, RZ, R21 ;  /* 0x000000ffff1a7224 */ /* 0x002fe400078e0015 */
[----:B------:R-:W-:-:S05]  /*70eb0*/  IMAD.MOV.U32 R27, RZ, RZ, R14 ;  /* 0x000000ffff1b7224 */ /* 0x000fca00078e000e */
[----:B------:R-:W-:Y:S01]  /*70ec0*/  STL.64 [R1+0x37d8], R26 ;  /* 0x0037d81a01007387 */ /* 0x000fe20000100a00 */
[----:B0-----:R-:W-:Y:S02]  /*70ed0*/  IMAD.MOV.U32 R24, RZ, RZ, R23 ;  /* 0x000000ffff187224 */ /* 0x001fe400078e0017 */
[----:B------:R-:W-:-:S05]  /*70ee0*/  IMAD.MOV.U32 R25, RZ, RZ, R22 ;  /* 0x000000ffff197224 */ /* 0x000fca00078e0016 */
[----:B------:R-:W-:Y:S04]  /*70ef0*/  STL.64 [R1+0x37d0], R24 ;  /* 0x0037d01801007387 */ /* 0x000fe80000100a00 */
[----:B------:R-:W0:Y:S04]  /*70f00*/  LDS.128 R24, [R20] ;  /* 0x0000000014187984 */ /* 0x000e280000000c00 */
[----:B------:R-:W2:Y:S04]  /*70f10*/  LDL.LU R21, [R1+0xb50] ;  /* 0x000b500001157983 */ /* 0x000ea80000300800 */
        /* <DEDUP_REMOVED lines=14> */
[----:B------:R-:W-:Y:S06]  /*71000*/  BAR.SYNC.DEFER_BLOCKING 0x0 ;  /* 0x0000000000007b1d */ /* 0x000fec0000010000 */
[----:B------:R-:W-:Y:S04]  /*71010*/  STL [R1+0x37b8], R20 ;  /* 0x0037b81401007387 */ /* 0x000fe80000100800 */
[----:B--2---:R0:W-:Y:S04]  /*71020*/  STSM.16.M88.4 [R12], R24 ;  /* 0x000000180c007844 */ /* 0x0041e80000000200 */
[----:B0-----:R-:W2:Y:S04]  /*71030*/  LDL.LU R25, [R1+0x37bc] ;  /* 0x0037bc0001197983 */ /* 0x001ea80000300800 */
[----:B------:R0:W-:Y:S04]  /*71040*/  STL [R1+0x37a0], R12 ;  /* 0x0037a00c01007387 */ /* 0x0001e80000100800 */
[----:B------:R-:W2:Y:S01]  /*71050*/  LDL.LU R20, [R1+0x918] ;  /* 0x0009180001147983 */ /* 0x000ea20000300800 */
[----:B----4-:R-:W-:-:S03]  /*71060*/  LOP3.LUT R14, R22, 0xffff, RZ, 0xc0, !PT ;  /* 0x0000ffff160e7812 */ /* 0x010fc600078ec0ff */
[----:B------:R-:W4:Y:S01]  /*71070*/  LDL.LU R27, [R1+0x8e0] ;  /* 0x0008e000011b7983 */ /* 0x000f220000300800 */
[----:B0-----:R-:W-:-:S03]  /*71080*/  LOP3.LUT R12, R21, 0xffff, RZ, 0xc0, !PT ;  /* 0x0000ffff150c7812 */ /* 0x001fc600078ec0ff */
[----:B------:R-:W4:Y:S01]  /*71090*/  LDL.LU R28, [R1+0xa28] ;  /* 0x000a2800011c7983 */ /* 0x000f220000300800 */
[----:B---3--:R-:W-:Y:S01]  /*710a0*/  LOP3.LUT R29, R23, 0xffff, RZ, 0xc0, !PT ;  /* 0x0000ffff171d7812 */ /* 0x008fe200078ec0ff */
[----:B------:R-:W-:Y:S01]  /*710b0*/  BAR.SYNC.DEFER_BLOCKING 0x0 ;  /* 0x0000000000007b1d */ /* 0x000fe20000010000 */
[----:B--2---:R-:W-:-:S05]  /*710c0*/  LOP3.LUT R26, R25, 0xffff, RZ, 0xc0, !PT ;  /* 0x0000ffff191a7812 */ /* 0x004fca00078ec0ff */
[----:B------:R-:W-:Y:S04]  /*710d0*/  STL [R1+0x40], R26 ;  /* 0x0000401a01007387 */ /* 0x000fe80000100800 */
[----:B------:R-:W2:Y:S04]  /*710e0*/  LDL.LU R24, [R1+0xa1c] ;  /* 0x000a1c0001187983 */ /* 0x000ea80000300800 */
[----:B------:R-:W3:Y:S04]  /*710f0*/  LDL.LU R25, [R1+0xa18] ;  /* 0x000a180001197983 */ /* 0x000ee80000300800 */
[----:B------:R-:W-:Y:S04]  /*71100*/  STL [R1+0x44], R12 ;  /* 0x0000440c01007387 */ /* 0x000fe80000100800 */
[----:B------:R-:W3:Y:S04]  /*71110*/  LDL.LU R21, [R1+0xa0c] ;  /* 0x000a0c0001157983 */ /* 0x000ee80000300800 */
[----:B------:R-:W3:Y:S04]  /*71120*/  LDL.LU R22, [R1+0x844] ;  /* 0x0008440001167983 */ /* 0x000ee80000300800 */
[----:B------:R-:W-:Y:S04]  /*71130*/  STL [R1+0x48], R14 ;  /* 0x0000480e01007387 */ /* 0x000fe80000100800 */
[----:B------:R-:W3:Y:S04]  /*71140*/  LDL.LU R23, [R1+0xa2c] ;  /* 0x000a2c0001177983 */ /* 0x000ee80000300800 */
[----:B------:R0:W-:Y:S04]  /*71150*/  STL.64 [R1+0x37b0], R6 ;  /* 0x0037b00601007387 */ /* 0x0001e80000100a00 */
[----:B0-----:R-:W4:Y:S04]  /*71160*/  LDL.LU R6, [R1+0xa38] ;  /* 0x000a380001067983 */ /* 0x001f280000300800 */
[----:B------:R-:W2:Y:S04]  /*71170*/  LDL.LU R7, [R1+0xa34] ;  /* 0x000a340001077983 */ /* 0x000ea80000300800 */
[----:B------:R0:W-:Y:S04]  /*71180*/  STL.64 [R1+0x37a8], R4 ;  /* 0x0037a80401007387 */ /* 0x0001e80000100a00 */
[----:B0-----:R-:W3:Y:S04]  /*71190*/  LDL.LU R5, [R1+0x914] ;  /* 0x0009140001057983 */ /* 0x001ee80000300800 */
[----:B------:R-:W2:Y:S01]  /*711a0*/  LDL.LU R4, [R1+0x8e4] ;  /* 0x0008e40001047983 */ /* 0x000ea20000300800 */
[----:B------:R-:W-:-:S05]  /*711b0*/  LOP3.LUT R20, R20, 0xffff, RZ, 0xc0, !PT ;  /* 0x0000ffff14147812 */ /* 0x000fca00078ec0ff */
[----:B------:R0:W-:Y:S01]  /*711c0*/  STL [R1+0x14], R20 ;  /* 0x0000141401007387 */ /* 0x0001e20000100800 */
[----:B----4-:R-:W-:-:S03]  /*711d0*/  PRMT R6, R6, 0x4210, R20 ;  /* 0x0000421006067816 */ /* 0x010fc60000000014 */
[----:B0-----:R-:W4:Y:S01]  /*711e0*/  LDL.LU R20, [R1+0x37b8] ;  /* 0x0037b80001147983 */ /* 0x001f220000300800 */
[----:B---3--:R-:W-:Y:S02]  /*711f0*/  LOP3.LUT R5, R5, 0xffff, RZ, 0xc0, !PT ;  /* 0x0000ffff05057812 */ /* 0x008fe400078ec0ff */
[----:B--2---:R-:W-:-:S03]  /*71200*/  LOP3.LUT R4, R4, 0xffff, RZ, 0xc0, !PT ;  /* 0x0000ffff04047812 */ /* 0x004fc600078ec0ff */
[----:B------:R-:W-:Y:S04]  /*71210*/  STL [R1+0x18], R5 ;  /* 0x0000180501007387 */ /* 0x000fe80000100800 */
[----:B------:R0:W-:Y:S04]  /*71220*/  STL [R1+0x30], R6 ;  /* 0x0000300601007387 */ /* 0x0001e80000100800 */
[----:B------:R1:W-:Y:S01]  /*71230*/  STL [R1+0x1c], R4 ;  /* 0x00001c0401007387 */ /* 0x0003e20000100800 */
[----:B0-----:R-:W-:Y:S02]  /*71240*/  PRMT R6, R7, 0x4210, R5 ;  /* 0x0000421007067816 */ /* 0x001fe40000000005 */
[----:B------:R-:W-:-:S02]  /*71250*/  PRMT R5, R28, 0x4210, R4 ;  /* 0x000042101c057816 */ /* 0x000fc40000000004 */
[----:B-1----:R-:W-:Y:S01]  /*71260*/  PRMT R4, R24, 0x4210, R26 ;  /* 0x0000421018047816 */ /* 0x002fe2000000001a */
[----:B------:R-:W-:Y:S04]  /*71270*/  STL [R1+0x34], R6 ;  /* 0x0000340601007387 */ /* 0x000fe80000100800 */
[----:B------:R0:W-:Y:S04]  /*71280*/  STL [R1+0x38], R5 ;  /* 0x0000380501007387 */ /* 0x0001e80000100800 */
[----:B------:R1:W-:Y:S01]  /*71290*/  STL [R1+0x20], R4 ;  /* 0x0000200401007387 */ /* 0x0003e20000100800 */
[----:B0-----:R-:W-:-:S02]  /*712a0*/  PRMT R5, R21, 0x4210, R14 ;  /* 0x0000421015057816 */ /* 0x001fc4000000000e */
[----:B-1----:R-:W-:-:S03]  /*712b0*/  PRMT R4, R22, 0x4210, R29 ;  /* 0x0000421016047816 */ /* 0x002fc6000000001d */
[----:B------:R-:W-:Y:S04]  /*712c0*/  STL [R1+0x28], R5 ;  /* 0x0000280501007387 */ /* 0x000fe80000100800 */
[----:B------:R-:W-:Y:S01]  /*712d0*/  STL [R1+0x2c], R4 ;  /* 0x00002c0401007387 */ /* 0x000fe20000100800 */
[----:B------:R-:W-:-:S04]  /*712e0*/  LOP3.LUT R27, R27, 0xffff, RZ, 0xc0, !PT ;  /* 0x0000ffff1b1b7812 */ /* 0x000fc800078ec0ff */
[----:B------:R-:W-:-:S05]  /*712f0*/  PRMT R14, R23, 0x4210, R27 ;  /* 0x00004210170e7816 */ /* 0x000fca000000001b */
[----:B------:R-:W-:Y:S04]  /*71300*/  STL [R1+0x3c], R14 ;  /* 0x00003c0e01007387 */ /* 0x000fe80000100800 */
[----:B----4-:R-:W0:Y:S04]  /*71310*/  LDS.128 R4, [R20] ;  /* 0x0000000014047984 */ /* 0x010e280000000c00 */
[----:B0-----:R-:W-:Y:S04]  /*71320*/  STL.64 [R1+0x2f0], R4 ;  /* 0x0002f00401007387 */ /* 0x001fe80000100a00 */
[----:B------:R0:W-:Y:S04]  /*71330*/  STL.64 [R1+0x2f8], R6 ;  /* 0x0002f80601007387 */ /* 0x0001e80000100a00 */
[----:B0-----:R-:W2:Y:S04]  /*71340*/  LDL.LU.64 R6, [R1+0x37b0] ;  /* 0x0037b00001067983 */ /* 0x001ea80000300a00 */
[----:B------:R-:W3:Y:S04]  /*71350*/  LDL.LU.64 R4, [R1+0x37a8] ;  /* 0x0037a80001047983 */ /* 0x000ee80000300a00 */
[----:B------:R-:W4:Y:S04]  /*71360*/  LDL.LU R24, [R1+0x360] ;  /* 0x0003600001187983 */ /* 0x000f280000300800 */
[----:B------:R-:W2:Y:S01]  /*71370*/  LDL.LU R28, [R1+0x35c] ;  /* 0x00035c00011c7983 */ /* 0x000ea20000300800 */
[----:B------:R-:W-:Y:S01]  /*71380*/  PRMT R12, R25, 0x4210, R12 ;  /* 0x00004210190c7816 */ /* 0x000fe2000000000c */
        /* <DEDUP_REMOVED lines=19> */
[----:B------:R-:W-:Y:S04]  /*714c0*/  STL.64 [R1+0x3788], R18 ;  /* 0x0037881201007387 */ /* 0x000fe80000100a00 */
[----:B------:R0:W-:Y:S04]  /*714d0*/  STL.64 [R1+0x3780], R16 ;  /* 0x0037801001007387 */ /* 0x0001e80000100a00 */
[----:B0-----:R-:W3:Y:S04]  /*714e0*/  LDL.LU R16, [R1+0x30] ;  /* 0x0000300001107983 */ /* 0x001ee80000300800 */
[----:B------:R-:W3:Y:S04]  /*714f0*/  LDL.LU R17, [R1+0x34] ;  /* 0x0000340001117983 */ /* 0x000ee80000300800 */
[----:B------:R-:W3:Y:S04]  /*71500*/  LDL.LU R18, [R1+0x38] ;  /* 0x0000380001127983 */ /* 0x000ee80000300800 */
[----:B------:R-:W3:Y:S04]  /*71510*/  LDL.LU R19, [R1+0x3c] ;  /* 0x00003c0001137983 */ /* 0x000ee80000300800 */
[----:B------:R-:W-:Y:S04]  /*71520*/  STL.64 [R1+0x3798], R26 ;  /* 0x0037981a01007387 */ /* 0x000fe80000100a00 */
[----:B--2---:R0:W-:Y:S04]  /*71530*/  STL.64 [R1+0x3790], R24 ;  /* 0x0037901801007387 */ /* 0x0041e80000100a00 */
[----:B0-----:R-:W2:Y:S01]  /*71540*/  LDL.LU R24, [R1+0x20] ;  /* 0x0000200001187983 */ /* 0x001ea20000300800 */
[----:B------:R-:W-:-:S03]  /*71550*/  IMAD.MOV.U32 R25, RZ, RZ, R12 ;  /* 0x000000ffff197224 */ /* 0x000fc600078e000c */
[----:B------:R-:W2:Y:S04]  /*71560*/  LDL.LU R12, [R1+0x37a0] ;  /* 0x0037a000010c7983 */ /* 0x000ea80000300800 */
[----:B------:R-:W2:Y:S04]  /*71570*/  LDL.LU R26, [R1+0x28] ;  /* 0x00002800011a7983 */ /* 0x000ea80000300800 */
[----:B------:R-:W2:Y:S04]  /*71580*/  LDL.LU R27, [R1+0x2c] ;  /* 0x00002c00011b7983 */ /* 0x000ea80000300800 */
[----:B--2---:R-:W-:Y:S01]  /*71590*/  STSM.16.M88.4 [R12], R24 ;  /* 0x000000180c007844 */ /* 0x004fe20000000200 */
[----:B------:R-:W-:Y:S06]  /*715a0*/  BAR.SYNC.DEFER_BLOCKING 0x0 ;  /* 0x0000000000007b1d */ /* 0x000fec0000010000 */
[----:B------:R-:W0:Y:S02]  /*715b0*/  LDS.128 R24, [R20] ;  /* 0x0000000014187984 */ /* 0x000e240000000c00 */
[----:B------:R-:W-:Y:S06]  /*715c0*/  BAR.SYNC.DEFER_BLOCKING 0x0 ;  /* 0x0000000000007b1d */ /* 0x000fec0000010000 */
[----:B0-----:R-:W-:Y:S04]  /*715d0*/  STL.64 [R1+0x340], R24 ;  /* 0x0003401801007387 */ /* 0x001fe80000100a00 */
[----:B------:R0:W-:Y:S04]  /*715e0*/  STL.64 [R1+0x348], R26 ;  /* 0x0003481a01007387 */ /* 0x0001e80000100a00 */
[----:B0-----:R-:W2:Y:S04]  /*715f0*/  LDL.LU.64 R26, [R1+0x3798] ;  /* 0x00379800011a7983 */ /* 0x001ea80000300a00 */
[----:B------:R-:W4:Y:S04]  /*71600*/  LDL.LU.64 R24, [R1+0x3790] ;  /* 0x0037900001187983 */ /* 0x000f280000300a00 */
[----:B---3--:R0:W-:Y:S04]  /*71610*/  STSM.16.M88.4 [R12], R16 ;  /* 0x000000100c007844 */ /* 0x0081e80000000200 */
[----:B0-----:R-:W3:Y:S04]  /*71620*/  LDL.LU.64 R18, [R1+0x3788] ;  /* 0x0037880001127983 */ /* 0x001ee80000300a00 */
[----:B------:R-:W3:Y:S01]  /*71630*/  LDL.LU.64 R16, [R1+0x3780] ;  /* 0x0037800001107983 */ /* 0x000ee20000300a00 */
[----:B------:R-:W-:Y:S01]  /*71640*/  BAR.SYNC.DEFER_BLOCKING 0x0 ;  /* 0x0000000000007b1d */ /* 0x000fe20000010000 */
[----:B----4-:R-:W-:-:S05]  /*71650*/  PRMT R24, R24, 0x5210, R28 ;  /* 0x0000521018187816 */ /* 0x010fca000000001c */
        /* <DEDUP_REMOVED lines=8> */
[----:B------:R-:W2:Y:S01]  /*716e0*/  LDL.LU R21, [R1+0x376c] ;  /* 0x00376c0001157983 */ /* 0x000ea20000300800 */
[----:B------:R-:W-:Y:S02]  /*716f0*/  PRMT R27, R25, 0x5210, R27 ;  /* 0x00005210191b7816 */ /* 0x000fe4000000001b */
        /* <DEDUP_REMOVED lines=33> */
[----:B0-----:R-:W2:Y:S01]  /*71910*/  LDL.LU R25, [R1+0x3744] ;  /* 0x0037440001197983 */ /* 0x001ea20000300800 */
[----:B------:R-:W-:-:S03]  /*71920*/  LOP3.LUT R26, R21, 0xffff, RZ, 0xc0, !PT ;  /* 0x0000ffff151a7812 */ /* 0x000fc600078ec0ff */
[----:B------:R4:W-:Y:S04]  /*71930*/  STL [R1+0x3728], R12 ;  /* 0x0037280c01007387 */ /* 0x0009e80000100800 */
[----:B------:R-:W2:Y:S04]  /*71940*/  LDL.LU R20, [R1+0x938] ;  /* 0x0009380001147983 */ /* 0x000ea80000300800 */
[----:B------:R-:W2:Y:S01]  /*71950*/  LDL.LU R24, [R1+0x904] ;  /* 0x0009040001187983 */ /* 0x000ea20000300800 */
[----:B----4-:R-:W-:-:S03]  /*71960*/  LOP3.LUT R12, R22, 0xffff, RZ, 0xc0, !PT ;  /* 0x0000ffff160c7812 */ /* 0x010fc600078ec0ff */
        /* <DEDUP_REMOVED lines=24> */
[----:B------:R0:W-:Y:S04]  /*71af0*/  STL [R1+0x18], R17 ;  /* 0x0000181101007387 */ /* 0x0001e80000100800 */
[----:B------:R1:W-:Y:S04]  /*71b00*/  STL [R1+0x30], R18 ;  /* 0x0000301201007387 */ /* 0x0003e80000100800 */
[----:B------:R2:W-:Y:S01]  /*71b10*/  STL [R1+0x1c], R16 ;  /* 0x00001c1001007387 */ /* 0x0005e20000100800 */
[----:B0-----:R-:W-:Y:S02]  /*71b20*/  PRMT R17, R19, 0x4210, R17 ;  /* 0x0000421013117816 */ /* 0x001fe40000000011 */
[----:B-1----:R-:W-:-:S02]  /*71b30*/  PRMT R18, R27, 0x4210, R28 ;  /* 0x000042101b127816 */ /* 0x002fc4000000001c */
[----:B--2---:R-:W-:Y:S01]  /*71b40*/  PRMT R16, R29, 0x4210, R16 ;  /* 0x000042101d107816 */ /* 0x004fe20000000010 */
[----:B------:R0:W-:Y:S04]  /*71b50*/  STL [R1+0x34], R17 ;  /* 0x0000341101007387 */ /* 0x0001e80000100800 */
[----:B------:R1:W-:Y:S01]  /*71b60*/  STL [R1+0x38], R16 ;  /* 0x0000381001007387 */ /* 0x0003e20000100800 */
[----:B0-----:R-:W-:-:S03]  /*71b70*/  PRMT R17, R25, 0x4210, R26 ;  /* 0x0000421019117816 */ /* 0x001fc6000000001a */
[----:B------:R-:W-:Y:S01]  /*71b80*/  STL [R1+0x20], R18 ;  /* 0x0000201201007387 */ /* 0x000fe20000100800 */
        /* <DEDUP_REMOVED lines=33> */
[----:B------:R-:W-:Y:S04]  /*71da0*/  STL.64 [R1+0x3710], R18 ;  /* 0x0037101201007387 */ /* 0x000fe80000100a00 */
[----:B------:R0:W-:Y:S04]  /*71db0*/  STL.64 [R1+0x3708], R16 ;  /* 0x0037081001007387 */ /* 0x0001e80000100a00 */
[----:B0-----:R-:W2:Y:S04]  /*71dc0*/  LDL.LU R16, [R1+0x30] ;  /* 0x0000300001107983 */ /* 0x001ea80000300800 */
[----:B------:R-:W2:Y:S04]  /*71dd0*/  LDL.LU R17, [R1+0x34] ;  /* 0x0000340001117983 */ /* 0x000ea80000300800 */
[----:B------:R-:W2:Y:S04]  /*71de0*/  LDL.LU R18, [R1+0x38] ;  /* 0x0000380001127983 */ /* 0x000ea80000300800 */
[----:B------:R-:W2:Y:S04]  /*71df0*/  LDL.LU R19, [R1+0x3c] ;  /* 0x00003c0001137983 */ /* 0x000ea80000300800 */
[----:B---3--:R0:W-:Y:S04]  /*71e00*/  STL.64 [R1+0x3720], R26 ;  /* 0x0037201a01007387 */ /* 0x0081e80000100a00 */
[----:B----4-:R1:W-:Y:S01]  /*71e10*/  STL.64 [R1+0x3718], R24 ;  /* 0x0037181801007387 */ /* 0x0103e20000100a00 */
[----:B0-----:R-:W-:-:S03]  /*71e20*/  IMAD.MOV.U32 R27, RZ, RZ, R12 ;  /* 0x000000ffff1b7224 */ /* 0x001fc600078e000c */
[----:B-1----:R-:W3:Y:S04]  /*71e30*/  LDL.LU R24, [R1+0x20] ;  /* 0x0000200001187983 */ /* 0x002ee80000300800 */
[----:B------:R-:W3:Y:S04]  /*71e40*/  LDL.LU R25, [R1+0x24] ;  /* 0x0000240001197983 */ /* 0x000ee80000300800 */
[----:B------:R-:W3:Y:S04]  /*71e50*/  LDL.LU R26, [R1+0x28] ;  /* 0x00002800011a7983 */ /* 0x000ee80000300800 */
[----:B------:R-:W3:Y:S01]  /*71e60*/  LDL.LU R12, [R1+0x3728] ;  /* 0x00372800010c7983 */ /* 0x000ee20000300800 */
[----:B------:R-:W-:-:S03]  /*71e70*/  PRMT R29, R29, 0x5210, R28 ;  /* 0x000052101d1d7816 */ /* 0x000fc6000000001c */
        /* <DEDUP_REMOVED lines=10> */
[----:B------:R-:W4:Y:S04]  /*71f20*/  LDL.LU.64 R16, [R1+0x3708] ;  /* 0x0037080001107983 */ /* 0x000f280000300a00 */
[----:B------:R-:W2:Y:S01]  /*71f30*/  LDL.LU R28, [R1+0x3704] ;  /* 0x00370400011c7983 */ /* 0x000ea20000300800 */
        /* <DEDUP_REMOVED lines=10> */
[----:B------:R-:W2:Y:S02]  /*71fe0*/  LDL.LU R27, [R1+0x36f0] ;  /* 0x0036f000011b7983 */ /* 0x000ea40000300800 */
[----:B--2---:R-:W-:Y:S02]  /*71ff0*/  PRMT R14, R27, 0x5210, R14 ;  /* 0x000052101b0e7816 */ /* 0x004fe4000000000e */
[----:B---3--:R-:W-:-:S05]  /*72000*/  PRMT R27, R25, 0x5210, R24 ;  /* 0x00005210191b7816 */ /* 0x008fca0000000018 */
[----:B------:R-:W-:Y:S04]  /*72010*/  STL.64 [R1+0x36e8], R26 ;  /* 0x0036e81a01007387 */ /* 0x000fe80000100a00 */
[----:B------:R-:W0:Y:S04]  /*72020*/  LDS.128 R24, [R20] ;  /* 0x0000000014187984 */ /* 0x000e280000000c00 */
[----:B0-----:R-:W-:Y:S04]  /*72030*/  STL.64 [R1+0x370], R24 ;  /* 0x0003701801007387 */ /* 0x001fe80000100a00 */
[----:B------:R0:W-:Y:S04]  /*72040*/  STL.64 [R1+0x378], R26 ;  /* 0x0003781a01007387 */ /* 0x0001e80000100a00 */
[----:B0-----:R-:W2:Y:S04]  /*72050*/  LDL.LU.64 R26, [R1+0x36e8] ;  /* 0x0036e800011a7983 */ /* 0x001ea80000300a00 */
[----:B------:R-:W3:Y:S04]  /*72060*/  LDL.LU R24, [R1+0xb34] ;  /* 0x000b340001187983 */ /* 0x000ee80000300800 */
[----:B------:R-:W3:Y:S01]  /*72070*/  LDL.LU R25, [R1+0xb30] ;  /* 0x000b300001197983 */ /* 0x000ee20000300800 */
[----:B------:R-:W-:Y:S06]  /*72080*/  BAR.SYNC.DEFER_BLOCKING 0x0 ;  /* 0x0000000000007b1d */ /* 0x000fec0000010000 */
[----:B---3--:R0:W-:Y:S04]  /*72090*/  STL.64 [R1+0x36d0], R24 ;  /* 0x0036d01801007387 */ /* 0x0081e80000100a00 */
[----:B--2---:R1:W-:Y:S01]  /*720a0*/  STL.64 [R1+0x36e0], R26 ;  /* 0x0036e01a01007387 */ /* 0x0043e20000100a00 */
[----:B0-----:R-:W-:-:S02]  /*720b0*/  IMAD.MOV.U32 R24, RZ, RZ, R29 ;  /* 0x000000ffff187224 */ /* 0x001fc400078e001d */
[----:B------:R-:W-:Y:S02]  /*720c0*/  IMAD.MOV.U32 R25, RZ, RZ, R28 ;  /* 0x000000ffff197224 */ /* 0x000fe400078e001c */
[----:B-1----:R-:W-:Y:S02]  /*720d0*/  IMAD.MOV.U32 R26, RZ, RZ, R21 ;  /* 0x000000ffff1a7224 */ /* 0x002fe400078e0015 */
[----:B------:R-:W-:Y:S01]  /*720e0*/  IMAD.MOV.U32 R27, RZ, RZ, R14 ;  /* 0x000000ffff1b7224 */ /* 0x000fe200078e000e */
[----:B------:R0:W-:Y:S04]  /*720f0*/  STL.64 [R1+0x36d8], R24 ;  /* 0x0036d81801007387 */ /* 0x0001e80000100a00 */
[----:B------:R-:W2:Y:S01]  /*72100*/  LDL.LU R21, [R1+0xa44] ;  /* 0x000a440001157983 */ /* 0x000ea20000300800 */
[----:B0-----:R-:W-:-:S02]  /*72110*/  IMAD.MOV.U32 R24, RZ, RZ, R23 ;  /* 0x000000ffff187224 */ /* 0x001fc400078e0017 */
[----:B------:R-:W-:Y:S02]  /*72120*/  IMAD.MOV.U32 R25, RZ, RZ, R22 ;  /* 0x000000ffff197224 */ /* 0x000fe400078e0016 */
[----:B------:R-:W3:Y:S04]  /*72130*/  LDL.LU R22, [R1+0xa40] ;  /* 0x000a400001167983 */ /* 0x000ee80000300800 */
[----:B------:R-:W-:Y:S01]  /*72140*/  STSM.16.M88.4 [R12], R24 ;  /* 0x000000180c007844 */ /* 0x000fe20000000200 */
[----:B------:R-:W-:Y:S06]  /*72150*/  BAR.SYNC.DEFER_BLOCKING 0x0 ;  /* 0x0000000000007b1d */ /* 0x000fec0000010000 */
[----:B------:R-:W0:Y:S04]  /*72160*/  LDS.128 R24, [R20] ;  /* 0x0000000014187984 */ /* 0x000e280000000c00 */
[----:B0-----:R-:W-:Y:S04]  /*72170*/  STL.64 [R1+0x500], R24 ;  /* 0x0005001801007387 */ /* 0x001fe80000100a00 */
[----:B------:R0:W-:Y:S04]  /*72180*/  STL.64 [R1+0x508], R26 ;  /* 0x0005081a01007387 */ /* 0x0001e80000100a00 */
[----:B0-----:R-:W4:Y:S04]  /*72190*/  LDL.LU.64 R26, [R1+0x36e0] ;  /* 0x0036e000011a7983 */ /* 0x001f280000300a00 */
[----:B------:R-:W4:Y:S01]  /*721a0*/  LDL.LU.64 R24, [R1+0x36d8] ;  /* 0x0036d80001187983 */ /* 0x000f220000300a00 */
[----:B------:R-:W-:Y:S06]  /*721b0*/  BAR.SYNC.DEFER_BLOCKING 0x0 ;  /* 0x0000000000007b1d */ /* 0x000fec0000010000 */
[----:B------:R-:W-:Y:S04]  /*721c0*/  STL [R1+0x36c8], R20 ;  /* 0x0036c81401007387 */ /* 0x000fe80000100800 */
[----:B----4-:R0:W-:Y:S04]  /*721d0*/  STSM.16.M88.4 [R12], R24 ;  /* 0x000000180c007844 */ /* 0x0101e80000000200 */
[----:B0-----:R-:W4:Y:S04]  /*721e0*/  LDL.LU.64 R24, [R1+0x36d0] ;  /* 0x0036d00001187983 */ /* 0x001f280000300a00 */
[----:B------:R-:W4:Y:S04]  /*721f0*/  LDL.LU R20, [R1+0x958] ;  /* 0x0009580001147983 */ /* 0x000f280000300800 */
[----:B------:R-:W4:Y:S04]  /*72200*/  LDL.LU R23, [R1+0x954] ;  /* 0x0009540001177983 */ /* 0x000f280000300800 */
[----:B------:R0:W-:Y:S01]  /*72210*/  STL [R1+0x36cc], R12 ;  /* 0x0036cc0c01007387 */ /* 0x0001e20000100800 */
[----:B--2---:R-:W-:-:S02]  /*72220*/  LOP3.LUT R28, R21, 0xffff, RZ, 0xc0, !PT ;  /* 0x0000ffff151c7812 */ /* 0x004fc400078ec0ff */
[----:B---3--:R-:W-:Y:S01]  /*72230*/  LOP3.LUT R14, R22, 0xffff, RZ, 0xc0, !PT ;  /* 0x0000ffff160e7812 */ /* 0x008fe200078ec0ff */
[----:B------:R-:W-:Y:S01]  /*72240*/  BAR.SYNC.DEFER_BLOCKING 0x0 ;  /* 0x0000000000007b1d */ /* 0x000fe20000010000 */
[----:B----4-:R-:W-:Y:S02]  /*72250*/  LOP3.LUT R29, R24, 0xffff, RZ, 0xc0, !PT ;  /* 0x0000ffff181d7812 */ /* 0x010fe400078ec0ff */
[----:B------:R-:W-:-:S03]  /*72260*/  LOP3.LUT R26, R25, 0xffff, RZ, 0xc0, !PT ;  /* 0x0000ffff191a7812 */ /* 0x000fc600078ec0ff */
[----:B------:R-:W2:Y:S01]  /*72270*/  LDL.LU R24, [R1+0x91c] ;  /* 0x00091c0001187983 */ /* 0x000ea20000300800 */
[----:B0-----:R-:W-:-:S03]  /*72280*/  LOP3.LUT R12, R20, 0xffff, RZ, 0xc0, !PT ;  /* 0x0000ffff140c7812 */ /* 0x001fc600078ec0ff */
[----:B------:R-:W-:Y:S01]  /*72290*/  STL [R1+0x40], R29 ;  /* 0x0000401d01007387 */ /* 0x000fe20000100800 */
[----:B------:R-:W-:-:S03]  /*722a0*/  LOP3.LUT R20, R23, 0xffff, RZ, 0xc0, !PT ;  /* 0x0000ffff17147812 */ /* 0x000fc600078ec0ff */
[----:B------:R-:W3:Y:S04]  /*722b0*/  LDL.LU R27, [R1+0xab8] ;  /* 0x000ab800011b7983 */ /* 0x000ee80000300800 */
[----:B------:R-:W4:Y:S04]  /*722c0*/  LDL.LU R25, [R1+0xaac] ;  /* 0x000aac0001197983 */ /* 0x000f280000300800 */
[----:B------:R-:W-:Y:S04]  /*722d0*/  STL [R1+0x44], R26 ;  /* 0x0000441a01007387 */ /* 0x000fe80000100800 */
[----:B------:R-:W4:Y:S04]  /*722e0*/  LDL.LU R21, [R1+0xa9c] ;  /* 0x000a9c0001157983 */ /* 0x000f280000300800 */
[----:B------:R-:W3:Y:S04]  /*722f0*/  LDL.LU R22, [R1+0xaa8] ;  /* 0x000aa80001167983 */ /* 0x000ee80000300800 */
[----:B------:R-:W4:Y:S04]  /*72300*/  LDL.LU R23, [R1+0xac8] ;  /* 0x000ac80001177983 */ /* 0x000f280000300800 */
[----:B------:R-:W-:Y:S04]  /*72310*/  STL [R1+0x14], R12 ;  /* 0x0000140c01007387 */ /* 0x000fe80000100800 */
[----:B------:R-:W-:Y:S04]  /*72320*/  STL [R1+0x18], R20 ;  /* 0x0000181401007387 */ /* 0x000fe80000100800 */
[----:B------:R0:W-:Y:S04]  /*72330*/  STL.64 [R1+0x36b0], R10 ;  /* 0x0036b00a01007387 */ /* 0x0001e80000100a00 */
[----:B0-----:R-:W2:Y:S04]  /*72340*/  LDL.LU R10, [R1+0x928] ;  /* 0x00092800010a7983 */ /* 0x001ea80000300800 */
[----:B------:R-:W3:Y:S04]  /*72350*/  LDL.LU R11, [R1+0xabc] ;  /* 0x000abc00010b7983 */ /* 0x000ee80000300800 */
[----:B------:R0:W-:Y:S04]  /*72360*/  STL.64 [R1+0x36a8], R8 ;  /* 0x0036a80801007387 */ /* 0x0001e80000100a00 */
[----:B0-----:R-:W4:Y:S04]  /*72370*/  LDL.LU R8, [R1+0xad8] ;  /* 0x000ad80001087983 */ /* 0x001f280000300800 */
[----:B------:R-:W2:Y:S01]  /*72380*/  LDL.LU R9, [R1+0xacc] ;  /* 0x000acc0001097983 */ /* 0x000ea20000300800 */
[----:B----4-:R-:W-:-:S03]  /*72390*/  PRMT R8, R8, 0x4210, R12 ;  /* 0x0000421008087816 */ /* 0x010fc6000000000c */
[----:B------:R-:W4:Y:S04]  /*723a0*/  LDL.LU R12, [R1+0x36cc] ;  /* 0x0036cc00010c7983 */ /* 0x000f280000300800 */
[----:B------:R2:W-:Y:S02]  /*723b0*/  STL [R1+0x30], R8 ;  /* 0x0000300801007387 */ /* 0x0005e40000100800 */
[----:B--2---:R-:W-:Y:S02]  /*723c0*/  PRMT R8, R9, 0x4210, R20 ;  /* 0x0000421009087816 */ /* 0x004fe40000000014 */
[----:B------:R-:W2:Y:S01]  /*723d0*/  LDL.LU R20, [R1+0x36c8] ;  /* 0x0036c80001147983 */ /* 0x000ea20000300800 */
[----:B------:R-:W-:-:S05]  /*723e0*/  LOP3.LUT R10, R10, 0xffff, RZ, 0xc0, !PT ;  /* 0x0000ffff0a0a7812 */ /* 0x000fca00078ec0ff */
[----:B------:R3:W-:Y:S01]  /*723f0*/  STL [R1+0x1c], R10 ;  /* 0x00001c0a01007387 */ /* 0x0007e20000100800 */
[----:B------:R-:W-:-:S03]  /*72400*/  LOP3.LUT R24, R24, 0xffff, RZ, 0xc0, !PT ;  /* 0x0000ffff18187812 */ /* 0x000fc600078ec0ff */
[----:B------:R-:W-:Y:S01]  /*72410*/  STL [R1+0x34], R8 ;  /* 0x0000340801007387 */ /* 0x000fe20000100800 */
[----:B---3--:R-:W-:-:S05]  /*72420*/  PRMT R10, R11, 0x4210, R10 ;  /* 0x000042100b0a7816 */ /* 0x008fca000000000a */
[----:B------:R-:W-:Y:S04]  /*72430*/  STL [R1+0x38], R10 ;  /* 0x0000380a01007387 */ /* 0x000fe80000100800 */
[----:B------:R-:W-:Y:S01]  /*72440*/  STL.64 [R1+0x36c0], R14 ;  /* 0x0036c00e01007387 */ /* 0x000fe20000100a00 */
[----:B------:R-:W-:-:S03]  /*72450*/  PRMT R11, R22, 0x4210, R14 ;  /* 0x00004210160b7816 */ /* 0x000fc6000000000e */
[----:B----4-:R0:W-:Y:S02]  /*72460*/  STL.64 [R1+0x36b8], R12 ;  /* 0x0036b80c01007387 */ /* 0x0101e40000100a00 */
[----:B0-----:R-:W-:-:S05]  /*72470*/  PRMT R12, R23, 0x4210, R24 ;  /* 0x00004210170c7816 */ /* 0x001fca0000000018 */
[----:B------:R-:W-:Y:S04]  /*72480*/  STL [R1+0x3c], R12 ;  /* 0x00003c0c01007387 */ /* 0x000fe80000100800 */
[----:B--2---:R-:W0:Y:S04]  /*72490*/  LDS.128 R12, [R20] ;  /* 0x00000000140c7984 */ /* 0x004e280000000c00 */
[----:B0-----:R-:W-:Y:S04]  /*724a0*/  STL.64 [R1+0x520], R12 ;  /* 0x0005200c01007387 */ /* 0x001fe80000100a00 */
[----:B------:R0:W-:Y:S04]  /*724b0*/  STL.64 [R1+0x528], R14 ;  /* 0x0005280e01007387 */ /* 0x0001e80000100a00 */
[----:B0-----:R-:W2:Y:S04]  /*724c0*/  LDL.LU.64 R14, [R1+0x36c0] ;  /* 0x0036c000010e7983 */ /* 0x001ea80000300a00 */
[----:B------:R-:W3:Y:S01]  /*724d0*/  LDL.LU.64 R12, [R1+0x36b8] ;  /* 0x0036b800010c7983 */ /* 0x000ee20000300a00 */
[----:B------:R-:W-:-:S02]  /*724e0*/  PRMT R8, R27, 0x4210, R29 ;  /* 0x000042101b087816 */ /* 0x000fc4000000001d */
[----:B------:R-:W-:Y:S02]  /*724f0*/  PRMT R9, R25, 0x4210, R26 ;  /* 0x0000421019097816 */ /* 0x000fe4000000001a */
[----:B------:R-:W-:Y:S01]  /*72500*/  PRMT R10, R21, 0x4210, R28 ;  /* 0x00004210150a7816 */ /* 0x000fe2000000001c */
[----:B------:R-:W-:Y:S06]  /*72510*/  BAR.SYNC.DEFER_BLOCKING 0x0 ;  /* 0x0000000000007b1d */ /* 0x000fec0000010000 */
[----:B---3--:R0:W-:Y:S04]  /*72520*/  STSM.16.M88.4 [R12], R8 ;  /* 0x000000080c007844 */ /* 0x0081e80000000200 */
[----:B0-----:R-:W3:Y:S04]  /*72530*/  LDL.LU.64 R10, [R1+0x36b0] ;  /* 0x0036b000010a7983 */ /* 0x001ee80000300a00 */
[----:B------:R-:W4:Y:S04]  /*72540*/  LDL.LU.64 R8, [R1+0x36a8] ;  /* 0x0036a80001087983 */ /* 0x000f280000300a00 */
[----:B------:R0:W-:Y:S04]  /*72550*/  STL [R1+0x3684], R28 ;  /* 0x0036841c01007387 */ /* 0x0001e80000100800 */
[----:B0-----:R-:W3:Y:S04]  /*72560*/  LDL.LU R28, [R1+0x14] ;  /* 0x00001400011c7983 */ /* 0x001ee80000300800 */
[----:B--2---:R0:W-:Y:S04]  /*72570*/  STL [R1+0x3680], R14 ;  /* 0x0036800e01007387 */ /* 0x0041e80000100800 */
[----:B0-----:R-:W3:Y:S04]  /*72580*/  LDL.LU R14, [R1+0x5b8] ;  /* 0x0005b800010e7983 */ /* 0x001ee80000300800 */
[----:B------:R-:W2:Y:S04]  /*72590*/  LDL.LU R29, [R1+0x5b4] ;  /* 0x0005b400011d7983 */ /* 0x000ea80000300800 */
[----:B------:R-:W4:Y:S04]  /*725a0*/  LDL.LU R26, [R1+0x5b0] ;  /* 0x0005b000011a7983 */ /* 0x000f280000300800 */
[----:B------:R-:W2:Y:S04]  /*725b0*/  LDL.LU R23, [R1+0x56c] ;  /* 0x00056c0001177983 */ /* 0x000ea80000300800 */
[----:B------:R-:W2:Y:S04]  /*725c0*/  LDL.LU R22, [R1+0x568] ;  /* 0x0005680001167983 */ /* 0x000ea80000300800 */
[----:B------:R-:W2:Y:S04]  /*725d0*/  LDL.LU R21, [R1+0x5bc] ;  /* 0x0005bc0001157983 */ /* 0x000ea80000300800 */
[----:B------:R-:W4:Y:S04]  /*725e0*/  LDL.LU R27, [R1+0x564] ;  /* 0x00056400011b7983 */ /* 0x000f280000300800 */
[----:B------:R-:W3:Y:S04]  /*725f0*/  LDL.LU R25, [R1+0x560] ;  /* 0x0005600001197983 */ /* 0x000ee80000300800 */
[----:B------:R0:W-:Y:S04]  /*72600*/  STL.64 [R1+0x3678], R18 ;  /* 0x0036781201007387 */ /* 0x0001e80000100a00 */
[----:B0-----:R-:W2:Y:S04]  /*72610*/  LDL.LU R18, [R1+0x40] ;  /* 0x0000400001127983 */ /* 0x001ea80000300800 */
[----:B------:R-:W2:Y:S04]  /*72620*/  LDL.LU R19, [R1+0x44] ;  /* 0x0000440001137983 */ /* 0x000ea80000300800 */
[----:B------:R0:W-:Y:S04]  /*72630*/  STL.64 [R1+0x3670], R16 ;  /* 0x0036701001007387 */ /* 0x0001e80000100a00 */
[----:B0-----:R-:W4:Y:S04]  /*72640*/  LDL.LU R16, [R1+0x18] ;  /* 0x0000180001107983 */ /* 0x001f280000300800 */
[----:B------:R-:W4:Y:S01]  /*72650*/  LDL.LU R17, [R1+0x1c] ;  /* 0x00001c0001117983 */ /* 0x000f220000300800 */
[----:B------:R-:W-:Y:S06]  /*72660*/  BAR.SYNC.DEFER_BLOCKING 0x0 ;  /* 0x0000000000007b1d */ /* 0x000fec0000010000 */
[----:B--2---:R-:W-:Y:S04]  /*72670*/  STL.64 [R1+0x3690], R18 ;  /* 0x0036901201007387 */ /* 0x004fe80000100a00 */
[----:B----4-:R0:W-:Y:S04]  /*72680*/  STL.64 [R1+0x3688], R16 ;  /* 0x0036881001007387 */ /* 0x0101e80000100a00 */
[----:B0-----:R-:W2:Y:S04]  /*72690*/  LDL.LU R16, [R1+0x30] ;  /* 0x0000300001107983 */ /* 0x001ea80000300800 */
[----:B------:R-:W2:Y:S04]  /*726a0*/  LDL.LU R17, [R1+0x34] ;  /* 0x0000340001117983 */ /* 0x000ea80000300800 */
[----:B------:R-:W2:Y:S04]  /*726b0*/  LDL.LU R18, [R1+0x38] ;  /* 0x0000380001127983 */ /* 0x000ea80000300800 */
[----:B------:R-:W2:Y:S04]  /*726c0*/  LDL.LU R19, [R1+0x3c] ;  /* 0x00003c0001137983 */ /* 0x000ea80000300800 */
[----:B------:R-:W-:Y:S04]  /*726d0*/  STL.64 [R1+0x36a0], R26 ;  /* 0x0036a01a01007387 */ /* 0x000fe80000100a00 */
[----:B---3--:R-:W-:Y:S04]  /*726e0*/  STL.64 [R1+0x3698], R24 ;  /* 0x0036981801007387 */ /* 0x008fe80000100a00 */
[----:B------:R-:W0:Y:S01]  /*726f0*/  LDS.128 R24, [R20] ;  /* 0x0000000014187984 */ /* 0x000e220000000c00 */
[----:B------:R-:W-:Y:S06]  /*72700*/  BAR.SYNC.DEFER_BLOCKING 0x0 ;  /* 0x0000000000007b1d */ /* 0x000fec0000010000 */
[----:B0-----:R-:W-:Y:S04]  /*72710*/  STL.64 [R1+0x470], R24 ;  /* 0x0004701801007387 */ /* 0x001fe80000100a00 */
[----:B------:R0:W-:Y:S04]  /*72720*/  STL.64 [R1+0x478], R26 ;  /* 0x0004781a01007387 */ /* 0x0001e80000100a00 */
[----:B0-----:R-:W3:Y:S04]  /*72730*/  LDL.LU.64 R26, [R1+0x36a0] ;  /* 0x0036a000011a7983 */ /* 0x001ee80000300a00 */
[----:B------:R-:W4:Y:S01]  /*72740*/  LDL.LU.64 R24, [R1+0x3698] ;  /* 0x0036980001187983 */ /* 0x000f220000300a00 */
[----:B------:R-:W-:-:S03]  /*72750*/  PRMT R14, R14, 0x5210, R28 ;  /* 0x000052100e0e7816 */ /* 0x000fc6000000001c */
[----:B--2---:R0:W-:Y:S04]  /*72760*/  STSM.16.M88.4 [R12], R16 ;  /* 0x000000100c007844 */ /* 0x0041e80000000200 */
[----:B0-----:R-:W2:Y:S04]  /*72770*/  LDL.LU.64 R18, [R1+0x3690] ;  /* 0x0036900001127983 */ /* 0x001ea80000300a00 */
[----:B------:R-:W3:Y:S04]  /*72780*/  LDL.LU.64 R16, [R1+0x3688] ;  /* 0x0036880001107983 */ /* 0x000ee80000300a00 */
[----:B------:R-:W4:Y:S04]  /*72790*/  LDL.LU R28, [R1+0x3684] ;  /* 0x00368400011c7983 */ /* 0x000f280000300800 */
[----:B------:R0:W-:Y:S04]  /*727a0*/  STL [R1+0x30], R14 ;  /* 0x0000300e01007387 */ /* 0x0001e80000100800 */
[----:B0-----:R-:W4:Y:S01]  /*727b0*/  LDL.LU R14, [R1+0x3680] ;  /* 0x00368000010e7983 */ /* 0x001f220000300800 */
[----:B------:R-:W-:Y:S01]  /*727c0*/  BAR.SYNC.DEFER_BLOCKING 0x0 ;  /* 0x0000000000007b1d */ /* 0x000fe20000010000 */
[----:B--2---:R-:W-:-:S02]  /*727d0*/  PRMT R23, R23, 0x5210, R18 ;  /* 0x0000521017177816 */ /* 0x004fc40000000012 */
[----:B------:R-:W-:Y:S02]  /*727e0*/  PRMT R22, R22, 0x5210, R19 ;  /* 0x0000521016167816 */ /* 0x000fe40000000013 */
[----:B---3--:R-:W-:Y:S02]  /*727f0*/  PRMT R29, R29, 0x5210, R16 ;  /* 0x000052101d1d7816 */ /* 0x008fe40000000010 */
[----:B------:R-:W-:Y:S02]  /*72800*/  PRMT R26, R26, 0x5210, R17 ;  /* 0x000052101a1a7816 */ /* 0x000fe40000000011 */
[----:B------:R-:W0:Y:S01]  /*72810*/  LDS.128 R16, [R20] ;  /* 0x0000000014107984 */ /* 0x000e220000000c00 */
[----:B----4-:R-:W-:Y:S02]  /*72820*/  PRMT R21, R21, 0x5210, R28 ;  /* 0x0000521015157816 */ /* 0x010fe4000000001c */
[----:B------:R-:W-:Y:S02]  /*72830*/  PRMT R28, R25, 0x5210, R24 ;  /* 0x00005210191c7816 */ /* 0x000fe40000000018 */
[----:B------:R-:W-:Y:S01]  /*72840*/  PRMT R14, R27, 0x5210, R14 ;  /* 0x000052101b0e7816 */ /* 0x000fe2000000000e */
[----:B0-----:R-:W-:Y:S04]  /*72850*/  STL.64 [R1+0x5b0], R16 ;  /* 0x0005b01001007387 */ /* 0x001fe80000100a00 */
[----:B------:R0:W-:Y:S04]  /*72860*/  STL.64 [R1+0x5b8], R18 ;  /* 0x0005b81201007387 */ /* 0x0001e80000100a00 */
[----:B0-----:R-:W2:Y:S04]  /*72870*/  LDL.LU.64 R18, [R1+0x3678] ;  /* 0x0036780001127983 */ /* 0x001ea80000300a00 */
[----:B------:R-:W3:Y:S04]  /*72880*/  LDL.LU.64 R16, [R1+0x3670] ;  /* 0x0036700001107983 */ /* 0x000ee80000300a00 */
[----:B------:R-:W4:Y:S04]  /*72890*/  LDL.LU R27, [R1+0xb24] ;  /* 0x000b2400011b7983 */ /* 0x000f280000300800 */
[----:B------:R-:W2:Y:S04]  /*728a0*/  LDL.LU R24, [R1+0xb20] ;  /* 0x000b200001187983 */ /* 0x000ea80000300800 */
[----:B------:R-:W2:Y:S01]  /*728b0*/  LDL.LU R25, [R1+0xa48] ;  /* 0x000a480001197983 */ /* 0x000ea20000300800 */
[----:B------:R-:W-:Y:S06]  /*728c0*/  BAR.SYNC.DEFER_BLOCKING 0x0 ;  /* 0x0000000000007b1d */ /* 0x000fec0000010000 */
[----:B----4-:R-:W-:Y:S04]  /*728d0*/  STL [R1+0x3658], R27 ;  /* 0x0036581b01007387 */ /* 0x010fe80000100800 */
[----:B--2---:R0:W-:Y:S04]  /*728e0*/  STL.64 [R1+0x3650], R24 ;  /* 0x0036501801007387 */ /* 0x0041e80000100a00 */
[----:B0-----:R-:W2:Y:S01]  /*728f0*/  LDL.LU R24, [R1+0x30] ;  /* 0x0000300001187983 */ /* 0x001ea20000300800 */
[----:B------:R-:W-:-:S02]  /*72900*/  IMAD.MOV.U32 R27, RZ, RZ, R28 ;  /* 0x000000ffff1b7224 */ /* 0x000fc400078e001c */
[----:B------:R-:W-:-:S03]  /*72910*/  IMAD.MOV.U32 R25, RZ, RZ, R29 ;  /* 0x000000ffff197224 */ /* 0x000fc600078e001d */
[----:B------:R0:W-:Y:S02]  /*72920*/  STL.64 [R1+0x3668], R26 ;  /* 0x0036681a01007387 */ /* 0x0001e40000100a00 */
[----:B0-----:R-:W-:Y:S02]  /*72930*/  IMAD.MOV.U32 R26, RZ, RZ, R21 ;  /* 0x000000ffff1a7224 */ /* 0x001fe400078e0015 */
[----:B------:R-:W-:Y:S01]  /*72940*/  IMAD.MOV.U32 R27, RZ, RZ, R14 ;  /* 0x000000ffff1b7224 */ /* 0x000fe200078e000e */
[----:B--2---:R0:W-:Y:S04]  /*72950*/  STL.64 [R1+0x3660], R24 ;  /* 0x0036601801007387 */ /* 0x0041e80000100a00 */
[----:B------:R-:W2:Y:S01]  /*72960*/  LDL.LU R21, [R1+0xa3c] ;  /* 0x000a3c0001157983 */ /* 0x000ea20000300800 */
[----:B0-----:R-:W-:-:S02]  /*72970*/  IMAD.MOV.U32 R24, RZ, RZ, R23 ;  /* 0x000000ffff187224 */ /* 0x001fc400078e0017 */
[----:B------:R-:W-:Y:S02]  /*72980*/  IMAD.MOV.U32 R25, RZ, RZ, R22 ;  /* 0x000000ffff197224 */ /* 0x000fe400078e0016 */
[----:B------:R-:W-:Y:S01]  /*72990*/  IMAD.MOV.U32 R23, RZ, RZ, R18 ;  /* 0x000000ffff177224 */ /* 0x000fe200078e0012 */
[----:B------:R-:W4:Y:S04]  /*729a0*/  LDL.LU R22, [R1+0x974] ;  /* 0x0009740001167983 */ /* 0x000f280000300800 */
[----:B------:R-:W-:Y:S01]  /*729b0*/  STSM.16.M88.4 [R12], R24 ;  /* 0x000000180c007844 */ /* 0x000fe20000000200 */
[----:B------:R-:W-:Y:S06]  /*729c0*/  BAR.SYNC.DEFER_BLOCKING 0x0 ;  /* 0x0000000000007b1d */ /* 0x000fec0000010000 */
[----:B------:R-:W0:Y:S01]  /*729d0*/  LDS.128 R24, [R20] ;  /* 0x0000000014187984 */ /* 0x000e220000000c00 */
[----:B---3--:R-:W-:-:S02]  /*729e0*/  IMAD.MOV.U32 R18, RZ, RZ, R16 ;  /* 0x000000ffff127224 */ /* 0x008fc400078e0010 */
[----:B------:R-:W-:Y:S02]  /*729f0*/  IMAD.MOV.U32 R16, RZ, RZ, R15 ;  /* 0x000000ffff107224 */ /* 0x000fe400078e000f */
[----:B------:R-:W3:Y:S04]  /*72a00*/  LDL.LU R15, [R1+0x970] ;  /* 0x00097000010f7983 */ /* 0x000ee80000300800 */
        /* <DEDUP_REMOVED lines=8> */
[----:B------:R-:W2:Y:S04]  /*72a90*/  LDL.LU.64 R24, [R1+0x3650] ;  /* 0x0036500001187983 */ /* 0x000ea80000300a00 */
[----:B------:R2:W-:Y:S01]  /*72aa0*/  STL [R1+0x3640], R12 ;  /* 0x0036400c01007387 */ /* 0x0005e20000100800 */
[----:B------:R-:W-:-:S02]  /*72ab0*/  LOP3.LUT R29, R21, 0xffff, RZ, 0xc0, !PT ;  /* 0x0000ffff151d7812 */ /* 0x000fc400078ec0ff */
[----:B----4-:R-:W-:Y:S02]  /*72ac0*/  LOP3.LUT R20, R22, 0xffff, RZ, 0xc0, !PT ;  /* 0x0000ffff16147812 */ /* 0x010fe400078ec0ff */
[----:B---3--:R-:W-:Y:S01]  /*72ad0*/  LOP3.LUT R21, R15, 0xffff, RZ, 0xc0, !PT ;  /* 0x0000ffff0f157812 */ /* 0x008fe200078ec0ff */
[----:B------:R-:W-:Y:S01]  /*72ae0*/  IMAD.MOV.U32 R15, RZ, RZ, R10 ;  /* 0x000000ffff0f7224 */ /* 0x000fe200078e000a */
[----:B------:R-:W-:Y:S01]  /*72af0*/  BAR.SYNC.DEFER_BLOCKING 0x0 ;  /* 0x0000000000007b1d */ /* 0x000fe20000010000 */
[----:B--2---:R-:W-:Y:S02]  /*72b00*/  LOP3.LUT R12, R27, 0xffff, RZ, 0xc0, !PT ;  /* 0x0000ffff1b0c7812 */ /* 0x004fe400078ec0ff */
[----:B------:R-:W-:-:S03]  /*72b10*/  LOP3.LUT R26, R24, 0xffff, RZ, 0xc0, !PT ;  /* 0x0000ffff181a7812 */ /* 0x000fc600078ec0ff */
[----:B------:R0:W-:Y:S04]  /*72b20*/  STL [R1+0x40], R12 ;  /* 0x0000400c01007387 */ /* 0x0001e80000100800 */
[----:B0-----:R-:W2:Y:S04]  /*72b30*/  LDL.LU R12, [R1+0x944] ;  /* 0x00094400010c7983 */ /* 0x001ea80000300800 */
[----:B------:R-:W-:Y:S04]  /*72b40*/  STL [R1+0x44], R26 ;  /* 0x0000441a01007387 */ /* 0x000fe80000100800 */
[----:B------:R-:W-:Y:S04]  /*72b50*/  STL [R1+0x14], R20 ;  /* 0x0000141401007387 */ /* 0x000fe80000100800 */
[----:B------:R0:W-:Y:S04]  /*72b60*/  STL [R1+0x18], R21 ;  /* 0x0000181501007387 */ /* 0x0001e80000100800 */
[----:B------:R-:W3:Y:S04]  /*72b70*/  LDL.LU R28, [R1+0x940] ;  /* 0x00094000011c7983 */ /* 0x000ee80000300800 */
[----:B------:R-:W4:Y:S01]  /*72b80*/  LDL.LU R10, [R1+0xb0c] ;  /* 0x000b0c00010a7983 */ /* 0x000f220000300800 */
[----:B------:R-:W-:-:S03]  /*72b90*/  LOP3.LUT R14, R25, 0xffff, RZ, 0xc0, !PT ;  /* 0x0000ffff190e7812 */ /* 0x000fc600078ec0ff */
[----:B------:R-:W3:Y:S04]  /*72ba0*/  LDL.LU R27, [R1+0xaf8] ;  /* 0x000af800011b7983 */ /* 0x000ee80000300800 */
[----:B------:R-:W3:Y:S04]  /*72bb0*/  LDL.LU R24, [R1+0xae8] ;  /* 0x000ae80001187983 */ /* 0x000ee80000300800 */
[----:B------:R-:W-:Y:S04]  /*72bc0*/  STL [R1+0x48], R14 ;  /* 0x0000480e01007387 */ /* 0x000fe80000100800 */
[----:B------:R-:W3:Y:S04]  /*72bd0*/  LDL.LU R25, [R1+0xadc] ;  /* 0x000adc0001197983 */ /* 0x000ee80000300800 */
[----:B0-----:R-:W3:Y:S04]  /*72be0*/  LDL.LU R21, [R1+0x890] ;  /* 0x0008900001157983 */ /* 0x001ee80000300800 */
[----:B------:R-:W3:Y:S04]  /*72bf0*/  LDL.LU R22, [R1+0xb08] ;  /* 0x000b080001167983 */ /* 0x000ee80000300800 */
[----:B------:R0:W-:Y:S04]  /*72c00*/  STL.64 [R1+0x3628], R18 ;  /* 0x0036281201007387 */ /* 0x0001e80000100a00 */
[----:B0-----:R-:W3:Y:S01]  /*72c10*/  LDL R18, [R1+0x40] ;  /* 0x0000400001127983 */ /* 0x001ee20000100800 */
[----:B--2---:R-:W-:-:S05]  /*72c20*/  LOP3.LUT R12, R12, 0xffff, RZ, 0xc0, !PT ;  /* 0x0000ffff0c0c7812 */ /* 0x004fca00078ec0ff */
[----:B------:R-:W-:Y:S04]  /*72c30*/  STL [R1+0x1c], R12 ;  /* 0x00001c0c01007387 */ /* 0x000fe80000100800 */
[----:B------:R-:W2:Y:S04]  /*72c40*/  LDL.LU R19, [R1+0xaec] ;  /* 0x000aec0001137983 */ /* 0x000ea80000300800 */
[----:B------:R0:W-:Y:S01]  /*72c50*/  STL.64 [R1+0x3620], R16 ;  /* 0x0036201001007387 */ /* 0x0001e20000100a00 */
[----:B----4-:R-:W-:-:S03]  /*72c60*/  PRMT R10, R10, 0x4210, R20 ;  /* 0x000042100a0a7816 */ /* 0x010fc60000000014 */
[----:B0-----:R-:W4:Y:S04]  /*72c70*/  LDL R16, [R1+0x18] ;  /* 0x0000180001107983 */ /* 0x001f280000100800 */
[----:B------:R-:W4:Y:S04]  /*72c80*/  LDL.LU R17, [R1+0xafc] ;  /* 0x000afc0001117983 */ /* 0x000f280000300800 */
[----:B------:R-:W2:Y:S04]  /*72c90*/  LDL.LU R20, [R1+0x3648] ;  /* 0x0036480001147983 */ /* 0x000ea80000300800 */
[----:B------:R0:W-:Y:S04]  /*72ca0*/  STL [R1+0x30], R10 ;  /* 0x0000300a01007387 */ /* 0x0001e80000100800 */
[----:B0-----:R-:W4:Y:S01]  /*72cb0*/  LDL.LU R10, [R1+0x3644] ;  /* 0x00364400010a7983 */ /* 0x001f220000300800 */
[----:B---3--:R-:W-:-:S03]  /*72cc0*/  PRMT R27, R27, 0x4210, R12 ;  /* 0x000042101b1b7816 */ /* 0x008fc6000000000c */
[----:B----4-:R-:W-:Y:S04]  /*72cd0*/  STL.64 [R1+0x3638], R10 ;  /* 0x0036380a01007387 */ /* 0x010fe80000100a00 */
[----:B------:R0:W-:Y:S04]  /*72ce0*/  STL.64 [R1+0x3630], R8 ;  /* 0x0036300801007387 */ /* 0x0001e80000100a00 */
[----:B------:R-:W3:Y:S01]  /*72cf0*/  LDL.LU R12, [R1+0x3640] ;  /* 0x00364000010c7983 */ /* 0x000ee20000300800 */
[----:B0-----:R-:W-:-:S05]  /*72d00*/  PRMT R8, R17, 0x4210, R16 ;  /* 0x0000421011087816 */ /* 0x001fca0000000010 */
[----:B------:R-:W-:Y:S04]  /*72d10*/  STL [R1+0x34], R8 ;  /* 0x0000340801007387 */ /* 0x000fe80000100800 */
[----:B--2---:R-:W0:Y:S01]  /*72d20*/  LDS.128 R8, [R20] ;  /* 0x0000000014087984 */ /* 0x004e220000000c00 */
[----:B------:R-:W-:Y:S02]  /*72d30*/  PRMT R16, R19, 0x4210, R18 ;  /* 0x0000421013107816 */ /* 0x000fe40000000012 */
[----:B------:R-:W-:Y:S02]  /*72d40*/  PRMT R17, R24, 0x4210, R26 ;  /* 0x0000421018117816 */ /* 0x000fe4000000001a */
[----:B------:R-:W-:Y:S02]  /*72d50*/  PRMT R18, R25, 0x4210, R14 ;  /* 0x0000421019127816 */ /* 0x000fe4000000000e */
[----:B------:R-:W-:Y:S01]  /*72d60*/  PRMT R19, R21, 0x4210, R29 ;  /* 0x0000421015137816 */ /* 0x000fe2000000001d */
[----:B------:R-:W-:Y:S06]  /*72d70*/  BAR.SYNC.DEFER_BLOCKING 0x0 ;  /* 0x0000000000007b1d */ /* 0x000fec0000010000 */
[----:B0-----:R-:W-:Y:S04]  /*72d80*/  STL.64 [R1+0x5d0], R8 ;  /* 0x0005d00801007387 */ /* 0x001fe80000100a00 */
[----:B------:R0:W-:Y:S04]  /*72d90*/  STL.64 [R1+0x5d8], R10 ;  /* 0x0005d80a01007387 */ /* 0x0001e80000100a00 */
[----:B0-----:R-:W2:Y:S04]  /*72da0*/  LDL.LU.64 R10, [R1+0x3638] ;  /* 0x00363800010a7983 */ /* 0x001ea80000300a00 */
[----:B------:R-:W4:Y:S04]  /*72db0*/  LDL.LU.64 R8, [R1+0x3630] ;  /* 0x0036300001087983 */ /* 0x000f280000300a00 */
[----:B---3--:R0:W-:Y:S04]  /*72dc0*/  STSM.16.M88.4 [R12], R16 ;  /* 0x000000100c007844 */ /* 0x0081e80000000200 */
[----:B0-----:R-:W3:Y:S04]  /*72dd0*/  LDL.LU.64 R18, [R1+0x3628] ;  /* 0x0036280001127983 */ /* 0x001ee80000300a00 */
[----:B------:R-:W2:Y:S01]  /*72de0*/  LDL.LU.64 R16, [R1+0x3620] ;  /* 0x0036200001107983 */ /* 0x000ea20000300a00 */
[----:B------:R-:W-:-:S04]  /*72df0*/  LOP3.LUT R28, R28, 0xffff, RZ, 0xc0, !PT ;  /* 0x0000ffff1c1c7812 */ /* 0x000fc800078ec0ff */
[----:B------:R-:W-:Y:S01]  /*72e00*/  PRMT R14, R22, 0x4210, R28 ;  /* 0x00004210160e7816 */ /* 0x000fe2000000001c */
[----:B----4-:R0:W-:Y:S01]  /*72e10*/  STL [R1+0x35f8], R9 ;  /* 0x0035f80901007387 */ /* 0x0101e20000100800 */
[----:B------:R-:W-:Y:S01]  /*72e20*/  IMAD.MOV.U32 R21, RZ, RZ, R15 ;  /* 0x000000ffff157224 */ /* 0x000fe200078e000f */
[----:B------:R-:W-:Y:S06]  /*72e30*/  BAR.SYNC.DEFER_BLOCKING 0x0 ;  /* 0x0000000000007b1d */ /* 0x000fec0000010000 */
[----:B---3--:R-:W-:Y:S04]  /*72e40*/  STL.64 [R1+0x3618], R18 ;  /* 0x0036181201007387 */ /* 0x008fe80000100a00 */
[----:B--2---:R-:W-:Y:S04]  /*72e50*/  STL.64 [R1+0x3610], R16 ;  /* 0x0036101001007387 */ /* 0x004fe80000100a00 */
[----:B0-----:R-:W2:Y:S04]  /*72e60*/  LDL.LU R9, [R1+0x14] ;  /* 0x0000140001097983 */ /* 0x001ea80000300800 */
[----:B------:R-:W2:Y:S04]  /*72e70*/  LDL.LU R24, [R1+0x5e4] ;  /* 0x0005e40001187983 */ /* 0x000ea80000300800 */
[----:B------:R-:W3:Y:S04]  /*72e80*/  LDL.LU R22, [R1+0x5cc] ;  /* 0x0005cc0001167983 */ /* 0x000ee80000300800 */
[----:B------:R0:W-:Y:S04]  /*72e90*/  STL [R1+0x35f0], R29 ;  /* 0x0035f01d01007387 */ /* 0x0001e80000100800 */
[----:B------:R-:W1:Y:S04]  /*72ea0*/  LDS.128 R16, [R20] ;  /* 0x0000000014107984 */ /* 0x000e680000000c00 */
[----:B0-----:R-:W4:Y:S01]  /*72eb0*/  LDL.LU R29, [R1+0x1c] ;  /* 0x00001c00011d7983 */ /* 0x001f220000300800 */
[----:B------:R-:W-:Y:S01]  /*72ec0*/  IMAD.MOV.U32 R15, RZ, RZ, R10 ;  /* 0x000000ffff0f7224 */ /* 0x000fe200078e000a */
[----:B------:R-:W-:Y:S06]  /*72ed0*/  BAR.SYNC.DEFER_BLOCKING 0x0 ;  /* 0x0000000000007b1d */ /* 0x000fec0000010000 */
[----:B----4-:R0:W-:Y:S04]  /*72ee0*/  STL [R1+0x35f4], R29 ;  /* 0x0035f41d01007387 */ /* 0x0101e80000100800 */
[----:B0-----:R-:W3:Y:S04]  /*72ef0*/  LDL.LU R29, [R1+0x18] ;  /* 0x00001800011d7983 */ /* 0x001ee80000300800 */
[----:B------:R-:W4:Y:S04]  /*72f00*/  LDL.LU R10, [R1+0x5ec] ;  /* 0x0005ec00010a7983 */ /* 0x000f280000300800 */
[----:B-1----:R-:W-:Y:S04]  /*72f10*/  STL.64 [R1+0x600], R16 ;  /* 0x0006001001007387 */ /* 0x002fe80000100a00 */
[----:B------:R0:W-:Y:S04]  /*72f20*/  STL.64 [R1+0x608], R18 ;  /* 0x0006081201007387 */ /* 0x0001e80000100a00 */
[----:B0-----:R-:W2:Y:S04]  /*72f30*/  LDL.LU.64 R18, [R1+0x3618] ;  /* 0x0036180001127983 */ /* 0x001ea80000300a00 */
[----:B------:R-:W3:Y:S04]  /*72f40*/  LDL.LU.64 R16, [R1+0x3610] ;  /* 0x0036100001107983 */ /* 0x000ee80000300a00 */
[----:B------:R-:W4:Y:S04]  /*72f50*/  LDL.LU R25, [R1+0x5c8] ;  /* 0x0005c80001197983 */ /* 0x000f280000300800 */
[----:B------:R-:W4:Y:S04]  /*72f60*/  LDL.LU R26, [R1+0x5e8] ;  /* 0x0005e800011a7983 */ /* 0x000f280000300800 */
[----:B--2---:R-:W-:Y:S04]  /*72f70*/  STL.64 [R1+0x3608], R18 ;  /* 0x0036081201007387 */ /* 0x004fe80000100a00 */
[----:B---3--:R0:W-:Y:S04]  /*72f80*/  STL.64 [R1+0x3600], R16 ;  /* 0x0036001001007387 */ /* 0x0081e80000100a00 */
[----:B0-----:R-:W2:Y:S04]  /*72f90*/  LDL.LU R16, [R1+0x30] ;  /* 0x0000300001107983 */ /* 0x001ea80000300800 */
[----:B------:R-:W2:Y:S01]  /*72fa0*/  LDL.LU R17, [R1+0x34] ;  /* 0x0000340001117983 */ /* 0x000ea20000300800 */
[----:B------:R-:W-:-:S02]  /*72fb0*/  IMAD.MOV.U32 R18, RZ, RZ, R27 ;  /* 0x000000ffff127224 */ /* 0x000fc400078e001b */
[----:B------:R-:W-:Y:S01]  /*72fc0*/  IMAD.MOV.U32 R19, RZ, RZ, R14 ;  /* 0x000000ffff137224 */ /* 0x000fe200078e000e */
[----:B------:R-:W3:Y:S01]  /*72fd0*/  LDL.LU R27, [R1+0x5c4] ;  /* 0x0005c400011b7983 */ /* 0x000ee20000300800 */
[----:B------:R-:W-:-:S03]  /*72fe0*/  PRMT R24, R24, 0x5210, R9 ;  /* 0x0000521018187816 */ /* 0x000fc60000000009 */
[----:B------:R-:W3:Y:S01]  /*72ff0*/  LDL.LU R14, [R1+0x5c0] ;  /* 0x0005c000010e7983 */ /* 0x000ee20000300800 */
[----:B------:R-:W-:-:S03]  /*73000*/  PRMT R22, R22, 0x5210, R29 ;  /* 0x0000521016167816 */ /* 0x000fc6000000001d */
[----:B--2---:R0:W-:Y:S04]  /*73010*/  STSM.16.M88.4 [R12], R16 ;  /* 0x000000100c007844 */ /* 0x0041e80000000200 */
[----:B0-----:R-:W2:Y:S04]  /*73020*/  LDL.LU.64 R18, [R1+0x3608] ;  /* 0x0036080001127983 */ /* 0x001ea80000300a00 */
[----:B------:R-:W2:Y:S04]  /*73030*/  LDL.LU.64 R16, [R1+0x3600] ;  /* 0x0036000001107983 */ /* 0x000ea80000300a00 */
[----:B------:R-:W3:Y:S04]  /*73040*/  LDL.LU R9, [R1+0x35f8] ;  /* 0x0035f80001097983 */ /* 0x000ee80000300800 */
[----:B------:R0:W-:Y:S04]  /*73050*/  STL [R1+0x35dc], R24 ;  /* 0x0035dc1801007387 */ /* 0x0001e80000100800 */
[----:B0-----:R-:W2:Y:S04]  /*73060*/  LDL.LU R24, [R1+0x5e0] ;  /* 0x0005e00001187983 */ /* 0x001ea80000300800 */
[----:B------:R-:W4:Y:S01]  /*73070*/  LDL.LU R29, [R1+0x35f4] ;  /* 0x0035f400011d7983 */ /* 0x000f220000300800 */
[----:B------:R-:W-:Y:S01]  /*73080*/  BAR.SYNC.DEFER_BLOCKING 0x0 ;  /* 0x0000000000007b1d */ /* 0x000fe20000010000 */
[----:B----4-:R-:W-:-:S05]  /*73090*/  PRMT R10, R10, 0x5210, R29 ;  /* 0x000052100a0a7816 */ /* 0x010fca000000001d */
[----:B------:R-:W4:Y:S04]  /*730a0*/  LDL.LU R29, [R1+0x35f0] ;  /* 0x0035f000011d7983 */ /* 0x000f280000300800 */
[----:B------:R0:W-:Y:S04]  /*730b0*/  STL.64 [R1+0x35e8], R10 ;  /* 0x0035e80a01007387 */ /* 0x0001e80000100a00 */
[----:B0-----:R-:W2:Y:S04]  /*730c0*/  LDL.LU R10, [R1+0x44] ;  /* 0x00004400010a7983 */ /* 0x001ea80000300800 */
[----:B------:R-:W4:Y:S04]  /*730d0*/  LDL.LU R11, [R1+0x48] ;  /* 0x00004800010b7983 */ /* 0x000f280000300800 */
[----:B---3--:R0:W-:Y:S04]  /*730e0*/  STL.64 [R1+0x35e0], R8 ;  /* 0x0035e00801007387 */ /* 0x0081e80000100a00 */
[----:B0-----:R-:W3:Y:S01]  /*730f0*/  LDL.LU R9, [R1+0x40] ;  /* 0x0000400001097983 */ /* 0x001ee20000300800 */
[----:B--2---:R-:W-:-:S02]  /*73100*/  PRMT R25, R25, 0x5210, R10 ;  /* 0x0000521019197816 */ /* 0x004fc4000000000a */
[----:B----4-:R-:W-:Y:S02]  /*73110*/  PRMT R26, R26, 0x5210, R11 ;  /* 0x000052101a1a7816 */ /* 0x010fe4000000000b */
[----:B---3--:R-:W-:Y:S02]  /*73120*/  PRMT R24, R24, 0x5210, R9 ;  /* 0x0000521018187816 */ /* 0x008fe40000000009 */
[----:B------:R-:W0:Y:S01]  /*73130*/  LDS.128 R8, [R20] ;  /* 0x0000000014087984 */ /* 0x000e220000000c00 */
[----:B------:R-:W-:Y:S01]  /*73140*/  PRMT R27, R27, 0x5210, R29 ;  /* 0x000052101b1b7816 */ /* 0x000fe2000000001d */
[----:B------:R-:W-:Y:S06]  /*73150*/  BAR.SYNC.DEFER_BLOCKING 0x0 ;  /* 0x0000000000007b1d */ /* 0x000fec0000010000 */
[----:B------:R-:W-:Y:S02]  /*73160*/  STSM.16.M88.4 [R12], R24 ;  /* 0x000000180c007844 */ /* 0x000fe40000000200 */
[----:B------:R-:W-:Y:S06]  /*73170*/  BAR.SYNC.DEFER_BLOCKING 0x0 ;  /* 0x0000000000007b1d */ /* 0x000fec0000010000 */
[----:B------:R-:W1:Y:S04]  /*73180*/  LDS.128 R24, [R20] ;  /* 0x0000000014187984 */ /* 0x000e680000000c00 */
[----:B0-----:R-:W-:Y:S04]  /*73190*/  STL.64 [R1+0x5e0], R8 ;  /* 0x0005e00801007387 */ /* 0x001fe80000100a00 */
[----:B------:R0:W-:Y:S04]  /*731a0*/  STL.64 [R1+0x5e8], R10 ;  /* 0x0005e80a01007387 */ /* 0x0001e80000100a00 */
[----:B0-----:R-:W2:Y:S04]  /*731b0*/  LDL.LU.64 R10, [R1+0x35e8] ;  /* 0x0035e800010a7983 */ /* 0x001ea80000300a00 */
[----:B------:R-:W3:Y:S04]  /*731c0*/  LDL.LU.64 R8, [R1+0x35e0] ;  /* 0x0035e00001087983 */ /* 0x000ee80000300a00 */
[----:B-1----:R0:W-:Y:S04]  /*731d0*/  STL.64 [R1+0x5c0], R24 ;  /* 0x0005c01801007387 */ /* 0x0021e80000100a00 */
[----:B------:R1:W-:Y:S04]  /*731e0*/  STL.64 [R1+0x5c8], R26 ;  /* 0x0005c81a01007387 */ /* 0x0003e80000100a00 */
[----:B0-----:R-:W4:Y:S01]  /*731f0*/  LDL.LU R24, [R1+0x35dc] ;  /* 0x0035dc0001187983 */ /* 0x001f220000300800 */
[----:B------:R-:W-:Y:S01]  /*73200*/  PRMT R14, R14, 0x5210, R28 ;  /* 0x000052100e0e7816 */ /* 0x000fe2000000001c */
[----:B-1----:R-:W-:-:S02]  /*73210*/  IMAD.MOV.U32 R27, RZ, RZ, R15 ;  /* 0x000000ffff1b7224 */ /* 0x002fc400078e000f */
[----:B------:R-:W-:Y:S02]  /*73220*/  IMAD.MOV.U32 R15, RZ, RZ, R13 ;  /* 0x000000ffff0f7224 */ /* 0x000fe400078e000d */
[----:B------:R-:W-:Y:S01]  /*73230*/  IMAD.MOV.U32 R13, RZ, RZ, R6 ;  /* 0x000000ffff0d7224 */ /* 0x000fe200078e0006 */
[----:B------:R-:W-:Y:S06]  /*73240*/  BAR.SYNC.DEFER_BLOCKING 0x0 ;  /* 0x0000000000007b1d */ /* 0x000fec0000010000 */
[----:B--2---:R0:W-:Y:S04]  /*73250*/  STL [R1+0x35d8], R11 ;  /* 0x0035d80b01007387 */ /* 0x0041e80000100800 */
[----:B---3--:R1:W-:Y:S04]  /*73260*/  STL.64 [R1+0x35d0], R8 ;  /* 0x0035d00801007387 */ /* 0x0083e80000100a00 */
[----:B------:R-:W2:Y:S01]  /*73270*/  LDL.LU R26, [R1+0xb2c] ;  /* 0x000b2c00011a7983 */ /* 0x000ea20000300800 */
[----:B0-----:R-:W-:-:S02]  /*73280*/  IMAD.MOV.U32 R11, RZ, RZ, R14 ;  /* 0x000000ffff0b7224 */ /* 0x001fc400078e000e */
[----:B-1----:R-:W-:Y:S02]  /*73290*/  IMAD.MOV.U32 R9, RZ, RZ, R22 ;  /* 0x000000ffff097224 */ /* 0x002fe400078e0016 */
[----:B------:R-:W-:Y:S02]  /*732a0*/  IMAD.MOV.U32 R22, RZ, RZ, R23 ;  /* 0x000000ffff167224 */ /* 0x000fe400078e0017 */
[----:B------:R-:W-:Y:S02]  /*732b0*/  IMAD.MOV.U32 R23, RZ, RZ, R18 ;  /* 0x000000ffff177224 */ /* 0x000fe400078e0012 */
[----:B------:R-:W-:Y:S02]  /*732c0*/  IMAD.MOV.U32 R18, RZ, RZ, R17 ;  /* 0x000000ffff127224 */ /* 0x000fe400078e0011 */
[----:B------:R-:W-:Y:S02]  /*732d0*/  IMAD.MOV.U32 R17, RZ, RZ, R4 ;  /* 0x000000ffff117224 */ /* 0x000fe400078e0004 */
[----:B------:R-:W3:Y:S01]  /*732e0*/  LDL.LU R4, [R1+0xb28] ;  /* 0x000b280001047983 */ /* 0x000ee20000300800 */
[----:B----4-:R-:W-:-:S03]  /*732f0*/  IMAD.MOV.U32 R8, RZ, RZ, R24 ;  /* 0x000000ffff087224 */ /* 0x010fc600078e0018 */
[----:B------:R-:W-:Y:S04]  /*73300*/  STL [R1+0x35c0], R20 ;  /* 0x0035c01401007387 */ /* 0x000fe80000100800 */
[----:B------:R0:W-:Y:S04]  /*73310*/  STSM.16.M88.4 [R12], R8 ;  /* 0x000000080c007844 */ /* 0x0001e80000000200 */
[----:B0-----:R-:W4:Y:S04]  /*73320*/  LDL.LU R11, [R1+0x35d8] ;  /* 0x0035d800010b7983 */ /* 0x001f280000300800 */
[----:B------:R-:W4:Y:S04]  /*73330*/  LDL.LU.64 R8, [R1+0x35d0] ;  /* 0x0035d00001087983 */ /* 0x000f280000300a00 */
[----:B------:R-:W4:Y:S04]  /*73340*/  LDL.LU R10, [R1+0xa68] ;  /* 0x000a6800010a7983 */ /* 0x000f280000300800 */
[----:B------:R-:W4:Y:S04]  /*73350*/  LDL.LU R25, [R1+0xa5c] ;  /* 0x000a5c0001197983 */ /* 0x000f280000300800 */
[----:B------:R0:W-:Y:S04]  /*73360*/  STL [R1+0x35c4], R12 ;  /* 0x0035c40c01007387 */ /* 0x0001e80000100800 */
[----:B0-----:R-:W3:Y:S04]  /*73370*/  LDL.LU R12, [R1+0xb58] ;  /* 0x000b5800010c7983 */ /* 0x001ee80000300800 */
[----:B------:R-:W4:Y:S04]  /*73380*/  LDL.LU R28, [R1+0x97c] ;  /* 0x00097c00011c7983 */ /* 0x000f280000300800 */
[----:B------:R-:W4:Y:S04]  /*73390*/  LDL.LU R24, [R1+0x968] ;  /* 0x0009680001187983 */ /* 0x000f280000300800 */
[----:B------:R-:W4:Y:S04]  /*733a0*/  LDL.LU R6, [R1+0x964] ;  /* 0x0009640001067983 */ /* 0x000f280000300800 */
[----:B------:R0:W-:Y:S04]  /*733b0*/  STL [R1+0x35c8], R27 ;  /* 0x0035c81b01007387 */ /* 0x0001e80000100800 */
[----:B0-----:R-:W3:Y:S04]  /*733c0*/  LDL.LU R27, [R1+0x980] ;  /* 0x00098000011b7983 */ /* 0x001ee80000300800 */
[----:B------:R-:W4:Y:S01]  /*733d0*/  LDL.LU R20, [R1+0xb4c] ;  /* 0x000b4c0001147983 */ /* 0x000f220000300800 */
[----:B--2---:R-:W-:-:S05]  /*733e0*/  LOP3.LUT R14, R26, 0xffff, RZ, 0xc0, !PT ;  /* 0x0000ffff1a0e7812 */ /* 0x004fca00078ec0ff */
[----:B------:R0:W-:Y:S04]  /*733f0*/  STL [R1+0x14], R14 ;  /* 0x0000140e01007387 */ /* 0x0001e80000100800 */
[----:B------:R-:W2:Y:S04]  /*73400*/  LDL.LU R29, [R1+0xb48] ;  /* 0x000b4800011d7983 */ /* 0x000ea80000300800 */
[----:B0-----:R-:W2:Y:S04]  /*73410*/  LDL.LU R14, [R1+0xb3c] ;  /* 0x000b3c00010e7983 */ /* 0x001ea80000300800 */
[----:B------:R-:W2:Y:S01]  /*73420*/  LDL.LU R26, [R1+0xb1c] ;  /* 0x000b1c00011a7983 */ /* 0x000ea20000300800 */
[----:B---3--:R-:W-:-:S04]  /*73430*/  LOP3.LUT R27, R27, 0xffff, RZ, 0xc0, !PT ;  /* 0x0000ffff1b1b7812 */ /* 0x008fc800078ec0ff */
[----:B------:R-:W-:Y:S01]  /*73440*/  PRMT R12, R12, 0x4210, R27 ;  /* 0x000042100c0c7816 */ /* 0x000fe2000000001b */
[----:B------:R0:W-:Y:S04]  /*73450*/  STL [R1+0x634], R27 ;  /* 0x0006341b01007387 */ /* 0x0001e80000100800 */
[----:B0-----:R-:W3:Y:S04]  /*73460*/  LDL.LU R27, [R1+0x35c8] ;  /* 0x0035c800011b7983 */ /* 0x001ee80000300800 */
[----:B------:R0:W-:Y:S04]  /*73470*/  STL [R1+0x30], R12 ;  /* 0x0000300c01007387 */ /* 0x0001e80000100800 */
[----:B0-----:R-:W2:Y:S01]  /*73480*/  LDL.LU R12, [R1+0x35c4] ;  /* 0x0035c400010c7983 */ /* 0x001ea20000300800 */
[----:B------:R-:W-:Y:S01]  /*73490*/  LOP3.LUT R4, R4, 0xffff, RZ, 0xc0, !PT ;  /* 0x0000ffff04047812 */ /* 0x000fe200078ec0ff */
[----:B------:R-:W-:Y:S06]  /*734a0*/  BAR.SYNC.DEFER_BLOCKING 0x0 ;  /* 0x0000000000007b1d */ /* 0x000fec0000010000 */
[----:B---3--:R0:W-:Y:S04]  /*734b0*/  STL [R1+0x358c], R27 ;  /* 0x00358c1b01007387 */ /* 0x0081e80000100800 */
[----:B0-----:R-:W3:Y:S01]  /*734c0*/  LDL.LU R27, [R1+0x14] ;  /* 0x00001400011b7983 */ /* 0x001ee20000300800 */
[----:B----4-:R-:W-:-:S02]  /*734d0*/  LOP3.LUT R28, R28, 0xffff, RZ, 0xc0, !PT ;  /* 0x0000ffff1c1c7812 */ /* 0x010fc400078ec0ff */
[----:B------:R-:W-:Y:S02]  /*734e0*/  LOP3.LUT R24, R24, 0xffff, RZ, 0xc0, !PT ;  /* 0x0000ffff18187812 */ /* 0x000fe400078ec0ff */
[----:B------:R-:W-:-:S05]  /*734f0*/  PRMT R20, R20, 0x4210, R28 ;  /* 0x0000421014147816 */ /* 0x000fca000000001c */
[----:B------:R2:W-:Y:S02]  /*73500*/  STL [R1+0x34], R20 ;  /* 0x0000341401007387 */ /* 0x0005e40000100800 */
[----:B--2---:R-:W-:Y:S02]  /*73510*/  PRMT R20, R29, 0x4210, R24 ;  /* 0x000042101d147816 */ /* 0x004fe40000000018 */
[----:B---3--:R-:W-:Y:S02]  /*73520*/  PRMT R29, R14, 0x4210, R27 ;  /* 0x000042100e1d7816 */ /* 0x008fe4000000001b */
[----:B------:R-:W-:-:S03]  /*73530*/  PRMT R14, R26, 0x4210, R4 ;  /* 0x000042101a0e7816 */ /* 0x000fc60000000004 */
[----:B------:R0:W-:Y:S04]  /*73540*/  STL [R1+0x20], R29 ;  /* 0x0000201d01007387 */ /* 0x0001e80000100800 */
[----:B0-----:R-:W2:Y:S04]  /*73550*/  LDL.LU R29, [R1+0x650] ;  /* 0x00065000011d7983 */ /* 0x001ea80000300800 */
[----:B------:R-:W3:Y:S04]  /*73560*/  LDL.LU R26, [R1+0x64c] ;  /* 0x00064c00011a7983 */ /* 0x000ee80000300800 */
[----:B------:R0:W-:Y:S04]  /*73570*/  STL [R1+0x24], R14 ;  /* 0x0000240e01007387 */ /* 0x0001e80000100800 */
[----:B0-----:R-:W4:Y:S01]  /*73580*/  LDL.LU R14, [R1+0x654] ;  /* 0x00065400010e7983 */ /* 0x001f220000300800 */
[----:B------:R-:W-:-:S03]  /*73590*/  LOP3.LUT R25, R25, 0xffff, RZ, 0xc0, !PT ;  /* 0x0000ffff19197812 */ /* 0x000fc600078ec0ff */
[----:B----4-:R0:W-:Y:S04]  /*735a0*/  STL.64 [R1+0x35b8], R14 ;  /* 0x0035b80e01007387 */ /* 0x0101e80000100a00 */
[----:B0-----:R-:W4:Y:S04]  /*735b0*/  LDL.LU R14, [R1+0x8a0] ;  /* 0x0008a000010e7983 */ /* 0x001f280000300800 */
[----:B------:R-:W2:Y:S04]  /*735c0*/  LDL.LU R15, [R1+0xb38] ;  /* 0x000b3800010f7983 */ /* 0x000ea80000300800 */
[----:B------:R0:W-:Y:S04]  /*735d0*/  STL.64 [R1+0x35b0], R12 ;  /* 0x0035b00c01007387 */ /* 0x0001e80000100a00 */
[----:B0-----:R-:W3:Y:S04]  /*735e0*/  LDL.LU R13, [R1+0xb18] ;  /* 0x000b1800010d7983 */ /* 0x001ee80000300800 */
[----:B------:R0:W-:Y:S04]  /*735f0*/  STL.64 [R1+0x3598], R18 ;  /* 0x0035981201007387 */ /* 0x0001e80000100a00 */
[----:B------:R1:W-:Y:S01]  /*73600*/  STL.64 [R1+0x3590], R16 ;  /* 0x0035901001007387 */ /* 0x0003e20000100a00 */
[----:B0-----:R-:W-:-:S03]  /*73610*/  IMAD.MOV.U32 R18, RZ, RZ, R20 ;  /* 0x000000ffff127224 */ /* 0x001fc600078e0014 */
[----:B-1----:R-:W3:Y:S04]  /*73620*/  LDL.LU R16, [R1+0x30] ;  /* 0x0000300001107983 */ /* 0x002ee80000300800 */
[----:B------:R-:W3:Y:S04]  /*73630*/  LDL.LU R17, [R1+0x34] ;  /* 0x0000340001117983 */ /* 0x000ee80000300800 */
[----:B------:R-:W3:Y:S01]  /*73640*/  LDL.LU R20, [R1+0x35c0] ;  /* 0x0035c00001147983 */ /* 0x000ee20000300800 */
[----:B------:R-:W-:Y:S02]  /*73650*/  LOP3.LUT R6, R6, 0xffff, RZ, 0xc0, !PT ;  /* 0x0000ffff06067812 */ /* 0x000fe400078ec0ff */
[----:B------:R-:W-:-:S02]  /*73660*/  LOP3.LUT R10, R10, 0xffff, RZ, 0xc0, !PT ;  /* 0x0000ffff0a0a7812 */ /* 0x000fc400078ec0ff */
[----:B----4-:R-:W-:Y:S02]  /*73670*/  PRMT R12, R14, 0x4210, R25 ;  /* 0x000042100e0c7816 */ /* 0x010fe40000000019 */
[----:B--2---:R-:W-:-:S05]  /*73680*/  PRMT R14, R15, 0x4210, R6 ;  /* 0x000042100f0e7816 */ /* 0x004fca0000000006 */
[----:B------:R-:W-:-:S05]  /*73690*/  IMAD.MOV.U32 R19, RZ, RZ, R14 ;  /* 0x000000ffff137224 */ /* 0x000fca00078e000e */
[----:B------:R0:W-:Y:S01]  /*736a0*/  STL.64 [R1+0x35a8], R18 ;  /* 0x0035a81201007387 */ /* 0x0001e20000100a00 */
[----:B---3--:R-:W-:-:S05]  /*736b0*/  PRMT R13, R13, 0x4210, R10 ;  /* 0x000042100d0d7816 */ /* 0x008fca000000000a */
[----:B0-----:R-:W-:Y:S02]  /*736c0*/  IMAD.MOV.U32 R18, RZ, RZ, R13 ;  /* 0x000000ffff127224 */ /* 0x001fe400078e000d */
[----:B------:R-:W-:Y:S02]  /*736d0*/  IMAD.MOV.U32 R19, RZ, RZ, R12 ;  /* 0x000000ffff137224 */ /* 0x000fe400078e000c */
[----:B------:R-:W0:Y:S04]  /*736e0*/  LDS.128 R12, [R20] ;  /* 0x00000000140c7984 */ /* 0x000e280000000c00 */
[----:B------:R1:W-:Y:S04]  /*736f0*/  STL.64 [R1+0x35a0], R16 ;  /* 0x0035a01001007387 */ /* 0x0003e80000100a00 */
[----:B-1----:R-:W2:Y:S04]  /*73700*/  LDL.LU R16, [R1+0x20] ;  /* 0x0000200001107983 */ /* 0x002ea80000300800 */
[----:B------:R-:W2:Y:S04]  /*73710*/  LDL.LU R17, [R1+0x24] ;  /* 0x0000240001117983 */ /* 0x000ea80000300800 */
[----:B0-----:R-:W-:Y:S04]  /*73720*/  STL.64 [R1+0x5f0], R12 ;  /* 0x0005f00c01007387 */ /* 0x001fe80000100a00 */
[----:B------:R0:W-:Y:S04]  /*73730*/  STL.64 [R1+0x5f8], R14 ;  /* 0x0005f80e01007387 */ /* 0x0001e80000100a00 */
[----:B0-----:R-:W3:Y:S04]  /*73740*/  LDL.LU.64 R14, [R1+0x35b8] ;  /* 0x0035b800010e7983 */ /* 0x001ee80000300a00 */
        /* <DEDUP_REMOVED lines=10> */
[----:B------:R-:W-:-:S02]  /*737f0*/  PRMT R29, R29, 0x5210, R27 ;  /* 0x000052101d1d7816 */ /* 0x000fc4000000001b */
[----:B------:R-:W-:-:S03]  /*73800*/  PRMT R26, R26, 0x5210, R4 ;  /* 0x000052101a1a7816 */ /* 0x000fc60000000004 */
[----:B--2---:R0:W-:Y:S04]  /*73810*/  STSM.16.M88.4 [R12], R16 ;  /* 0x000000100c007844 */ /* 0x0041e80000000200 */
[----:B0-----:R-:W2:Y:S04]  /*73820*/  LDL.LU.64 R18, [R1+0x3598] ;  /* 0x0035980001127983 */ /* 0x001ea80000300a00 */
[----:B------:R-:W4:Y:S04]  /*73830*/  LDL.LU.64 R16, [R1+0x3590] ;  /* 0x0035900001107983 */ /* 0x000f280000300a00 */
[----:B------:R-:W4:Y:S04]  /*73840*/  LDL.LU R27, [R1+0x358c] ;  /* 0x00358c00011b7983 */ /* 0x000f280000300800 */
[----:B------:R-:W4:Y:S01]  /*73850*/  LDL.LU R4, [R1+0x3588] ;  /* 0x0035880001047983 */ /* 0x000f220000300800 */
[----:B---3--:R-:W-:-:S03]  /*73860*/  PRMT R14, R14, 0x5210, R10 ;  /* 0x000052100e0e7816 */ /* 0x008fc6000000000a */
[----:B------:R-:W3:Y:S01]  /*73870*/  LDL.LU R10, [R1+0x3584] ;  /* 0x00358400010a7983 */ /* 0x000ee20000300800 */
[----:B------:R-:W-:Y:S06]  /*73880*/  BAR.SYNC.DEFER_BLOCKING 0x0 ;  /* 0x0000000000007b1d */ /* 0x000fec0000010000 */
[----:B--2---:R0:W-:Y:S04]  /*73890*/  STL.64 [R1+0x3568], R18 ;  /* 0x0035681201007387 */ /* 0x0041e80000100a00 */
[----:B----4-:R1:W-:Y:S04]  /*738a0*/  STL.64 [R1+0x3560], R16 ;  /* 0x0035601001007387 */ /* 0x0103e80000100a00 */
[----:B------:R-:W-:Y:S04]  /*738b0*/  STL.64 [R1+0x3578], R6 ;  /* 0x0035780601007387 */ /* 0x000fe80000100a00 */
[----:B------:R-:W-:Y:S01]  /*738c0*/  STL.64 [R1+0x3570], R4 ;  /* 0x0035700401007387 */ /* 0x000fe20000100a00 */
[----:B0-----:R-:W-:-:S02]  /*738d0*/  IMAD.MOV.U32 R18, RZ, RZ, R14 ;  /* 0x000000ffff127224 */ /* 0x001fc400078e000e */
[----:B-1----:R-:W-:Y:S01]  /*738e0*/  IMAD.MOV.U32 R16, RZ, RZ, R29 ;  /* 0x000000ffff107224 */ /* 0x002fe200078e001d */
[----:B------:R-:W0:Y:S04]  /*738f0*/  LDS.128 R4, [R20] ;  /* 0x0000000014047984 */ /* 0x000e280000000c00 */
[----:B------:R-:W2:Y:S04]  /*73900*/  LDL.LU R29, [R1+0x658] ;  /* 0x00065800011d7983 */ /* 0x000ea80000300800 */
[----:B------:R-:W4:Y:S01]  /*73910*/  LDL R14, [R1+0x13dc] ;  /* 0x0013dc00010e7983 */ /* 0x000f220000100800 */
[----:B---3--:R-:W-:Y:S01]  /*73920*/  PRMT R19, R10, 0x5210, R25 ;  /* 0x000052100a137816 */ /* 0x008fe20000000019 */
[----:B------:R-:W-:Y:S01]  /*73930*/  IMAD.MOV.U32 R17, RZ, RZ, R26 ;  /* 0x000000ffff117224 */ /* 0x000fe200078e001a */
[----:B------:R-:W-:Y:S06]  /*73940*/  BAR.SYNC.DEFER_BLOCKING 0x0 ;  /* 0x0000000000007b1d */ /* 0x000fec0000010000 */
[----:B------:R-:W-:Y:S04]  /*73950*/  STSM.16.M88.4 [R12], R16 ;  /* 0x000000100c007844 */ /* 0x000fe80000000200 */
[----:B----4-:R1:W-:Y:S04]  /*73960*/  STL [R1+0x3534], R14 ;  /* 0x0035340e01007387 */ /* 0x0103e80000100800 */
[----:B-1----:R-:W3:Y:S04]  /*73970*/  LDL R14, [R1+0x111c] ;  /* 0x00111c00010e7983 */ /* 0x002ee80000100800 */
[----:B------:R-:W4:Y:S04]  /*73980*/  LDL.LU R10, [R1+0x3580] ;  /* 0x00358000010a7983 */ /* 0x000f280000300800 */
[----:B------:R-:W4:Y:S04]  /*73990*/  LDL.LU R25, [R1+0x660] ;  /* 0x0006600001197983 */ /* 0x000f280000300800 */
[----:B0-----:R-:W-:Y:S04]  /*739a0*/  STL.64 [R1+0x40], R4 ;  /* 0x0000400401007387 */ /* 0x001fe80000100a00 */
[----:B------:R0:W-:Y:S04]  /*739b0*/  STL.64 [R1+0x48], R6 ;  /* 0x0000480601007387 */ /* 0x0001e80000100a00 */
[----:B0-----:R-:W2:Y:S04]  /*739c0*/  LDL.LU.64 R6, [R1+0x3578] ;  /* 0x0035780001067983 */ /* 0x001ea80000300a00 */
[----:B------:R-:W4:Y:S04]  /*739d0*/  LDL.LU.64 R4, [R1+0x3570] ;  /* 0x0035700001047983 */ /* 0x000f280000300a00 */
[----:B------:R-:W2:Y:S01]  /*739e0*/  LDL.LU.64 R18, [R1+0x3568] ;  /* 0x0035680001127983 */ /* 0x000ea20000300a00 */
[----:B------:R-:W-:-:S02]  /*739f0*/  IMAD.MOV.U32 R26, RZ, RZ, R21 ;  /* 0x000000ffff1a7224 */ /* 0x000fc400078e0015 */
[----:B------:R-:W-:Y:S01]  /*73a00*/  IMAD.MOV.U32 R21, RZ, RZ, R23 ;  /* 0x000000ffff157224 */ /* 0x000fe200078e0017 */
[----:B------:R-:W4:Y:S01]  /*73a10*/  LDL.LU.64 R16, [R1+0x3560] ;  /* 0x0035600001107983 */ /* 0x000f220000300a00 */
[----:B------:R-:W-:Y:S01]  /*73a20*/  BAR.SYNC.DEFER_BLOCKING 0x0 ;  /* 0x0000000000007b1d */ /* 0x000fe20000010000 */
[----:B---3--:R-:W-:-:S05]  /*73a30*/  ISETP.LT.AND P5, PT, R14, UR29, !P5 ;  /* 0x0000001d0e007c0c */ /* 0x008fca000efa1270 */
[----:B------:R0:W-:Y:S04]  /*73a40*/  STL.64 [R1+0x3558], R14 ;  /* 0x0035580e01007387 */ /* 0x0001e80000100a00 */
[----:B0-----:R-:W3:Y:S04]  /*73a50*/  LDL.LU R14, [R1+0x634] ;  /* 0x00063400010e7983 */ /* 0x001ee80000300800 */
[----:B------:R-:W3:Y:S04]  /*73a60*/  LDL.LU R15, [R1+0x65c] ;  /* 0x00065c00010f7983 */ /* 0x000ee80000300800 */
[----:B------:R0:W-:Y:S01]  /*73a70*/  STL.64 [R1+0x3550], R12 ;  /* 0x0035500c01007387 */ /* 0x0001e20000100a00 */
[----:B--2---:R-:W-:-:S02]  /*73a80*/  IMAD.MOV.U32 R23, RZ, RZ, R18 ;  /* 0x000000ffff177224 */ /* 0x004fc400078e0012 */
[----:B------:R-:W-:Y:S02]  /*73a90*/  IMAD.MOV.U32 R18, RZ, RZ, R7 ;  /* 0x000000ffff127224 */ /* 0x000fe400078e0007 */
[----:B------:R-:W-:Y:S02]  /*73aa0*/  IMAD.MOV.U32 R7, RZ, RZ, R11 ;  /* 0x000000ffff077224 */ /* 0x000fe400078e000b */
[----:B------:R-:W4:Y:S01]  /*73ab0*/  LDL R11, [R1+0x62c] ;  /* 0x00062c00010b7983 */ /* 0x000f220000100800 */
[----:B0-----:R-:W-:-:S03]  /*73ac0*/  PRMT R12, R29, 0x5210, R28 ;  /* 0x000052101d0c7816 */ /* 0x001fc6000000001c */
[----:B----4-:R0:W-:Y:S04]  /*73ad0*/  STL.64 [R1+0x3538], R10 ;  /* 0x0035380a01007387 */ /* 0x0101e80000100a00 */
[----:B0-----:R-:W2:Y:S01]  /*73ae0*/  LDL.LU.64 R10, [R1+0x620] ;  /* 0x00062000010a7983 */ /* 0x001ea20000300a00 */
[----:B---3--:R-:W-:-:S03]  /*73af0*/  PRMT R13, R15, 0x5210, R14 ;  /* 0x000052100f0d7816 */ /* 0x008fc6000000000e */
[----:B--2---:R-:W-:Y:S04]  /*73b00*/  STL.64 [R1+0x3548], R10 ;  /* 0x0035480a01007387 */ /* 0x004fe80000100a00 */
[----:B------:R0:W-:Y:S02]  /*73b10*/  STL.64 [R1+0x3540], R8 ;  /* 0x0035400801007387 */ /* 0x0001e40000100a00 */
[----:B0-----:R-:W-:Y:S02]  /*73b20*/  IMAD.MOV.U32 R8, RZ, RZ, R13 ;  /* 0x000000ffff087224 */ /* 0x001fe400078e000d */
[----:B------:R-:W-:Y:S02]  /*73b30*/  IMAD.MOV.U32 R9, RZ, RZ, R12 ;  /* 0x000000ffff097224 */ /* 0x000fe400078e000c */
[----:B------:R-:W0:Y:S01]  /*73b40*/  LDS.128 R12, [R20] ;  /* 0x00000000140c7984 */ /* 0x000e220000000c00 */
[----:B------:R-:W-:-:S03]  /*73b50*/  PRMT R11, R4, 0x5210, R6 ;  /* 0x00005210040b7816 */ /* 0x000fc60000000006 */
[----:B------:R-:W2:Y:S04]  /*73b60*/  LDL R4, [R1+0x8] ;  /* 0x0000080001047983 */ /* 0x000ea80000100800 */
[----:B0-----:R-:W-:Y:S04]  /*73b70*/  STL.64 [R1+0x30], R12 ;  /* 0x0000300c01007387 */ /* 0x001fe80000100a00 */
[----:B------:R0:W-:Y:S04]  /*73b80*/  STL.64 [R1+0x38], R14 ;  /* 0x0000380e01007387 */ /* 0x0001e80000100a00 */
[----:B0-----:R-:W3:Y:S04]  /*73b90*/  LDL.LU.64 R14, [R1+0x3558] ;  /* 0x00355800010e7983 */ /* 0x001ee80000300a00 */
[----:B------:R-:W4:Y:S01]  /*73ba0*/  LDL.LU.64 R12, [R1+0x3550] ;  /* 0x00355000010c7983 */ /* 0x000f220000300a00 */
[----:B------:R-:W-:Y:S01]  /*73bb0*/  PRMT R10, R25, 0x5210, R24 ;  /* 0x00005210190a7816 */ /* 0x000fe20000000018 */
[----:B------:R-:W-:Y:S01]  /*73bc0*/  BAR.SYNC.DEFER_BLOCKING 0x0 ;  /* 0x0000000000007b1d */ /* 0x000fe20000010000 */
[----:B------:R-:W-:-:S02]  /*73bd0*/  IMAD.MOV.U32 R20, RZ, RZ, R23 ;  /* 0x000000ffff147224 */ /* 0x000fc400078e0017 */
[----:B------:R-:W-:-:S03]  /*73be0*/  IMAD.MOV.U32 R23, RZ, RZ, R18 ;  /* 0x000000ffff177224 */ /* 0x000fc600078e0012 */
[----:B------:R-:W2:Y:S04]  /*73bf0*/  LDL R28, [R1+0x614] ;  /* 0x00061400011c7983 */ /* 0x000ea80000100800 */
[----:B------:R-:W2:Y:S01]  /*73c00*/  LDL R18, [R1+0x618] ;  /* 0x0006180001127983 */ /* 0x000ea20000100800 */
[----:B---3--:R-:W-:-:S03]  /*73c10*/  IMAD.MOV.U32 R25, RZ, RZ, R15 ;  /* 0x000000ffff197224 */ /* 0x008fc600078e000f */
[----:B------:R-:W3:Y:S04]  /*73c20*/  LDL R15, [R1+0x13e0] ;  /* 0x0013e000010f7983 */ /* 0x000ee80000100800 */
[----:B----4-:R0:W-:Y:S04]  /*73c30*/  STSM.16.M88.4 [R12], R8 ;  /* 0x000000080c007844 */ /* 0x0101e80000000200 */
[----:B0-----:R-:W4:Y:S04]  /*73c40*/  LDL.LU.64 R10, [R1+0x3548] ;  /* 0x00354800010a7983 */ /* 0x001f280000300a00 */
[----:B------:R-:W2:Y:S01]  /*73c50*/  LDL.LU.64 R8, [R1+0x3540] ;  /* 0x0035400001087983 */ /* 0x000ea20000300a00 */
[----:B------:R-:W-:Y:S01]  /*73c60*/  PRMT R6, R27, 0x7770, RZ ;  /* 0x000077701b067816 */ /* 0x000fe200000000ff */
[----:B------:R-:W-:Y:S06]  /*73c70*/  BAR.SYNC.DEFER_BLOCKING 0x0 ;  /* 0x0000000000007b1d */ /* 0x000fec0000010000 */
[----:B------:R-:W3:Y:S04]  /*73c80*/  LDL R12, [R1+0x610] ;  /* 0x00061000010c7983 */ /* 0x000ee80000100800 */
[----:B----4-:R2:W-:Y:S02]  /*73c90*/  @P5 STG.E.U8 desc[UR32][R10.64], R6 ;  /* 0x000000060a005986 */ /* 0x0105e4000c101120 */
[----:B--2---:R-:W-:-:S02]  /*73ca0*/  IMAD.MOV.U32 R6, RZ, RZ, R8 ;  /* 0x000000ffff067224 */ /* 0x004fc400078e0008 */
[----:B------:R-:W2:Y:S04]  /*73cb0*/  LDL.LU.64 R10, [R1+0x3538] ;  /* 0x00353800010a7983 */ /* 0x000ea80000300a00 */
[----:B------:R0:W-:Y:S01]  /*73cc0*/  STL.64 [R1+0x3518], R6 ;  /* 0x0035180601007387 */ /* 0x0001e20000100a00 */
[----:B------:R-:W-:-:S03]  /*73cd0*/  IMAD.MOV.U32 R24, RZ, RZ, R9 ;  /* 0x000000ffff187224 */ /* 0x000fc600078e0009 */
[----:B------:R-:W4:Y:S04]  /*73ce0*/  LDL R29, [R1+0x5ac] ;  /* 0x0005ac00011d7983 */ /* 0x000f280000100800 */
[----:B0-----:R-:W2:Y:S01]  /*73cf0*/  LDL R7, [R1+0x630] ;  /* 0x0006300001077983 */ /* 0x001ea20000100800 */
[----:B------:R-:W-:Y:S02]  /*73d00*/  PRMT R6, R27, 0x7771, RZ ;  /* 0x000077711b067816 */ /* 0x000fe400000000ff */
[----:B--2---:R-:W-:-:S05]  /*73d10*/  IADD3 R8, P5, R7, R10, RZ ;  /* 0x0000000a07087210 */ /* 0x004fca0007fbe0ff */
[----:B------:R-:W-:Y:S01]  /*73d20*/  IMAD.X R9, R11, 0x1, R16, P5 ;  /* 0x000000010b097824 */ /* 0x000fe200028e0610 */
[----:B------:R-:W-:Y:S02]  /*73d30*/  ISETP.GE.AND P5, PT, R14, UR35, PT ;  /* 0x000000230e007c0c */ /* 0x000fe4000bfa6270 */
[----:B------:R-:W2:Y:S02]  /*73d40*/  LDL.LU R14, [R1+0x3534] ;  /* 0x00353400010e7983 */ /* 0x000ea40000300800 */
[----:B---3--:R-:W-:Y:S02]  /*73d50*/  ISETP.LT.AND P6, PT, R15, UR24, !P5 ;  /* 0x000000180f007c0c */ /* 0x008fe4000efc1270 */
[----:B------:R-:W2:Y:S11]  /*73d60*/  LDL.LU R15, [R1+0x3530] ;  /* 0x00353000010f7983 */ /* 0x000eb60000300800 */
[----:B------:R0:W-:Y:S04]  /*73d70*/  @P6 STG.E.U8 desc[UR32][R8.64], R6 ;  /* 0x0000000608006986 */ /* 0x0001e8000c101120 */
[----:B0-----:R-:W3:Y:S02]  /*73d80*/  LDL.LU.64 R8, [R1+0x3528] ;  /* 0x0035280001087983 */ /* 0x001ee40000300a00 */
[----:B---3--:R-:W-:-:S05]  /*73d90*/  IADD3 R6, P6, R7, R9, RZ ;  /* 0x0000000907067210 */ /* 0x008fca0007fde0ff */
[----:B------:R-:W-:Y:S02]  /*73da0*/  IMAD.X R7, R11, 0x1, R8, P6 ;  /* 0x000000010b077824 */ /* 0x000fe400030e0608 */
[----:B------:R-:W3:Y:S04]  /*73db0*/  LDL.LU R11, [R1+0x3520] ;  /* 0x00352000010b7983 */ /* 0x000ee80000300800 */
[----:B--2---:R0:W-:Y:S04]  /*73dc0*/  STL.64 [R1+0x2818], R14 ;  /* 0x0028180e01007387 */ /* 0x0041e80000100a00 */
[----:B0-----:R-:W2:Y:S01]  /*73dd0*/  LDL.LU R15, [R1+0x630] ;  /* 0x00063000010f7983 */ /* 0x001ea20000300800 */
[----:B------:R-:W-:-:S02]  /*73de0*/  ISETP.LT.AND P6, PT, R14, UR22, !P5 ;  /* 0x000000160e007c0c */ /* 0x000fc4000efc1270 */
[----:B------:R-:W-:-:S11]  /*73df0*/  PRMT R14, R27, 0x7772, RZ ;  /* 0x000077721b0e7816 */ /* 0x000fd600000000ff */
[----:B------:R0:W-:Y:S04]  /*73e00*/  @P6 STG.E.U8 desc[UR32][R6.64], R14 ;  /* 0x0000000e06006986 */ /* 0x0001e8000c101120 */
[----:B--2---:R-:W-:Y:S04]  /*73e10*/  STL [R1+0x3510], R15 ;  /* 0x0035100f01007387 */ /* 0x004fe80000100800 */
[----:B0-----:R-:W2:Y:S04]  /*73e20*/  LDL.LU.64 R6, [R1+0x3518] ;  /* 0x0035180001067983 */ /* 0x001ea80000300a00 */
[----:B------:R0:W-:Y:S02]  /*73e30*/  STL [R1+0x3078], R27 ;  /* 0x0030781b01007387 */ /* 0x0001e40000100800 */
[----:B0-----:R-:W-:-:S05]  /*73e40*/  IMAD.MOV.U32 R27, RZ, RZ, R24 ;  /* 0x000000ffff1b7224 */ /* 0x001fca00078e0018 */
[----:B------:R-:W-:-:S05]  /*73e50*/  IADD3 R14, P6, R27, R10, RZ ;  /* 0x0000000a1b0e7210 */ /* 0x000fca0007fde0ff */
[----:B------:R-:W-:-:S05]  /*73e60*/  IMAD.X R15, R26, 0x1, R16, P6 ;  /* 0x000000011a0f7824 */ /* 0x000fca00030e0610 */
[----:B------:R0:W-:Y:S01]  /*73e70*/  STL.64 [R1+0x1a28], R14 ;  /* 0x001a280e01007387 */ /* 0x0001e20000100a00 */
[----:B------:R-:W-:Y:S01]  /*73e80*/  IMAD.MOV.U32 R24, RZ, RZ, R0 ;  /* 0x000000ffff187224 */ /* 0x000fe200078e0000 */
[----:B0-----:R-:W-:-:S05]  /*73e90*/  IADD3 R14, P6, R28, R10, RZ ;  /* 0x0000000a1c0e7210 */ /* 0x001fca0007fde0ff */
[----:B------:R-:W-:Y:S01]  /*73ea0*/  IMAD.X R15, R18, 0x1, R16, P6 ;  /* 0x00000001120f7824 */ /* 0x000fe200030e0610 */
[----:B------:R-:W-:-:S04]  /*73eb0*/  SHF.R.S32.HI R0, RZ, 0x1f, R12 ;  /* 0x0000001fff007819 */ /* 0x000fc8000001140c */
[----:B------:R3:W-:Y:S02]  /*73ec0*/  STL.64 [R1+0x19f8], R14 ;  /* 0x0019f80e01007387 */ /* 0x0007e40000100a00 */
[----:B---3--:R-:W-:Y:S02]  /*73ed0*/  IADD3 R14, P6, R12, R11, RZ ;  /* 0x0000000b0c0e7210 */ /* 0x008fe40007fde0ff */
[----:B------:R-:W-:Y:S03]  /*73ee0*/  STL [R1+0x24], R0 ;  /* 0x0000240001007387 */ /* 0x000fe60000100800 */
[----:B------:R-:W-:-:S05]  /*73ef0*/  IMAD.X R15, R0, 0x1, R4, P6 ;  /* 0x00000001000f7824 */ /* 0x000fca00030e0604 */
[----:B------:R0:W-:Y:S02]  /*73f00*/  STL.64 [R1+0x19c8], R14 ;  /* 0x0019c80e01007387 */ /* 0x0001e40000100a00 */
[----:B0-----:R-:W-:-:S05]  /*73f10*/  IADD3 R14, P6, R12, R10, RZ ;  /* 0x0000000a0c0e7210 */ /* 0x001fca0007fde0ff */
        /* <DEDUP_REMOVED lines=9> */
[----:B------:R-:W-:Y:S01]  /*73fb0*/  IMAD.X R15, R0, 0x1, R8, P6 ;  /* 0x00000001000f7824 */ /* 0x000fe200030e0608 */
[----:B----4-:R-:W-:-:S04]  /*73fc0*/  SHF.R.S32.HI R12, RZ, 0x1f, R29 ;  /* 0x0000001fff0c7819 */ /* 0x010fc8000001141d */
[----:B------:R0:W-:Y:S02]  /*73fd0*/  STL.64 [R1+0x19b8], R14 ;  /* 0x0019b80e01007387 */ /* 0x0001e40000100a00 */
[----:B0-----:R-:W-:-:S05]  /*73fe0*/  IADD3 R14, P6, R29, R11, RZ ;  /* 0x0000000b1d0e7210 */ /* 0x001fca0007fde0ff */
[----:B------:R-:W-:Y:S01]  /*73ff0*/  IMAD.X R15, R12, 0x1, R4, P6 ;  /* 0x000000010c0f7824 */ /* 0x000fe200030e0604 */
[----:B------:R-:W-:Y:S04]  /*74000*/  STL [R1+0x20], R12 ;  /* 0x0000200c01007387 */ /* 0x000fe80000100800 */
[----:B------:R0:W-:Y:S04]  /*74010*/  STL.64 [R1+0x1990], R14 ;  /* 0x0019900e01007387 */ /* 0x0001e80000100a00 */
[----:B0-----:R-:W3:Y:S04]  /*74020*/  LDL.LU R15, [R1+0x3510] ;  /* 0x00351000010f7983 */ /* 0x001ee80000300800 */
[----:B------:R-:W-:Y:S01]  /*74030*/  STL.64 [R1+0x34f0], R10 ;  /* 0x0034f00a01007387 */ /* 0x000fe20000100a00 */
[----:B--2---:R-:W-:Y:S01]  /*74040*/  IMAD.MOV.U32 R18, RZ, RZ, R6 ;  /* 0x000000ffff127224 */ /* 0x004fe200078e0006 */
[----:B------:R-:W-:Y:S01]  /*74050*/  IADD3 R6, P6, R29, R10, RZ ;  /* 0x0000000a1d067210 */ /* 0x000fe20007fde0ff */
[----:B------:R-:W-:-:S04]  /*74060*/  IMAD.MOV.U32 R0, RZ, RZ, R7 ;  /* 0x000000ffff007224 */ /* 0x000fc800078e0007 */
[----:B------:R-:W-:-:S05]  /*74070*/  IMAD.X R7, R12, 0x1, R16, P6 ;  /* 0x000000010c077824 */ /* 0x000fca00030e0610 */
[----:B------:R0:W-:Y:S04]  /*74080*/  STL.64 [R1+0x1988], R6 ;  /* 0x0019880601007387 */ /* 0x0001e80000100a00 */
[----:B0-----:R-:W3:Y:S04]  /*74090*/  LDL.LU.64 R6, [R1+0x3508] ;  /* 0x0035080001067983 */ /* 0x001ee80000300a00 */
[----:B------:R-:W2:Y:S04]  /*740a0*/  LDL R10, [R1+0x618] ;  /* 0x00061800010a7983 */ /* 0x000ea80000100800 */
[----:B------:R0:W-:Y:S04]  /*740b0*/  STL.64 [R1+0x34f8], R24 ;  /* 0x0034f81801007387 */ /* 0x0001e80000100a00 */
[----:B0-----:R-:W4:Y:S04]  /*740c0*/  LDL R25, [R1+0x614] ;  /* 0x0006140001197983 */ /* 0x001f280000100800 */
[----:B------:R-:W2:Y:S01]  /*740d0*/  LDL R24, [R1+0x62c] ;  /* 0x00062c0001187983 */ /* 0x000ea20000100800 */
[----:B------:R-:W-:Y:S01]  /*740e0*/  IADD3 R28, P6, R29, R9, RZ ;  /* 0x000000091d1c7210 */ /* 0x000fe20007fde0ff */
[----:B------:R-:W-:-:S04]  /*740f0*/  IMAD.MOV.U32 R14, RZ, RZ, R5 ;  /* 0x000000ffff0e7224 */ /* 0x000fc800078e0005 */
[----:B------:R-:W-:Y:S01]  /*74100*/  IMAD.X R29, R12, 0x1, R8, P6 ;  /* 0x000000010c1d7824 */ /* 0x000fe200030e0608 */
[----:B----4-:R-:W-:Y:S04]  /*74110*/  STL [R1+0x3500], R25 ;  /* 0x0035001901007387 */ /* 0x010fe80000100800 */
[----:B------:R-:W4:Y:S04]  /*74120*/  LDL R11, [R1+0x610] ;  /* 0x00061000010b7983 */ /* 0x000f280000100800 */
[----:B------:R-:W4:Y:S04]  /*74130*/  LDL R5, [R1+0x5a4] ;  /* 0x0005a40001057983 */ /* 0x000f280000100800 */
[----:B------:R0:W-:Y:S04]  /*74140*/  STL.64 [R1+0x34e8], R8 ;  /* 0x0034e80801007387 */ /* 0x0001e80000100a00 */
[----:B0-----:R-:W4:Y:S04]  /*74150*/  LDL R9, [R1+0x5ac] ;  /* 0x0005ac0001097983 */ /* 0x001f280000100800 */
[----:B------:R3:W-:Y:S02]  /*74160*/  STL.64 [R1+0x1980], R28 ;  /* 0x0019801c01007387 */ /* 0x0007e40000100a00 */
[----:B---3--:R-:W-:-:S05]  /*74170*/  IADD3 R28, P6, R15, R7, RZ ;  /* 0x000000070f1c7210 */ /* 0x008fca0007fde0ff */
[----:B--2---:R-:W-:-:S05]  /*74180*/  IMAD.X R29, R24, 0x1, R6, P6 ;  /* 0x00000001181d7824 */ /* 0x004fca00030e0606 */
[----:B------:R0:W-:Y:S02]  /*74190*/  STL.64 [R1+0x2c60], R28 ;  /* 0x002c601c01007387 */ /* 0x0001e40000100a00 */
[----:B0-----:R-:W-:-:S05]  /*741a0*/  IMAD.MOV.U32 R29, RZ, RZ, R27 ;  /* 0x000000ffff1d7224 */ /* 0x001fca00078e001b */
[----:B------:R-:W-:-:S05]  /*741b0*/  IADD3 R24, P6, R29, R7, RZ ;  /* 0x000000071d187210 */ /* 0x000fca0007fde0ff */
[----:B------:R-:W-:Y:S02]  /*741c0*/  IMAD.X R25, R26, 0x1, R6, P6 ;  /* 0x000000011a197824 */ /* 0x000fe400030e0606 */
[----:B------:R-:W-:-:S03]  /*741d0*/  IMAD.MOV.U32 R27, RZ, RZ, R0 ;  /* 0x000000ffff1b7224 */ /* 0x000fc600078e0000 */
[----:B------:R0:W-:Y:S04]  /*741e0*/  STL.64 [R1+0x1a18], R24 ;  /* 0x001a181801007387 */ /* 0x0001e80000100a00 */
[----:B0-----:R-:W2:Y:S04]  /*741f0*/  LDL.LU R25, [R1+0x3500] ;  /* 0x0035000001197983 */ /* 0x001ea80000300800 */
[----:B------:R-:W3:Y:S04]  /*74200*/  LDL R0, [R1+0x3c4] ;  /* 0x0003c40001007983 */ /* 0x000ee80000100800 */
[----:B---3--:R0:W-:Y:S04]  /*74210*/  STL [R1+0x34d0], R0 ;  /* 0x0034d00001007387 */ /* 0x0081e80000100800 */
[----:B0-----:R-:W3:Y:S01]  /*74220*/  LDL R0, [R1+0x24] ;  /* 0x0000240001007983 */ /* 0x001ee20000100800 */
[----:B--2---:R-:W-:-:S05]  /*74230*/  IADD3 R24, P6, R25, R7, RZ ;  /* 0x0000000719187210 */ /* 0x004fca0007fde0ff */
[----:B------:R-:W-:Y:S01]  /*74240*/  IMAD.X R25, R10, 0x1, R6, P6 ;  /* 0x000000010a197824 */ /* 0x000fe200030e0606 */
[----:B----4-:R-:W-:-:S04]  /*74250*/  IADD3 R10, P6, R11, R7, RZ ;  /* 0x000000070b0a7210 */ /* 0x010fc80007fde0ff */
[----:B------:R0:W-:Y:S04]  /*74260*/  STL.64 [R1+0x19e8], R24 ;  /* 0x0019e81801007387 */ /* 0x0001e80000100a00 */
[----:B0-----:R-:W2:Y:S01]  /*74270*/  LDL.LU.64 R24, [R1+0x34f8] ;  /* 0x0034f80001187983 */ /* 0x001ea20000300a00 */
[----:B---3--:R-:W-:-:S05]  /*74280*/  IMAD.X R11, R0, 0x1, R6, P6 ;  /* 0x00000001000b7824 */ /* 0x008fca00030e0606 */
[----:B------:R0:W-:Y:S04]  /*74290*/  STL.64 [R1+0x19b0], R10 ;  /* 0x0019b00a01007387 */ /* 0x0001e80000100a00 */
[----:B0-----:R-:W3:Y:S01]  /*742a0*/  LDL.LU.64 R10, [R1+0x34f0] ;  /* 0x0034f000010a7983 */ /* 0x001ee20000300a00 */
[----:B------:R-:W-:-:S05]  /*742b0*/  IADD3 R8, P6, R9, R7, RZ ;  /* 0x0000000709087210 */ /* 0x000fca0007fde0ff */
[----:B------:R-:W-:Y:S01]  /*742c0*/  IMAD.X R9, R12, 0x1, R6, P6 ;  /* 0x000000010c097824 */ /* 0x000fe200030e0606 */
[----:B------:R-:W-:-:S04]  /*742d0*/  SHF.R.S32.HI R12, RZ, 0x1f, R5 ;  /* 0x0000001fff0c7819 */ /* 0x000fc80000011405 */
[----:B------:R3:W-:Y:S04]  /*742e0*/  STL.64 [R1+0x1978], R8 ;  /* 0x0019780801007387 */ /* 0x0007e80000100a00 */
[----:B------:R-:W-:Y:S01]  /*742f0*/  STL [R1+0x1c], R12 ;  /* 0x00001c0c01007387 */ /* 0x000fe20000100800 */
[----:B---3--:R-:W-:-:S05]  /*74300*/  IADD3 R8, P6, R5, R11, RZ ;  /* 0x0000000b05087210 */ /* 0x008fca0007fde0ff */
[----:B------:R-:W-:Y:S01]  /*74310*/  IMAD.X R9, R12, 0x1, R4, P6 ;  /* 0x000000010c097824 */ /* 0x000fe200030e0604 */
[----:B------:R-:W-:-:S05]  /*74320*/  IADD3 R4, P6, R5, R10, RZ ;  /* 0x0000000a05047210 */ /* 0x000fca0007fde0ff */
[----:B------:R-:W-:Y:S01]  /*74330*/  IMAD.X R5, R12, 0x1, R16, P6 ;  /* 0x000000010c057824 */ /* 0x000fe200030e0610 */
[----:B------:R0:W-:Y:S04]  /*74340*/  STL.64 [R1+0x1958], R8 ;  /* 0x0019580801007387 */ /* 0x0001e80000100a00 */
[----:B0-----:R-:W3:Y:S04]  /*74350*/  LDL.LU.64 R8, [R1+0x34e8] ;  /* 0x0034e80001087983 */ /* 0x001ee80000300a00 */
[----:B------:R-:W-:Y:S04]  /*74360*/  STL.64 [R1+0x34c8], R10 ;  /* 0x0034c80a01007387 */ /* 0x000fe80000100a00 */
[----:B------:R0:W-:Y:S04]  /*74370*/  STL.64 [R1+0x1950], R4 ;  /* 0x0019500401007387 */ /* 0x0001e80000100a00 */
[----:B0-----:R-:W4:Y:S04]  /*74380*/  LDL.LU.64 R4, [R1+0x34e0] ;  /* 0x0034e00001047983 */ /* 0x001f280000300a00 */
[----:B------:R-:W2:Y:S04]  /*74390*/  LDL R11, [R1+0x610] ;  /* 0x00061000010b7983 */ /* 0x000ea80000100800 */
[----:B------:R-:W3:Y:S04]  /*743a0*/  LDL R10, [R1+0x614] ;  /* 0x00061400010a7983 */ /* 0x000ee80000100800 */
[----:B--2---:R-:W-:Y:S04]  /*743b0*/  STL [R1+0x34d4], R11 ;  /* 0x0034d40b01007387 */ /* 0x004fe80000100800 */
[----:B---3--:R0:W-:Y:S04]  /*743c0*/  STL [R1+0x34d8], R10 ;  /* 0x0034d80a01007387 */ /* 0x0081e80000100800 */
[----:B0-----:R-:W2:Y:S04]  /*743d0*/  LDL R10, [R1+0x62c] ;  /* 0x00062c00010a7983 */ /* 0x001ea80000100800 */
[----:B------:R0:W-:Y:S04]  /*743e0*/  STL [R1+0x34c0], R16 ;  /* 0x0034c01001007387 */ /* 0x0001e80000100800 */
[----:B0-----:R-:W3:Y:S01]  /*743f0*/  LDL R16, [R1+0x5a4] ;  /* 0x0005a40001107983 */ /* 0x001ee20000100800 */
[----:B------:R-:W-:Y:S01]  /*74400*/  IMAD.MOV.U32 R11, RZ, RZ, R29 ;  /* 0x000000ffff0b7224 */ /* 0x000fe200078e001d */
[----:B---3--:R-:W-:-:S05]  /*74410*/  IADD3 R28, P6, R16, R9, RZ ;  /* 0x00000009101c7210 */ /* 0x008fca0007fde0ff */
[----:B------:R-:W-:-:S05]  /*74420*/  IMAD.X R29, R12, 0x1, R8, P6 ;  /* 0x000000010c1d7824 */ /* 0x000fca00030e0608 */
[----:B------:R0:W-:Y:S04]  /*74430*/  STL.64 [R1+0x1948], R28 ;  /* 0x0019481c01007387 */ /* 0x0001e80000100a00 */
[----:B------:R1:W-:Y:S01]  /*74440*/  STL.64 [R1+0x34b8], R6 ;  /* 0x0034b80601007387 */ /* 0x0003e20000100a00 */
[----:B0-----:R-:W-:-:S03]  /*74450*/  IADD3 R28, P6, R16, R7, RZ ;  /* 0x00000007101c7210 */ /* 0x001fc60007fde0ff */
[----:B-1----:R-:W3:Y:S02]  /*74460*/  LDL R7, [R1+0x5ac] ;  /* 0x0005ac0001077983 */ /* 0x002ee40000100800 */
[----:B------:R-:W-:Y:S02]  /*74470*/  IMAD.X R29, R12, 0x1, R6, P6 ;  /* 0x000000010c1d7824 */ /* 0x000fe400030e0606 */
[----:B------:R-:W3:Y:S04]  /*74480*/  LDL R6, [R1+0x618] ;  /* 0x0006180001067983 */ /* 0x000ee80000100800 */
[----:B------:R4:W-:Y:S02]  /*74490*/  STL.64 [R1+0x1940], R28 ;  /* 0x0019401c01007387 */ /* 0x0009e40000100a00 */
[----:B----4-:R-:W-:-:S05]  /*744a0*/  IADD3 R28, P6, R15, R5, RZ ;  /* 0x000000050f1c7210 */ /* 0x010fca0007fde0ff */
[----:B--2---:R-:W-:-:S05]  /*744b0*/  IMAD.X R29, R10, 0x1, R4, P6 ;  /* 0x000000010a1d7824 */ /* 0x004fca00030e0604 */
[----:B------:R0:W-:Y:S02]  /*744c0*/  STL.64 [R1+0x2c68], R28 ;  /* 0x002c681c01007387 */ /* 0x0001e40000100a00 */
[----:B0-----:R-:W-:Y:S02]  /*744d0*/  IMAD.MOV.U32 R28, RZ, RZ, R11 ;  /* 0x000000ffff1c7224 */ /* 0x001fe400078e000b */
[----:B------:R-:W2:Y:S03]  /*744e0*/  LDL R29, [R1+0x8] ;  /* 0x00000800011d7983 */ /* 0x000ea60000100800 */
[----:B------:R-:W-:-:S05]  /*744f0*/  IADD3 R10, P6, R28, R5, RZ ;  /* 0x000000051c0a7210 */ /* 0x000fca0007fde0ff */
[----:B------:R-:W-:-:S05]  /*74500*/  IMAD.X R11, R26, 0x1, R4, P6 ;  /* 0x000000011a0b7824 */ /* 0x000fca00030e0604 */
[----:B------:R0:W-:Y:S04]  /*74510*/  STL.64 [R1+0x1a10], R10 ;  /* 0x001a100a01007387 */ /* 0x0001e80000100a00 */
[----:B0-----:R-:W4:Y:S02]  /*74520*/  LDL.LU R10, [R1+0x34d8] ;  /* 0x0034d800010a7983 */ /* 0x001f240000300800 */
[----:B----4-:R-:W-:-:S05]  /*74530*/  IADD3 R10, P6, R10, R5, RZ ;  /* 0x000000050a0a7210 */ /* 0x010fca0007fde0ff */
[----:B---3--:R-:W-:-:S05]  /*74540*/  IMAD.X R11, R6, 0x1, R4, P6 ;  /* 0x00000001060b7824 */ /* 0x008fca00030e0604 */
[----:B------:R0:W-:Y:S04]  /*74550*/  STL.64 [R1+0x19e0], R10 ;  /* 0x0019e00a01007387 */ /* 0x0001e80000100a00 */
[----:B0-----:R-:W3:Y:S02]  /*74560*/  LDL.LU R11, [R1+0x34d4] ;  /* 0x0034d400010b7983 */ /* 0x001ee40000300800 */
[----:B---3--:R-:W-:-:S05]  /*74570*/  IADD3 R10, P6, R11, R5, RZ ;  /* 0x000000050b0a7210 */ /* 0x008fca0007fde0ff */
[----:B------:R-:W-:Y:S02]  /*74580*/  IMAD.X R11, R0, 0x1, R4, P6 ;  /* 0x00000001000b7824 */ /* 0x000fe400030e0604 */
[----:B------:R-:W3:Y:S01]  /*74590*/  LDL.LU R0, [R1+0x34d0] ;  /* 0x0034d00001007983 */ /* 0x000ee20000300800 */
[----:B------:R-:W-:-:S03]  /*745a0*/  IADD3 R6, P6, R7, R5, RZ ;  /* 0x0000000507067210 */ /* 0x000fc60007fde0ff */
[----:B------:R0:W-:Y:S04]  /*745b0*/  STL.64 [R1+0x19a8], R10 ;  /* 0x0019a80a01007387 */ /* 0x0001e80000100a00 */
[----:B0-----:R-:W4:Y:S04]  /*745c0*/  LDL.LU.64 R10, [R1+0x34c8] ;  /* 0x0034c800010a7983 */ /* 0x001f280000300a00 */
[----:B------:R-:W2:Y:S02]  /*745d0*/  LDL R7, [R1+0x20] ;  /* 0x0000200001077983 */ /* 0x000ea40000100800 */
[----:B--2---:R-:W-:-:S05]  /*745e0*/  IMAD.X R7, R7, 0x1, R4, P6 ;  /* 0x0000000107077824 */ /* 0x004fca00030e0604 */
[----:B------:R0:W-:Y:S02]  /*745f0*/  STL.64 [R1+0x1970], R6 ;  /* 0x0019700601007387 */ /* 0x0001e40000100a00 */
[----:B0-----:R-:W-:Y:S02]  /*74600*/  IADD3 R6, P6, R16, R5, RZ ;  /* 0x0000000510067210 */ /* 0x001fe40007fde0ff */
[----:B------:R-:W2:Y:S03]  /*74610*/  LDL.LU R16, [R1+0x34c0] ;  /* 0x0034c00001107983 */ /* 0x000ea60000300800 */
[----:B------:R-:W-:Y:S01]  /*74620*/  IMAD.X R7, R12, 0x1, R4, P6 ;  /* 0x000000010c077824 */ /* 0x000fe200030e0604 */
[----:B---3--:R-:W-:-:S04]  /*74630*/  SHF.R.S32.HI R12, RZ, 0x1f, R0 ;  /* 0x0000001fff0c7819 */ /* 0x008fc80000011400 */
[----:B------:R4:W-:Y:S02]  /*74640*/  STL.64 [R1+0x1938], R6 ;  /* 0x0019380601007387 */ /* 0x0009e40000100a00 */
[----:B----4-:R-:W-:Y:S02]  /*74650*/  IADD3 R6, P6, R0, R11, RZ ;  /* 0x0000000b00067210 */ /* 0x010fe40007fde0ff */
[----:B------:R-:W-:Y:S03]  /*74660*/  STL [R1+0x18], R12 ;  /* 0x0000180c01007387 */ /* 0x000fe60000100800 */
[----:B------:R-:W-:-:S05]  /*74670*/  IMAD.X R7, R12, 0x1, R29, P6 ;  /* 0x000000010c077824 */ /* 0x000fca00030e061d */
[----:B------:R0:W-:Y:S04]  /*74680*/  STL.64 [R1+0x1920], R6 ;  /* 0x0019200601007387 */ /* 0x0001e80000100a00 */
[----:B------:R1:W-:Y:S01]  /*74690*/  STL.64 [R1+0x3490], R10 ;  /* 0x0034900a01007387 */ /* 0x0003e20000100a00 */
[----:B0-----:R-:W-:-:S03]  /*746a0*/  IADD3 R6, P6, R0, R10, RZ ;  /* 0x0000000a00067210 */ /* 0x001fc60007fde0ff */
[----:B-1----:R-:W3:Y:S02]  /*746b0*/  LDL.LU R11, [R1+0x594] ;  /* 0x00059400010b7983 */ /* 0x002ee40000300800 */
[----:B--2---:R-:W-:-:S05]  /*746c0*/  IMAD.X R7, R12, 0x1, R16, P6 ;  /* 0x000000010c077824 */ /* 0x004fca00030e0610 */
[----:B------:R0:W-:Y:S02]  /*746d0*/  STL.64 [R1+0x1918], R6 ;  /* 0x0019180601007387 */ /* 0x0001e40000100a00 */
[----:B0-----:R-:W-:-:S05]  /*746e0*/  IADD3 R6, P6, R0, R9, RZ ;  /* 0x0000000900067210 */ /* 0x001fca0007fde0ff */
[----:B------:R-:W-:-:S05]  /*746f0*/  IMAD.X R7, R12, 0x1, R8, P6 ;  /* 0x000000010c077824 */ /* 0x000fca00030e0608 */
[----:B------:R0:W-:Y:S04]  /*74700*/  STL.64 [R1+0x1910], R6 ;  /* 0x0019100601007387 */ /* 0x0001e80000100a00 */
[----:B0-----:R-:W2:Y:S01]  /*74710*/  LDL.LU.64 R6, [R1+0x34b8] ;  /* 0x0034b80001067983 */ /* 0x001ea20000300a00 */
[----:B------:R-:W-:Y:S02]  /*74720*/  IMAD.MOV.U32 R10, RZ, RZ, R27 ;  /* 0x000000ffff0a7224 */ /* 0x000fe400078e001b */
[----:B------:R-:W-:Y:S01]  /*74730*/  IMAD.MOV.U32 R27, RZ, RZ, R20 ;  /* 0x000000ffff1b7224 */ /* 0x000fe200078e0014 */
[----:B------:R0:W-:Y:S01]  /*74740*/  STL.64 [R1+0x3488], R8 ;  /* 0x0034880801007387 */ /* 0x0001e20000100a00 */
[----:B------:R-:W-:Y:S02]  /*74750*/  IMAD.MOV.U32 R20, RZ, RZ, R2 ;  /* 0x000000ffff147224 */ /* 0x000fe400078e0002 */
[----:B0-----:R-:W-:-:S02]  /*74760*/  IMAD.MOV.U32 R9, RZ, RZ, R26 ;  /* 0x000000ffff097224 */ /* 0x001fc400078e001a */
[----:B------:R-:W-:Y:S02]  /*74770*/  IMAD.MOV.U32 R26, RZ, RZ, R24 ;  /* 0x000000ffff1a7224 */ /* 0x000fe400078e0018 */
[----:B------:R-:W-:Y:S02]  /*74780*/  IMAD.MOV.U32 R24, RZ, RZ, R25 ;  /* 0x000000ffff187224 */ /* 0x000fe400078e0019 */
[----:B------:R-:W-:Y:S01]  /*74790*/  IMAD.MOV.U32 R25, RZ, RZ, R3 ;  /* 0x000000ffff197224 */ /* 0x000fe200078e0003 */
[----:B--2---:R-:W-:-:S05]  /*747a0*/  IADD3 R2, P6, R0, R7, RZ ;  /* 0x0000000700027210 */ /* 0x004fca0007fde0ff */
[----:B------:R-:W-:-:S05]  /*747b0*/  IMAD.X R3, R12, 0x1, R6, P6 ;  /* 0x000000010c037824 */ /* 0x000fca00030e0606 */
[----:B------:R0:W-:Y:S04]  /*747c0*/  STL.64 [R1+0x1908], R2 ;  /* 0x0019080201007387 */ /* 0x0001e80000100a00 */
[----:B0-----:R-:W2:Y:S04]  /*747d0*/  LDL.LU.64 R2, [R1+0x34b0] ;  /* 0x0034b00001027983 */ /* 0x001ea80000300a00 */
[----:B------:R-:W4:Y:S04]  /*747e0*/  LDL R8, [R1+0x1c] ;  /* 0x00001c0001087983 */ /* 0x000f280000100800 */
[----:B---3--:R0:W-:Y:S04]  /*747f0*/  STL.64 [R1+0x34a0], R10 ;  /* 0x0034a00a01007387 */ /* 0x0081e80000100a00 */
[----:B0-----:R-:W3:Y:S04]  /*74800*/  LDL R11, [R1+0x610] ;  /* 0x00061000010b7983 */ /* 0x001ee80000100800 */
[----:B------:R-:W2:Y:S04]  /*74810*/  LDL R10, [R1+0x614] ;  /* 0x00061400010a7983 */ /* 0x000ea80000100800 */
[----:B---3--:R-:W-:Y:S04]  /*74820*/  STL [R1+0x34a8], R11 ;  /* 0x0034a80b01007387 */ /* 0x008fe80000100800 */
[----:B--2---:R-:W-:Y:S04]  /*74830*/  STL [R1+0x34ac], R10 ;  /* 0x0034ac0a01007387 */ /* 0x004fe80000100800 */
[----:B------:R0:W-:Y:S04]  /*74840*/  STL.64 [R1+0x3480], R6 ;  /* 0x0034800601007387 */ /* 0x0001e80000100a00 */
[----:B0-----:R-:W2:Y:S01]  /*74850*/  LDL R7, [R1+0x62c] ;  /* 0x00062c0001077983 */ /* 0x001ea20000100800 */
[----:B------:R-:W-:-:S03]  /*74860*/  IADD3 R10, P6, R0, R5, RZ ;  /* 0x00000005000a7210 */ /* 0x000fc60007fde0ff */
[----:B------:R-:W3:Y:S02]  /*74870*/  LDL R6, [R1+0x5a4] ;  /* 0x0005a40001067983 */ /* 0x000ee40000100800 */
[----:B------:R-:W-:Y:S02]  /*74880*/  IMAD.X R11, R12, 0x1, R4, P6 ;  /* 0x000000010c0b7824 */ /* 0x000fe400030e0604 */
[----:B------:R0:W-:Y:S04]  /*74890*/  STL.64 [R1+0x3478], R4 ;  /* 0x0034780401007387 */ /* 0x0001e80000100a00 */
[----:B0-----:R-:W4:Y:S04]  /*748a0*/  LDL R4, [R1+0x24] ;  /* 0x0000240001047983 */ /* 0x001f280000100800 */
[----:B------:R-:W3:Y:S04]  /*748b0*/  LDL R5, [R1+0x5ac] ;  /* 0x0005ac0001057983 */ /* 0x000ee80000100800 */
[----:B------:R0:W-:Y:S02]  /*748c0*/  STL.64 [R1+0x1900], R10 ;  /* 0x0019000a01007387 */ /* 0x0001e40000100a00 */
[----:B0-----:R-:W-:-:S05]  /*748d0*/  IADD3 R10, P6, R15, R3, RZ ;  /* 0x000000030f0a7210 */ /* 0x001fca0007fde0ff */
[----:B--2---:R-:W-:-:S05]  /*748e0*/  IMAD.X R11, R7, 0x1, R2, P6 ;  /* 0x00000001070b7824 */ /* 0x004fca00030e0602 */
[----:B------:R0:W-:Y:S04]  /*748f0*/  STL.64 [R1+0x1a38], R10 ;  /* 0x001a380a01007387 */ /* 0x0001e80000100a00 */
[----:B------:R-:W2:Y:S01]  /*74900*/  LDL R7, [R1+0x3b4] ;  /* 0x0003b40001077983 */ /* 0x000ea20000100800 */
[----:B0-----:R-:W-:-:S05]  /*74910*/  IADD3 R10, P6, R28, R3, RZ ;  /* 0x000000031c0a7210 */ /* 0x001fca0007fde0ff */
[----:B------:R-:W-:-:S05]  /*74920*/  IMAD.X R11, R9, 0x1, R2, P6 ;  /* 0x00000001090b7824 */ /* 0x000fca00030e0602 */
[----:B------:R0:W-:Y:S04]  /*74930*/  STL.64 [R1+0x1a08], R10 ;  /* 0x001a080a01007387 */ /* 0x0001e80000100a00 */
[----:B0-----:R-:W4:Y:S04]  /*74940*/  LDL.LU R10, [R1+0x34ac] ;  /* 0x0034ac00010a7983 */ /* 0x001f280000300800 */
[----:B------:R-:W3:Y:S01]  /*74950*/  LDL R11, [R1+0x618] ;  /* 0x00061800010b7983 */ /* 0x000ee20000100800 */
[----:B----4-:R-:W-:-:S05]  /*74960*/  IADD3 R10, P6, R10, R3, RZ ;  /* 0x000000030a0a7210 */ /* 0x010fca0007fde0ff */
[----:B---3--:R-:W-:-:S05]  /*74970*/  IMAD.X R11, R11, 0x1, R2, P6 ;  /* 0x000000010b0b7824 */ /* 0x008fca00030e0602 */
[----:B------:R0:W-:Y:S04]  /*74980*/  STL.64 [R1+0x19d8], R10 ;  /* 0x0019d80a01007387 */ /* 0x0001e80000100a00 */
[----:B0-----:R-:W3:Y:S02]  /*74990*/  LDL.LU R11, [R1+0x34a8] ;  /* 0x0034a800010b7983 */ /* 0x001ee40000300800 */
[----:B---3--:R-:W-:-:S05]  /*749a0*/  IADD3 R10, P6, R11, R3, RZ ;  /* 0x000000030b0a7210 */ /* 0x008fca0007fde0ff */
[----:B------:R-:W-:Y:S01]  /*749b0*/  IMAD.X R11, R4, 0x1, R2, P6 ;  /* 0x00000001040b7824 */ /* 0x000fe200030e0602 */
[----:B------:R-:W-:-:S04]  /*749c0*/  IADD3 R4, P6, R5, R3, RZ ;  /* 0x0000000305047210 */ /* 0x000fc80007fde0ff */
[----:B------:R0:W-:Y:S04]  /*749d0*/  STL.64 [R1+0x19a0], R10 ;  /* 0x0019a00a01007387 */ /* 0x0001e80000100a00 */
[----:B0-----:R-:W3:Y:S04]  /*749e0*/  LDL.LU.64 R10, [R1+0x34a0] ;  /* 0x0034a000010a7983 */ /* 0x001ee80000300a00 */
[----:B------:R-:W4:Y:S02]  /*749f0*/  LDL R5, [R1+0x20] ;  /* 0x0000200001057983 */ /* 0x000f240000100800 */
[----:B----4-:R-:W-:-:S05]  /*74a00*/  IMAD.X R5, R5, 0x1, R2, P6 ;  /* 0x0000000105057824 */ /* 0x010fca00030e0602 */
[----:B------:R0:W-:Y:S02]  /*74a10*/  STL.64 [R1+0x1968], R4 ;  /* 0x0019680401007387 */ /* 0x0001e40000100a00 */
[----:B0-----:R-:W-:-:S05]  /*74a20*/  IADD3 R4, P6, R6, R3, RZ ;  /* 0x0000000306047210 */ /* 0x001fca0007fde0ff */
[----:B------:R-:W-:-:S05]  /*74a30*/  IMAD.X R5, R8, 0x1, R2, P6 ;  /* 0x0000000108057824 */ /* 0x000fca00030e0602 */
[----:B------:R3:W-:Y:S02]  /*74a40*/  STL.64 [R1+0x1930], R4 ;  /* 0x0019300401007387 */ /* 0x0007e40000100a00 */
[----:B---3--:R-:W-:Y:S01]  /*74a50*/  IMAD.MOV.U32 R4, RZ, RZ, R10 ;  /* 0x000000ffff047224 */ /* 0x008fe200078e000a */
[----:B------:R-:W-:Y:S01]  /*74a60*/  IADD3 R10, P6, R0, R3, RZ ;  /* 0x00000003000a7210 */ /* 0x000fe20007fde0ff */
[----:B------:R-:W-:Y:S01]  /*74a70*/  IMAD.MOV.U32 R5, RZ, RZ, R11 ;  /* 0x000000ffff057224 */ /* 0x000fe200078e000b */
[----:B------:R-:W3:Y:S03]  /*74a80*/  LDL.LU R0, [R1+0x349c] ;  /* 0x00349c0001007983 */ /* 0x000ee60000300800 */
[----:B------:R-:W-:Y:S02]  /*74a90*/  IMAD.X R11, R12, 0x1, R2, P6 ;  /* 0x000000010c0b7824 */ /* 0x000fe400030e0602 */
[----:B------:R-:W4:Y:S04]  /*74aa0*/  LDL.LU R12, [R1+0x3498] ;  /* 0x00349800010c7983 */ /* 0x000f280000300800 */
[----:B------:R0:W-:Y:S04]  /*74ab0*/  STL.64 [R1+0x18f8], R10 ;  /* 0x0018f80a01007387 */ /* 0x0001e80000100a00 */
[----:B0-----:R-:W3:Y:S04]  /*74ac0*/  LDL.LU.64 R10, [R1+0x3490] ;  /* 0x00349000010a7983 */ /* 0x001ee80000300a00 */
[----:B------:R0:W-:Y:S02]  /*74ad0*/  STL.64 [R1+0x3470], R2 ;  /* 0x0034700201007387 */ /* 0x0001e40000100a00 */
[----:B0-----:R-:W-:-:S02]  /*74ae0*/  IMAD.MOV.U32 R3, RZ, RZ, R28 ;  /* 0x000000ffff037224 */ /* 0x001fc400078e001c */
[----:B------:R-:W-:Y:S02]  /*74af0*/  IMAD.MOV.U32 R28, RZ, RZ, R25 ;  /* 0x000000ffff1c7224 */ /* 0x000fe400078e0019 */
[----:B------:R-:W-:Y:S01]  /*74b00*/  IMAD.MOV.U32 R25, RZ, RZ, R13 ;  /* 0x000000ffff197224 */ /* 0x000fe200078e000d */
[----:B--2---:R-:W-:Y:S01]  /*74b10*/  SHF.R.S32.HI R13, RZ, 0x1f, R7 ;  /* 0x0000001fff0d7819 */ /* 0x004fe20000011407 */
[----:B------:R-:W-:-:S04]  /*74b20*/  IMAD.MOV.U32 R2, RZ, RZ, R9 ;  /* 0x000000ffff027224 */ /* 0x000fc800078e0009 */
[----:B------:R-:W-:Y:S01]  /*74b30*/  STL [R1+0x14], R13 ;  /* 0x0000140d01007387 */ /* 0x000fe20000100800 */
[----:B---3--:R-:W-:-:S05]  /*74b40*/  IADD3 R8, P6, R7, R11, RZ ;  /* 0x0000000b07087210 */ /* 0x008fca0007fde0ff */
[----:B------:R-:W-:Y:S01]  /*74b50*/  IMAD.X R9, R13, 0x1, R29, P6 ;  /* 0x000000010d097824 */ /* 0x000fe200030e061d */
[----:B------:R-:W-:-:S04]  /*74b60*/  IADD3 R6, P6, R7, R10, RZ ;  /* 0x0000000a07067210 */ /* 0x000fc80007fde0ff */
[----:B------:R0:W-:Y:S04]  /*74b70*/  STL.64 [R1+0x18e8], R8 ;  /* 0x0018e80801007387 */ /* 0x0001e80000100a00 */
[----:B0-----:R-:W2:Y:S04]  /*74b80*/  LDL.LU.64 R8, [R1+0x3488] ;  /* 0x0034880001087983 */ /* 0x001ea80000300a00 */
[----:B------:R0:W-:Y:S04]  /*74b90*/  STL [R1+0x3454], R10 ;  /* 0x0034540a01007387 */ /* 0x0001e80000100800 */
[----:B0-----:R-:W2:Y:S01]  /*74ba0*/  LDL R10, [R1+0x3b4] ;  /* 0x0003b400010a7983 */ /* 0x001ea20000100800 */
[----:B------:R-:W-:-:S05]  /*74bb0*/  IMAD.X R7, R13, 0x1, R16, P6 ;  /* 0x000000010d077824 */ /* 0x000fca00030e0610 */
[----:B------:R2:W-:Y:S02]  /*74bc0*/  STL.64 [R1+0x18e0], R6 ;  /* 0x0018e00601007387 */ /* 0x0005e40000100a00 */
[----:B--2---:R-:W-:-:S05]  /*74bd0*/  IADD3 R6, P6, R10, R9, RZ ;  /* 0x000000090a067210 */ /* 0x004fca0007fde0ff */
[----:B------:R-:W-:-:S05]  /*74be0*/  IMAD.X R7, R13, 0x1, R8, P6 ;  /* 0x000000010d077824 */ /* 0x000fca00030e0608 */
[----:B------:R0:W-:Y:S04]  /*74bf0*/  STL.64 [R1+0x18d8], R6 ;  /* 0x0018d80601007387 */ /* 0x0001e80000100a00 */
[----:B0-----:R-:W2:Y:S04]  /*74c00*/  LDL.LU.64 R6, [R1+0x3480] ;  /* 0x0034800001067983 */ /* 0x001ea80000300a00 */
[----:B------:R0:W-:Y:S02]  /*74c10*/  STL.64 [R1+0x3448], R8 ;  /* 0x0034480801007387 */ /* 0x0001e40000100a00 */
[----:B0-----:R-:W-:-:S02]  /*74c20*/  IMAD.MOV.U32 R8, RZ, RZ, R4 ;  /* 0x000000ffff087224 */ /* 0x001fc400078e0004 */
[----:B------:R-:W-:Y:S01]  /*74c30*/  IMAD.MOV.U32 R9, RZ, RZ, R5 ;  /* 0x000000ffff097224 */ /* 0x000fe200078e0005 */
        /* <DEDUP_REMOVED lines=11> */
[----:B------:R2:W-:Y:S04]  /*74cf0*/  STL.64 [R1+0x3438], R4 ;  /* 0x0034380401007387 */ /* 0x0005e80000100a00 */
[----:B------:R0:W-:Y:S01]  /*74d00*/  STL.64 [R1+0x3458], R10 ;  /* 0x0034580a01007387 */ /* 0x0001e20000100a00 */
[----:B--2---:R-:W-:-:S03]  /*74d10*/  IADD3 R4, P6, R10, R3, RZ ;  /* 0x000000030a047210 */ /* 0x004fc60007fde0ff */
[----:B------:R-:W-:Y:S02]  /*74d20*/  STL.64 [R1+0x3430], R2 ;  /* 0x0034300201007387 */ /* 0x000fe40000100a00 */
[----:B------:R-:W-:-:S05]  /*74d30*/  IMAD.X R5, R13, 0x1, R2, P6 ;  /* 0x000000010d057824 */ /* 0x000fca00030e0602 */
[----:B------:R-:W-:Y:S04]  /*74d40*/  STL.64 [R1+0x18c0], R4 ;  /* 0x0018c00401007387 */ /* 0x000fe80000100a00 */
[----:B0-----:R-:W2:Y:S04]  /*74d50*/  LDL R11, [R1+0x5a4] ;  /* 0x0005a400010b7983 */ /* 0x001ea80000100800 */
[----:B------:R-:W3:Y:S04]  /*74d60*/  LDL R10, [R1+0x5ac] ;  /* 0x0005ac00010a7983 */ /* 0x000ee80000100800 */
[----:B--2---:R0:W-:Y:S04]  /*74d70*/  STL [R1+0x3460], R11 ;  /* 0x0034600b01007387 */ /* 0x0041e80000100800 */
[----:B0-----:R-:W2:Y:S04]  /*74d80*/  LDL R11, [R1+0x610] ;  /* 0x00061000010b7983 */ /* 0x001ea80000100800 */
[----:B---3--:R0:W-:Y:S04]  /*74d90*/  STL [R1+0x3464], R10 ;  /* 0x0034640a01007387 */ /* 0x0081e80000100800 */
[----:B0-----:R-:W3:Y:S04]  /*74da0*/  LDL R10, [R1+0x614] ;  /* 0x00061400010a7983 */ /* 0x001ee80000100800 */
[----:B--2---:R0:W-:Y:S04]  /*74db0*/  STL [R1+0x3468], R11 ;  /* 0x0034680b01007387 */ /* 0x0041e80000100800 */
[----:B---3--:R1:W-:Y:S04]  /*74dc0*/  STL [R1+0x346c], R10 ;  /* 0x00346c0a01007387 */ /* 0x0083e80000100800 */
[----:B0-----:R-:W4:Y:S01]  /*74dd0*/  LDL R11, [R1+0x62c] ;  /* 0x00062c00010b7983 */ /* 0x001f220000100800 */
[----:B------:R-:W-:Y:S01]  /*74de0*/  IMAD.MOV.U32 R3, RZ, RZ, R6 ;  /* 0x000000ffff037224 */ /* 0x000fe200078e0006 */
[----:B-1----:R-:W-:Y:S01]  /*74df0*/  IADD3 R10, P6, R15, R0, RZ ;  /* 0x000000000f0a7210 */ /* 0x002fe20007fde0ff */
[----:B------:R-:W-:Y:S01]  /*74e00*/  IMAD.MOV.U32 R2, RZ, RZ, R7 ;  /* 0x000000ffff027224 */ /* 0x000fe200078e0007 */
[----:B------:R-:W2:Y:S01]  /*74e10*/  LDL R4, [R1+0x18] ;  /* 0x0000180001047983 */ /* 0x000ea20000100800 */
[----:B------:R-:W-:-:S02]  /*74e20*/  IMAD.MOV.U32 R5, RZ, RZ, R8 ;  /* 0x000000ffff057224 */ /* 0x000fc400078e0008 */
[----:B------:R-:W-:Y:S01]  /*74e30*/  IMAD.MOV.U32 R6, RZ, RZ, R9 ;  /* 0x000000ffff067224 */ /* 0x000fe200078e0009 */
[----:B------:R-:W3:Y:S04]  /*74e40*/  LDL R8, [R1+0x1c] ;  /* 0x00001c0001087983 */ /* 0x000ee80000100800 */
[----:B------:R-:W2:Y:S04]  /*74e50*/  LDL R9, [R1+0x3c4] ;  /* 0x0003c40001097983 */ /* 0x000ea80000100800 */
[----:B------:R-:W2:Y:S04]  /*74e60*/  LDL R7, [R1+0x3a0] ;  /* 0x0003a00001077983 */ /* 0x000ea80000100800 */
[----:B------:R0:W-:Y:S04]  /*74e70*/  STL [R1+0x3428], R15 ;  /* 0x0034280f01007387 */ /* 0x0001e80000100800 */
[----:B0-----:R-:W3:Y:S01]  /*74e80*/  LDL R15, [R1+0x20] ;  /* 0x00002000010f7983 */ /* 0x001ee20000100800 */
[----:B----4-:R-:W-:-:S05]  /*74e90*/  IMAD.X R11, R11, 0x1, R12, P6 ;  /* 0x000000010b0b7824 */ /* 0x010fca00030e060c */
[----:B------:R0:W-:Y:S02]  /*74ea0*/  STL.64 [R1+0x1a30], R10 ;  /* 0x001a300a01007387 */ /* 0x0001e40000100a00 */
[----:B0-----:R-:W-:-:S05]  /*74eb0*/  IADD3 R10, P6, R2, R0, RZ ;  /* 0x00000000020a7210 */ /* 0x001fca0007fde0ff */
[----:B------:R-:W-:-:S05]  /*74ec0*/  IMAD.X R11, R3, 0x1, R12, P6 ;  /* 0x00000001030b7824 */ /* 0x000fca00030e060c */
[----:B------:R0:W-:Y:S04]  /*74ed0*/  STL.64 [R1+0x1a00], R10 ;  /* 0x001a000a01007387 */ /* 0x0001e80000100a00 */
[----:B0-----:R-:W4:Y:S04]  /*74ee0*/  LDL.LU R10, [R1+0x346c] ;  /* 0x00346c00010a7983 */ /* 0x001f280000300800 */
[----:B------:R-:W2:Y:S01]  /*74ef0*/  LDL R11, [R1+0x618] ;  /* 0x00061800010b7983 */ /* 0x000ea20000100800 */
[----:B----4-:R-:W-:-:S05]  /*74f00*/  IADD3 R10, P6, R10, R0, RZ ;  /* 0x000000000a0a7210 */ /* 0x010fca0007fde0ff */
[----:B--2---:R-:W-:-:S05]  /*74f10*/  IMAD.X R11, R11, 0x1, R12, P6 ;  /* 0x000000010b0b7824 */ /* 0x004fca00030e060c */
[----:B------:R0:W-:Y:S04]  /*74f20*/  STL.64 [R1+0x19d0], R10 ;  /* 0x0019d00a01007387 */ /* 0x0001e80000100a00 */
[----:B0-----:R-:W2:Y:S02]  /*74f30*/  LDL.LU R11, [R1+0x3468] ;  /* 0x00346800010b7983 */ /* 0x001ea40000300800 */
[----:B--2---:R-:W-:Y:S02]  /*74f40*/  IADD3 R10, P6, R11, R0, RZ ;  /* 0x000000000b0a7210 */ /* 0x004fe40007fde0ff */
[----:B------:R-:W2:Y:S03]  /*74f50*/  LDL R11, [R1+0x24] ;  /* 0x00002400010b7983 */ /* 0x000ea60000100800 */
[----:B--2---:R-:W-:-:S05]  /*74f60*/  IMAD.X R11, R11, 0x1, R12, P6 ;  /* 0x000000010b0b7824 */ /* 0x004fca00030e060c */
[----:B------:R0:W-:Y:S04]  /*74f70*/  STL.64 [R1+0x1998], R10 ;  /* 0x0019980a01007387 */ /* 0x0001e80000100a00 */
[----:B0-----:R-:W2:Y:S02]  /*74f80*/  LDL.LU R10, [R1+0x3464] ;  /* 0x00346400010a7983 */ /* 0x001ea40000300800 */
[----:B--2---:R-:W-:-:S05]  /*74f90*/  IADD3 R10, P6, R10, R0, RZ ;  /* 0x000000000a0a7210 */ /* 0x004fca0007fde0ff */
[----:B---3--:R-:W-:-:S05]  /*74fa0*/  IMAD.X R11, R15, 0x1, R12, P6 ;  /* 0x000000010f0b7824 */ /* 0x008fca00030e060c */
[----:B------:R0:W-:Y:S04]  /*74fb0*/  STL.64 [R1+0x1960], R10 ;  /* 0x0019600a01007387 */ /* 0x0001e80000100a00 */
[----:B0-----:R-:W2:Y:S02]  /*74fc0*/  LDL.LU R11, [R1+0x3460] ;  /* 0x00346000010b7983 */ /* 0x001ea40000300800 */
[----:B--2---:R-:W-:-:S05]  /*74fd0*/  IADD3 R10, P6, R11, R0, RZ ;  /* 0x000000000b0a7210 */ /* 0x004fca0007fde0ff */
[----:B------:R-:W-:-:S05]  /*74fe0*/  IMAD.X R11, R8, 0x1, R12, P6 ;  /* 0x00000001080b7824 */ /* 0x000fca00030e060c */
[----:B------:R0:W-:Y:S04]  /*74ff0*/  STL.64 [R1+0x1928], R10 ;  /* 0x0019280a01007387 */ /* 0x0001e80000100a00 */
[----:B0-----:R-:W2:Y:S01]  /*75000*/  LDL.LU.64 R10, [R1+0x3458] ;  /* 0x00345800010a7983 */ /* 0x001ea20000300a00 */
[----:B------:R-:W-:-:S05]  /*75010*/  IADD3 R8, P6, R9, R0, RZ ;  /* 0x0000000009087210 */ /* 0x000fca0007fde0ff */
[----:B------:R-:W-:-:S05]  /*75020*/  IMAD.X R9, R4, 0x1, R12, P6 ;  /* 0x0000000104097824 */ /* 0x000fca00030e060c */
[----:B------:R2:W-:Y:S01]  /*75030*/  STL.64 [R1+0x18f0], R8 ;  /* 0x0018f00801007387 */ /* 0x0005e20000100a00 */
[----:B------:R-:W-:Y:S02]  /*75040*/  SHF.R.S32.HI R4, RZ, 0x1f, R7 ;  /* 0x0000001fff047819 */ /* 0x000fe40000011407 */
[----:B--2---:R-:W-:Y:S02]  /*75050*/  IADD3 R8, P6, R10, R0, RZ ;  /* 0x000000000a087210 */ /* 0x004fe40007fde0ff */
[----:B------:R-:W2:Y:S03]  /*75060*/  LDL.LU R10, [R1+0x3454] ;  /* 0x00345400010a7983 */ /* 0x000ea60000300800 */
[----:B------:R-:W-:Y:S02]  /*75070*/  IMAD.X R9, R13, 0x1, R12, P6 ;  /* 0x000000010d097824 */ /* 0x000fe400030e060c */
[----:B------:R-:W3:Y:S04]  /*75080*/  LDL.LU R13, [R1+0x3450] ;  /* 0x00345000010d7983 */ /* 0x000ee80000300800 */
[----:B------:R0:W-:Y:S02]  /*75090*/  STL.64 [R1+0x18b8], R8 ;  /* 0x0018b80801007387 */ /* 0x0001e40000100a00 */
[----:B0-----:R-:W-:-:S02]  /*750a0*/  IADD3 R8, P6, R7, R11, RZ ;  /* 0x0000000b07087210 */ /* 0x001fc40007fde0ff */
[----:B------:R-:W-:Y:S03]  /*750b0*/  STL [R1+0x10], R4 ;  /* 0x0000100401007387 */ /* 0x000fe60000100800 */
[----:B------:R-:W-:-:S05]  /*750c0*/  IMAD.X R9, R4, 0x1, R29, P6 ;  /* 0x0000000104097824 */ /* 0x000fca00030e061d */
[----:B------:R0:W-:Y:S01]  /*750d0*/  STL.64 [R1+0x18b0], R8 ;  /* 0x0018b00801007387 */ /* 0x0001e20000100a00 */
[----:B------:R-:W-:-:S03]  /*750e0*/  IMAD.MOV.U32 R15, RZ, RZ, R6 ;  /* 0x000000ffff0f7224 */ /* 0x000fc600078e0006 */
[----:B0-----:R-:W4:Y:S04]  /*750f0*/  LDL.LU.64 R8, [R1+0x3448] ;  /* 0x0034480001087983 */ /* 0x001f280000300a00 */
[----:B------:R0:W-:Y:S04]  /*75100*/  STL [R1+0x33e8], R29 ;  /* 0x0033e81d01007387 */ /* 0x0001e80000100800 */
[----:B0-----:R-:W3:Y:S01]  /*75110*/  LDL.LU R29, [R1+0x10] ;  /* 0x00001000011d7983 */ /* 0x001ee20000300800 */
[----:B--2---:R-:W-:-:S03]  /*75120*/  IADD3 R6, P6, R7, R10, RZ ;  /* 0x0000000a07067210 */ /* 0x004fc60007fde0ff */
[----:B------:R0:W-:Y:S04]  /*75130*/  STL.64 [R1+0x33e0], R10 ;  /* 0x0033e00a01007387 */ /* 0x0001e80000100a00 */
[----:B0-----:R-:W2:Y:S04]  /*75140*/  LDL R10, [R1] ;  /* 0x00000000010a7983 */ /* 0x001ea80000100800 */
[----:B------:R-:W4:Y:S01]  /*75150*/  LDL.LU R11, [R1+0x3a0] ;  /* 0x0003a000010b7983 */ /* 0x000f220000300800 */
[----:B---3--:R-:W-:-:S05]  /*75160*/  IMAD.X R7, R29, 0x1, R16, P6 ;  /* 0x000000011d077824 */ /* 0x008fca00030e0610 */
[----:B------:R4:W-:Y:S02]  /*75170*/  STL.64 [R1+0x18a8], R6 ;  /* 0x0018a80601007387 */ /* 0x0009e40000100a00 */
[----:B----4-:R-:W-:-:S05]  /*75180*/  IADD3 R6, P6, R11, R9, RZ ;  /* 0x000000090b067210 */ /* 0x010fca0007fde0ff */
[----:B------:R-:W-:-:S05]  /*75190*/  IMAD.X R7, R29, 0x1, R8, P6 ;  /* 0x000000011d077824 */ /* 0x000fca00030e0608 */
[----:B------:R0:W-:Y:S04]  /*751a0*/  STL.64 [R1+0x18a0], R6 ;  /* 0x0018a00601007387 */ /* 0x0001e80000100a00 */
[----:B0-----:R-:W3:Y:S04]  /*751b0*/  LDL.LU.64 R6, [R1+0x3440] ;  /* 0x0034400001067983 */ /* 0x001ee80000300a00 */
[----:B------:R0:W-:Y:S02]  /*751c0*/  STL.64 [R1+0x33f0], R8 ;  /* 0x0033f00801007387 */ /* 0x0001e40000100a00 */
[----:B0-----:R-:W-:Y:S01]  /*751d0*/  IMAD.MOV.U32 R9, RZ, RZ, R5 ;  /* 0x000000ffff097224 */ /* 0x001fe200078e0005 */
[----:B---3--:R-:W-:-:S05]  /*751e0*/  IADD3 R4, P6, R11, R7, RZ ;  /* 0x000000070b047210 */ /* 0x008fca0007fde0ff */
[----:B------:R-:W-:-:S05]  /*751f0*/  IMAD.X R5, R29, 0x1, R6, P6 ;  /* 0x000000011d057824 */ /* 0x000fca00030e0606 */
[----:B------:R0:W-:Y:S04]  /*75200*/  STL.64 [R1+0x1898], R4 ;  /* 0x0018980401007387 */ /* 0x0001e80000100a00 */
[----:B0-----:R-:W3:Y:S04]  /*75210*/  LDL.LU.64 R4, [R1+0x3438] ;  /* 0x0034380001047983 */ /* 0x001ee80000300a00 */
[----:B------:R0:W-:Y:S02]  /*75220*/  STL.64 [R1+0x33f8], R6 ;  /* 0x0033f80601007387 */ /* 0x0001e40000100a00 */
[----:B0-----:R-:W-:-:S02]  /*75230*/  IMAD.MOV.U32 R6, RZ, RZ, R2 ;  /* 0x000000ffff067224 */ /* 0x001fc400078e0002 */
[----:B------:R-:W-:Y:S01]  /*75240*/  IMAD.MOV.U32 R7, RZ, RZ, R3 ;  /* 0x000000ffff077224 */ /* 0x000fe200078e0003 */
[----:B---3--:R-:W-:-:S05]  /*75250*/  IADD3 R2, P6, R11, R5, RZ ;  /* 0x000000050b027210 */ /* 0x008fca0007fde0ff */
[----:B------:R-:W-:-:S05]  /*75260*/  IMAD.X R3, R29, 0x1, R4, P6 ;  /* 0x000000011d037824 */ /* 0x000fca00030e0604 */
[----:B------:R0:W-:Y:S04]  /*75270*/  STL.64 [R1+0x1890], R2 ;  /* 0x0018900201007387 */ /* 0x0001e80000100a00 */
[----:B0-----:R-:W3:Y:S04]  /*75280*/  LDL.LU.64 R2, [R1+0x3430] ;  /* 0x0034300001027983 */ /* 0x001ee80000300a00 */
[----:B------:R0:W-:Y:S01]  /*75290*/  STL.64 [R1+0x33d8], R4 ;  /* 0x0033d80401007387 */ /* 0x0001e20000100a00 */
[----:B------:R-:W-:Y:S02]  /*752a0*/  IMAD.MOV.U32 R8, RZ, RZ, R15 ;  /* 0x000000ffff087224 */ /* 0x000fe400078e000f */
[----:B0-----:R-:W-:Y:S01]  /*752b0*/  IMAD.MOV.U32 R5, RZ, RZ, R14 ;  /* 0x000000ffff057224 */ /* 0x001fe200078e000e */
[----:B------:R-:W4:Y:S01]  /*752c0*/  LDL.LU R4, [R1+0x62c] ;  /* 0x00062c0001047983 */ /* 0x000f220000300800 */
[----:B---3--:R-:W-:-:S05]  /*752d0*/  IADD3 R14, P6, R11, R3, RZ ;  /* 0x000000030b0e7210 */ /* 0x008fca0007fde0ff */
[----:B------:R-:W-:-:S05]  /*752e0*/  IMAD.X R15, R29, 0x1, R2, P6 ;  /* 0x000000011d0f7824 */ /* 0x000fca00030e0602 */
[----:B------:R0:W-:Y:S04]  /*752f0*/  STL.64 [R1+0x1888], R14 ;  /* 0x0018880e01007387 */ /* 0x0001e80000100a00 */
[----:B0-----:R-:W2:Y:S04]  /*75300*/  LDL.LU R15, [R1+0x3428] ;  /* 0x00342800010f7983 */ /* 0x001ea80000300800 */
[----:B------:R0:W-:Y:S02]  /*75310*/  STL.64 [R1+0x33d0], R2 ;  /* 0x0033d00201007387 */ /* 0x0001e40000100a00 */
[----:B0-----:R-:W-:-:S05]  /*75320*/  IADD3 R2, P6, R11, R0, RZ ;  /* 0x000000000b027210 */ /* 0x001fca0007fde0ff */
[----:B------:R-:W-:-:S05]  /*75330*/  IMAD.X R3, R29, 0x1, R12, P6 ;  /* 0x000000011d037824 */ /* 0x000fca00030e060c */
[----:B------:R-:W-:Y:S04]  /*75340*/  STL.64 [R1+0x1880], R2 ;  /* 0x0018800201007387 */ /* 0x000fe80000100a00 */
[----:B------:R-:W-:Y:S04]  /*75350*/  STL.64 [R1+0x3420], R22 ;  /* 0x0034201601007387 */ /* 0x000fe80000100a00 */
[----:B------:R0:W-:Y:S04]  /*75360*/  STL.64 [R1+0x3410], R16 ;  /* 0x0034101001007387 */ /* 0x0001e80000100a00 */
[----:B0-----:R-:W3:Y:S04]  /*75370*/  LDL.LU R16, [R1+0x614] ;  /* 0x0006140001107983 */ /* 0x001ee80000300800 */
[----:B------:R-:W4:Y:S01]  /*75380*/  LDL.LU R17, [R1+0x610] ;  /* 0x0006100001117983 */ /* 0x000f220000300800 */
[----:B------:R-:W-:-:S03]  /*75390*/  IMAD.MOV.U32 R23, RZ, RZ, R6 ;  /* 0x000000ffff177224 */ /* 0x000fc600078e0006 */
[----:B----4-:R0:W-:Y:S04]  /*753a0*/  STL [R1+0x3418], R17 ;  /* 0x0034181101007387 */ /* 0x0101e80000100800 */
[----:B------:R1:W-:Y:S01]  /*753b0*/  STL.64 [R1+0x3408], R26 ;  /* 0x0034081a01007387 */ /* 0x0003e20000100a00 */
[----:B0-----:R-:W-:-:S03]  /*753c0*/  IMAD.MOV.U32 R17, RZ, RZ, R7 ;  /* 0x000000ffff117224 */ /* 0x001fc600078e0007 */
[----:B-1----:R-:W4:Y:S04]  /*753d0*/  LDL.LU R26, [R1+0x24] ;  /* 0x00002400011a7983 */ /* 0x002f280000300800 */
[----:B------:R-:W4:Y:S04]  /*753e0*/  LDL.LU R27, [R1+0x5ac] ;  /* 0x0005ac00011b7983 */ /* 0x000f280000300800 */
[----:B------:R-:W4:Y:S04]  /*753f0*/  LDL.LU R6, [R1+0x5a4] ;  /* 0x0005a40001067983 */ /* 0x000f280000300800 */
[----:B------:R-:W3:Y:S01]  /*75400*/  LDL.LU R7, [R1+0x3c4] ;  /* 0x0003c40001077983 */ /* 0x000ee20000300800 */
[----:B--2---:R-:W-:Y:S01]  /*75410*/  IADD3 R14, P6, R15, R10, RZ ;  /* 0x0000000a0f0e7210 */ /* 0x004fe20007fde0ff */
[----:B------:R-:W-:-:S04]  /*75420*/  IMAD.MOV.U32 R3, RZ, RZ, R5 ;  /* 0x000000ffff037224 */ /* 0x000fc800078e0005 */
[----:B------:R-:W-:Y:S01]  /*75430*/  IMAD.X R15, R4, 0x1, R13, P6 ;  /* 0x00000001040f7824 */ /* 0x000fe200030e060d */
[-C--:B------:R-:W-:Y:S01]  /*75440*/  IADD3 R22, P6, R23, R10.reuse, RZ ;  /* 0x0000000a17167210 */ /* 0x080fe20007fde0ff */
[----:B------:R-:W-:Y:S02]  /*75450*/  IMAD.MOV.U32 R4, RZ, RZ, R8 ;  /* 0x000000ffff047224 */ /* 0x000fe400078e0008 */
[----:B------:R-:W-:Y:S02]  /*75460*/  IMAD.MOV.U32 R5, RZ, RZ, R9 ;  /* 0x000000ffff057224 */ /* 0x000fe400078e0009 */
[----:B------:R-:W-:Y:S01]  /*75470*/  IMAD.X R23, R17, 0x1, R13, P6 ;  /* 0x0000000111177824 */ /* 0x000fe200030e060d */
[----:B---3--:R0:W-:Y:S04]  /*75480*/  STL [R1+0x3400], R7 ;  /* 0x0034000701007387 */ /* 0x0081e80000100800 */
[----:B0-----:R-:W2:Y:S04]  /*75490*/  LDL.LU R7, [R1+0x20] ;  /* 0x0000200001077983 */ /* 0x001ea80000300800 */
[----:B------:R-:W3:Y:S04]  /*754a0*/  LDL.LU R8, [R1+0x18] ;  /* 0x0000180001087983 */ /* 0x000ee80000300800 */
[----:B------:R-:W3:Y:S04]  /*754b0*/  LDL.LU R9, [R1+0x3b4] ;  /* 0x0003b40001097983 */ /* 0x000ee80000300800 */
[----:B------:R-:W3:Y:S04]  /*754c0*/  LDL.LU R2, [R1+0x14] ;  /* 0x0000140001027983 */ /* 0x000ee80000300800 */
[----:B------:R0:W-:Y:S04]  /*754d0*/  STL.64 [R1+0x2820], R14 ;  /* 0x0028200e01007387 */ /* 0x0001e80000100a00 */
[----:B0-----:R-:W3:Y:S04]  /*754e0*/  LDL.LU R14, [R1+0x1c] ;  /* 0x00001c00010e7983 */ /* 0x001ee80000300800 */
[----:B------:R-:W3:Y:S04]  /*754f0*/  LDL R15, [R1+0x398] ;  /* 0x00039800010f7983 */ /* 0x000ee80000100800 */
[----:B------:R0:W-:Y:S04]  /*75500*/  STL.64 [R1+0x1858], R22 ;  /* 0x0018581601007387 */ /* 0x0001e80000100a00 */
[----:B0-----:R-:W3:Y:S04]  /*75510*/  LDL.LU.64 R22, [R1+0x3420] ;  /* 0x0034200001167983 */ /* 0x001ee80000300a00 */
[----:B------:R-:W4:Y:S01]  /*75520*/  LDL.LU R17, [R1+0x618] ;  /* 0x0006180001117983 */ /* 0x000f220000300800 */
[----:B------:R-:W-:-:S05]  /*75530*/  IADD3 R16, P6, R16, R10, RZ ;  /* 0x0000000a10107210 */ /* 0x000fca0007fde0ff */
[----:B----4-:R-:W-:-:S05]  /*75540*/  IMAD.X R17, R17, 0x1, R13, P6 ;  /* 0x0000000111117824 */ /* 0x010fca00030e060d */
[----:B------:R0:W-:Y:S04]  /*75550*/  STL.64 [R1+0x1848], R16 ;  /* 0x0018481001007387 */ /* 0x0001e80000100a00 */
[----:B0-----:R-:W4:Y:S02]  /*75560*/  LDL.LU R17, [R1+0x3418] ;  /* 0x0034180001117983 */ /* 0x001f240000300800 */
[----:B----4-:R-:W-:-:S05]  /*75570*/  IADD3 R16, P6, R17, R10, RZ ;  /* 0x0000000a11107210 */ /* 0x010fca0007fde0ff */
[----:B------:R-:W-:Y:S01]  /*75580*/  IMAD.X R17, R26, 0x1, R13, P6 ;  /* 0x000000011a117824 */ /* 0x000fe200030e060d */
[----:B------:R-:W-:-:S05]  /*75590*/  IADD3 R26, P6, R27, R10, RZ ;  /* 0x0000000a1b1a7210 */ /* 0x000fca0007fde0ff */
[--C-:B--2---:R-:W-:Y:S01]  /*755a0*/  IMAD.X R27, R7, 0x1, R13.reuse, P6 ;  /* 0x00000001071b7824 */ /* 0x104fe200030e060d */
[-C--:B------:R-:W-:Y:S01]  /*755b0*/  IADD3 R6, P6, R6, R10.reuse, RZ ;  /* 0x0000000a06067210 */ /* 0x080fe20007fde0ff */
[----:B------:R0:W-:Y:S04]  /*755c0*/  STL.64 [R1+0x1830], R16 ;  /* 0x0018301001007387 */ /* 0x0001e80000100a00 */
[----:B---3--:R-:W-:Y:S01]  /*755d0*/  IMAD.X R7, R14, 0x1, R13, P6 ;  /* 0x000000010e077824 */ /* 0x008fe200030e060d */
[----:B0-----:R-:W2:Y:S04]  /*755e0*/  LDL.LU.64 R16, [R1+0x3410] ;  /* 0x0034100001107983 */ /* 0x001ea80000300a00 */
[----:B------:R0:W-:Y:S04]  /*755f0*/  STL.64 [R1+0x1808], R26 ;  /* 0x0018081a01007387 */ /* 0x0001e80000100a00 */
[----:B0-----:R-:W3:Y:S04]  /*75600*/  LDL.LU.64 R26, [R1+0x3408] ;  /* 0x00340800011a7983 */ /* 0x001ee80000300a00 */
[----:B------:R0:W-:Y:S04]  /*75610*/  STL.64 [R1+0x17f0], R6 ;  /* 0x0017f00601007387 */ /* 0x0001e80000100a00 */
[----:B0-----:R-:W4:Y:S02]  /*75620*/  LDL.LU R7, [R1+0x3400] ;  /* 0x0034000001077983 */ /* 0x001f240000300800 */
[----:B----4-:R-:W-:-:S05]  /*75630*/  IADD3 R6, P6, R7, R10, RZ ;  /* 0x0000000a07067210 */ /* 0x010fca0007fde0ff */
[----:B------:R-:W-:Y:S01]  /*75640*/  IMAD.X R7, R8, 0x1, R13, P6 ;  /* 0x0000000108077824 */ /* 0x000fe200030e060d */
[----:B------:R-:W-:-:S05]  /*75650*/  IADD3 R8, P6, R9, R10, RZ ;  /* 0x0000000a09087210 */ /* 0x000fca0007fde0ff */
[--C-:B------:R-:W-:Y:S01]  /*75660*/  IMAD.X R9, R2, 0x1, R13.reuse, P6 ;  /* 0x0000000102097824 */ /* 0x100fe200030e060d */
[----:B------:R-:W-:Y:S01]  /*75670*/  IADD3 R10, P6, R11, R10, RZ ;  /* 0x0000000a0b0a7210 */ /* 0x000fe20007fde0ff */
[----:B------:R0:W-:Y:S04]  /*75680*/  STL.64 [R1+0x17d8], R6 ;  /* 0x0017d80601007387 */ /* 0x0001e80000100a00 */
[----:B------:R-:W-:Y:S01]  /*75690*/  IMAD.X R11, R29, 0x1, R13, P6 ;  /* 0x000000011d0b7824 */ /* 0x000fe200030e060d */
[----:B0-----:R-:W4:Y:S04]  /*756a0*/  LDL.LU.64 R6, [R1+0x33f8] ;  /* 0x0033f80001067983 */ /* 0x001f280000300a00 */
[----:B------:R0:W-:Y:S04]  /*756b0*/  STL.64 [R1+0x17b8], R8 ;  /* 0x0017b80801007387 */ /* 0x0001e80000100a00 */
[----:B0-----:R-:W3:Y:S04]  /*756c0*/  LDL.LU.64 R8, [R1+0x33f0] ;  /* 0x0033f00001087983 */ /* 0x001ee80000300a00 */
[----:B------:R-:W2:Y:S04]  /*756d0*/  LDL.LU R29, [R1+0x33e8] ;  /* 0x0033e800011d7983 */ /* 0x000ea80000300800 */
[----:B------:R0:W-:Y:S04]  /*756e0*/  STL.64 [R1+0x17a0], R10 ;  /* 0x0017a00a01007387 */ /* 0x0001e80000100a00 */
[----:B0-----:R-:W4:Y:S01]  /*756f0*/  LDL.LU.64 R10, [R1+0x33e0] ;  /* 0x0033e000010a7983 */ /* 0x001f220000300a00 */
[----:B------:R-:W-:-:S02]  /*75700*/  SHF.R.S32.HI R2, RZ, 0x1f, R15 ;  /* 0x0000001fff027819 */ /* 0x000fc4000001140f */
[----:B----4-:R-:W-:Y:S01]  /*75710*/  IADD3 R14, P6, R15, R11, RZ ;  /* 0x0000000b0f0e7210 */ /* 0x010fe20007fde0ff */
[----:B------:R0:W-:Y:S04]  /*75720*/  STL [R1+0x33c0], R11 ;  /* 0x0033c00b01007387 */ /* 0x0001e80000100800 */
[----:B0-----:R-:W4:Y:S01]  /*75730*/  LDL.LU R11, [R1+0x398] ;  /* 0x00039800010b7983 */ /* 0x001f220000300800 */
[----:B--2---:R-:W-:-:S05]  /*75740*/  IMAD.X R15, R2, 0x1, R29, P6 ;  /* 0x00000001020f7824 */ /* 0x004fca00030e061d */
[----:B------:R4:W-:Y:S04]  /*75750*/  STL.64 [R1+0x1790], R14 ;  /* 0x0017900e01007387 */ /* 0x0009e80000100a00 */
[----:B------:R-:W-:Y:S01]  /*75760*/  STL.64 [R1+0x33c8], R16 ;  /* 0x0033c81001007387 */ /* 0x000fe20000100a00 */
[----:B----4-:R-:W-:-:S05]  /*75770*/  IADD3 R14, P6, R11, R10, RZ ;  /* 0x0000000a0b0e7210 */ /* 0x010fca0007fde0ff */
[----:B------:R-:W-:-:S05]  /*75780*/  IMAD.X R15, R2, 0x1, R16, P6 ;  /* 0x00000001020f7824 */ /* 0x000fca00030e0610 */
[----:B------:R0:W-:Y:S04]  /*75790*/  STL.64 [R1+0x1788], R14 ;  /* 0x0017880e01007387 */ /* 0x0001e80000100a00 */
[----:B---3--:R1:W-:Y:S01]  /*757a0*/  STL.64 [R1+0x33b8], R8 ;  /* 0x0033b80801007387 */ /* 0x0083e20000100a00 */
[----:B0-----:R-:W-:Y:S01]  /*757b0*/  IMAD.MOV.U32 R15, RZ, RZ, R4 ;  /* 0x000000ffff0f7224 */ /* 0x001fe200078e0004 */
[----:B------:R-:W-:Y:S01]  /*757c0*/  IADD3 R4, P6, R11, R9, RZ ;  /* 0x000000090b047210 */ /* 0x000fe20007fde0ff */
[----:B------:R-:W-:Y:S01]  /*757d0*/  IMAD.MOV.U32 R14, RZ, RZ, R5 ;  /* 0x000000ffff0e7224 */ /* 0x000fe200078e0005 */
[----:B-1----:R-:W2:Y:S03]  /*757e0*/  LDL R9, [R1] ;  /* 0x0000000001097983 */ /* 0x002ea60000100800 */
[----:B------:R-:W-:-:S05]  /*757f0*/  IMAD.X R5, R2, 0x1, R8, P6 ;  /* 0x0000000102057824 */ /* 0x000fca00030e0608 */
[----:B------:R0:W-:Y:S02]  /*75800*/  STL.64 [R1+0x1780], R4 ;  /* 0x0017800401007387 */ /* 0x0001e40000100a00 */
[----:B0-----:R-:W-:-:S05]  /*75810*/  IADD3 R4, P6, R11, R7, RZ ;  /* 0x000000070b047210 */ /* 0x001fca0007fde0ff */
[----:B------:R-:W-:-:S05]  /*75820*/  IMAD.X R5, R2, 0x1, R6, P6 ;  /* 0x0000000102057824 */ /* 0x000fca00030e0606 */
[----:B------:R0:W-:Y:S04]  /*75830*/  STL.64 [R1+0x1778], R4 ;  /* 0x0017780401007387 */ /* 0x0001e80000100a00 */
[----:B0-----:R-:W3:Y:S04]  /*75840*/  LDL.LU.64 R4, [R1+0x33d8] ;  /* 0x0033d80001047983 */ /* 0x001ee80000300a00 */
[----:B------:R0:W-:Y:S01]  /*75850*/  STL.64 [R1+0x33b0], R6 ;  /* 0x0033b00601007387 */ /* 0x0001e20000100a00 */
[----:B------:R-:W-:Y:S02]  /*75860*/  IMAD.MOV.U32 R17, RZ, RZ, R3 ;  /* 0x000000ffff117224 */ /* 0x000fe400078e0003 */
[----:B0-----:R-:W-:Y:S01]  /*75870*/  IMAD.MOV.U32 R6, RZ, RZ, R2 ;  /* 0x000000ffff067224 */ /* 0x001fe200078e0002 */
[----:B------:R-:W4:Y:S01]  /*75880*/  LDL R7, [R1+0x388] ;  /* 0x0003880001077983 */ /* 0x000f220000100800 */
[----:B---3--:R-:W-:-:S05]  /*75890*/  IADD3 R2, P6, R11, R5, RZ ;  /* 0x000000050b027210 */ /* 0x008fca0007fde0ff */
[----:B------:R-:W-:-:S05]  /*758a0*/  IMAD.X R3, R6, 0x1, R4, P6 ;  /* 0x0000000106037824 */ /* 0x000fca00030e0604 */
[----:B------:R0:W-:Y:S04]  /*758b0*/  STL.64 [R1+0x1770], R2 ;  /* 0x0017700201007387 */ /* 0x0001e80000100a00 */
[----:B0-----:R-:W3:Y:S04]  /*758c0*/  LDL.LU.64 R2, [R1+0x33d0] ;  /* 0x0033d00001027983 */ /* 0x001ee80000300a00 */
[----:B------:R0:W-:Y:S02]  /*758d0*/  STL.64 [R1+0x33a8], R4 ;  /* 0x0033a80401007387 */ /* 0x0001e40000100a00 */
[----:B0-----:R-:W-:Y:S01]  /*758e0*/  IMAD.MOV.U32 R5, RZ, RZ, R17 ;  /* 0x000000ffff057224 */ /* 0x001fe200078e0011 */
[----:B---3--:R-:W-:-:S05]  /*758f0*/  IADD3 R16, P6, R11, R3, RZ ;  /* 0x000000030b107210 */ /* 0x008fca0007fde0ff */
[----:B------:R-:W-:-:S05]  /*75900*/  IMAD.X R17, R6, 0x1, R2, P6 ;  /* 0x0000000106117824 */ /* 0x000fca00030e0602 */
[----:B------:R0:W-:Y:S02]  /*75910*/  STL.64 [R1+0x1768], R16 ;  /* 0x0017681001007387 */ /* 0x0001e40000100a00 */
[----:B0-----:R-:W-:-:S05]  /*75920*/  IADD3 R16, P6, R11, R0, RZ ;  /* 0x000000000b107210 */ /* 0x001fca0007fde0ff */
[----:B------:R-:W-:Y:S01]  /*75930*/  IMAD.X R17, R6, 0x1, R12, P6 ;  /* 0x0000000106117824 */ /* 0x000fe200030e060c */
[----:B--2---:R-:W-:-:S04]  /*75940*/  IADD3 R8, P6, R11, R9, RZ ;  /* 0x000000090b087210 */ /* 0x004fc80007fde0ff */
[----:B------:R0:W-:Y:S04]  /*75950*/  STL.64 [R1+0x1760], R16 ;  /* 0x0017601001007387 */ /* 0x0001e80000100a00 */
[----:B0-----:R-:W2:Y:S04]  /*75960*/  LDL.LU.64 R16, [R1+0x33c8] ;  /* 0x0033c80001107983 */ /* 0x001ea80000300a00 */
[----:B------:R-:W3:Y:S01]  /*75970*/  LDL.LU R11, [R1+0x33c0] ;  /* 0x0033c000010b7983 */ /* 0x000ee20000300800 */
[----:B------:R-:W-:Y:S01]  /*75980*/  IMAD.X R9, R6, 0x1, R13, P6 ;  /* 0x0000000106097824 */ /* 0x000fe200030e060d */
[----:B----4-:R-:W-:-:S04]  /*75990*/  SHF.R.S32.HI R4, RZ, 0x1f, R7 ;  /* 0x0000001fff047819 */ /* 0x010fc80000011407 */
[----:B------:R3:W-:Y:S04]  /*759a0*/  STL.64 [R1+0x1750], R8 ;  /* 0x0017500801007387 */ /* 0x0007e80000100a00 */
[----:B------:R-:W-:Y:S01]  /*759b0*/  STL [R1+0x10], R4 ;  /* 0x0000100401007387 */ /* 0x000fe20000100800 */
[----:B---3--:R-:W-:-:S05]  /*759c0*/  IADD3 R8, P6, R7, R11, RZ ;  /* 0x0000000b07087210 */ /* 0x008fca0007fde0ff */
[----:B------:R-:W-:-:S05]  /*759d0*/  IMAD.X R9, R4, 0x1, R29, P6 ;  /* 0x0000000104097824 */ /* 0x000fca00030e061d */
[----:B------:R0:W-:Y:S04]  /*759e0*/  STL.64 [R1+0x1730], R8 ;  /* 0x0017300801007387 */ /* 0x0001e80000100a00 */
[----:B------:R1:W-:Y:S01]  /*759f0*/  STL [R1+0x3398], R10 ;  /* 0x0033980a01007387 */ /* 0x0003e20000100800 */
[----:B0-----:R-:W-:-:S03]  /*75a00*/  IADD3 R8, P6, R7, R10, RZ ;  /* 0x0000000a07087210 */ /* 0x001fc60007fde0ff */
[----:B-1----:R-:W2:Y:S02]  /*75a10*/  LDL.LU R10, [R1+0x10] ;  /* 0x00001000010a7983 */ /* 0x002ea40000300800 */
[----:B--2---:R-:W-:-:S05]  /*75a20*/  IMAD.X R9, R10, 0x1, R16, P6 ;  /* 0x000000010a097824 */ /* 0x004fca00030e0610 */
[----:B------:R0:W-:Y:S04]  /*75a30*/  STL.64 [R1+0x1728], R8 ;  /* 0x0017280801007387 */ /* 0x0001e80000100a00 */
[----:B0-----:R-:W2:Y:S02]  /*75a40*/  LDL.LU.64 R8, [R1+0x33b8] ;  /* 0x0033b80001087983 */ /* 0x001ea40000300a00 */
[----:B--2---:R-:W-:-:S05]  /*75a50*/  IADD3 R6, P6, R7, R9, RZ ;  /* 0x0000000907067210 */ /* 0x004fca0007fde0ff */
[----:B------:R-:W-:-:S05]  /*75a60*/  IMAD.X R7, R10, 0x1, R8, P6 ;  /* 0x000000010a077824 */ /* 0x000fca00030e0608 */
[----:B------:R0:W-:Y:S04]  /*75a70*/  STL.64 [R1+0x1720], R6 ;  /* 0x0017200601007387 */ /* 0x0001e80000100a00 */
[----:B0-----:R-:W2:Y:S04]  /*75a80*/  LDL.LU.64 R6, [R1+0x33b0] ;  /* 0x0033b00001067983 */ /* 0x001ea80000300a00 */
[----:B------:R-:W-:Y:S04]  /*75a90*/  STL.64 [R1+0x33a0], R28 ;  /* 0x0033a01c01007387 */ /* 0x000fe80000100a00 */
[----:B------:R0:W-:Y:S04]  /*75aa0*/  STL.64 [R1+0x3390], R8 ;  /* 0x0033900801007387 */ /* 0x0001e80000100a00 */
[----:B0-----:R-:W3:Y:S04]  /*75ab0*/  LDL R8, [R1] ;  /* 0x0000000001087983 */ /* 0x001ee80000100800 */
[----:B------:R-:W2:Y:S01]  /*75ac0*/  LDL.LU R9, [R1+0x388] ;  /* 0x0003880001097983 */ /* 0x000ea20000300800 */
[----:B------:R-:W-:Y:S01]  /*75ad0*/  IMAD.MOV.U32 R29, RZ, RZ, R5 ;  /* 0x000000ffff1d7224 */ /* 0x000fe200078e0005 */
[----:B--2---:R-:W-:-:S05]  /*75ae0*/  IADD3 R4, P6, R9, R7, RZ ;  /* 0x0000000709047210 */ /* 0x004fca0007fde0ff */
[----:B------:R-:W-:-:S05]  /*75af0*/  IMAD.X R5, R10, 0x1, R6, P6 ;  /* 0x000000010a057824 */ /* 0x000fca00030e0606 */
[----:B------:R0:W-:Y:S04]  /*75b00*/  STL.64 [R1+0x1718], R4 ;  /* 0x0017180401007387 */ /* 0x0001e80000100a00 */
[----:B0-----:R-:W2:Y:S04]  /*75b10*/  LDL.LU.64 R4, [R1+0x33a8] ;  /* 0x0033a80001047983 */ /* 0x001ea80000300a00 */
[----:B------:R0:W-:Y:S02]  /*75b20*/  STL.64 [R1+0x3388], R6 ;  /* 0x0033880601007387 */ /* 0x0001e40000100a00 */
[----:B0-----:R-:W-:-:S05]  /*75b30*/  IMAD.MOV.U32 R7, RZ, RZ, R29 ;  /* 0x000000ffff077224 */ /* 0x001fca00078e001d */
[----:B------:R-:W-:Y:S02]  /*75b40*/  SHF.R.S32.HI R6, RZ, 0x1f, R7 ;  /* 0x0000001fff067819 */ /* 0x000fe40000011407 */
[----:B--2---:R-:W-:-:S05]  /*75b50*/  IADD3 R28, P6, R9, R5, RZ ;  /* 0x00000005091c7210 */ /* 0x004fca0007fde0ff */
[----:B------:R-:W-:-:S05]  /*75b60*/  IMAD.X R29, R10, 0x1, R4, P6 ;  /* 0x000000010a1d7824 */ /* 0x000fca00030e0604 */
[----:B------:R0:W-:Y:S02]  /*75b70*/  STL.64 [R1+0x1710], R28 ;  /* 0x0017101c01007387 */ /* 0x0001e40000100a00 */
[----:B0-----:R-:W-:-:S05]  /*75b80*/  IADD3 R28, P6, R9, R3, RZ ;  /* 0x00000003091c7210 */ /* 0x001fca0007fde0ff */
[----:B------:R-:W-:-:S05]  /*75b90*/  IMAD.X R29, R10, 0x1, R2, P6 ;  /* 0x000000010a1d7824 */ /* 0x000fca00030e0602 */
[----:B------:R0:W-:Y:S02]  /*75ba0*/  STL.64 [R1+0x1708], R28 ;  /* 0x0017081c01007387 */ /* 0x0001e40000100a00 */
[----:B0-----:R-:W-:-:S05]  /*75bb0*/  IADD3 R28, P6, R9, R0, RZ ;  /* 0x00000000091c7210 */ /* 0x001fca0007fde0ff */
[----:B------:R-:W-:Y:S01]  /*75bc0*/  IMAD.X R29, R10, 0x1, R12, P6 ;  /* 0x000000010a1d7824 */ /* 0x000fe200030e060c */
[----:B---3--:R-:W-:-:S05]  /*75bd0*/  IADD3 R8, P6, R9, R8, RZ ;  /* 0x0000000809087210 */ /* 0x008fca0007fde0ff */
[----:B------:R-:W-:Y:S01]  /*75be0*/  IMAD.X R9, R10, 0x1, R13, P6 ;  /* 0x000000010a097824 */ /* 0x000fe200030e060d */
[----:B------:R0:W-:Y:S04]  /*75bf0*/  STL.64 [R1+0x1700], R28 ;  /* 0x0017001c01007387 */ /* 0x0001e80000100a00 */
[----:B0-----:R-:W2:Y:S04]  /*75c00*/  LDL.LU.64 R28, [R1+0x33a0] ;  /* 0x0033a000011c7983 */ /* 0x001ea80000300a00 */
[----:B------:R-:W3:Y:S04]  /*75c10*/  LDL.LU R10, [R1+0x3398] ;  /* 0x00339800010a7983 */ /* 0x000ee80000300800 */
[----:B------:R0:W-:Y:S04]  /*75c20*/  STL.64 [R1+0x16f0], R8 ;  /* 0x0016f00801007387 */ /* 0x0001e80000100a00 */
[----:B------:R1:W-:Y:S04]  /*75c30*/  STL [R1+0x3380], R11 ;  /* 0x0033800b01007387 */ /* 0x0003e80000100800 */
[----:B------:R-:W-:Y:S01]  /*75c40*/  STL [R1+0x10], R6 ;  /* 0x0000100601007387 */ /* 0x000fe20000100800 */
[----:B0-----:R-:W-:-:S03]  /*75c50*/  IADD3 R8, P6, R7, R11, RZ ;  /* 0x0000000b07087210 */ /* 0x001fc60007fde0ff */
[----:B-1----:R-:W2:Y:S02]  /*75c60*/  LDL.LU R11, [R1+0x10] ;  /* 0x00001000010b7983 */ /* 0x002ea40000300800 */
[----:B--2---:R-:W-:-:S05]  /*75c70*/  IMAD.X R9, R11, 0x1, R29, P6 ;  /* 0x000000010b097824 */ /* 0x004fca00030e061d */
[----:B------:R3:W-:Y:S02]  /*75c80*/  STL.64 [R1+0x16e0], R8 ;  /* 0x0016e00801007387 */ /* 0x0007e40000100a00 */
[----:B---3--:R-:W-:-:S05]  /*75c90*/  IADD3 R8, P6, R7, R10, RZ ;  /* 0x0000000a07087210 */ /* 0x008fca0007fde0ff */
[----:B------:R-:W-:-:S05]  /*75ca0*/  IMAD.X R9, R11, 0x1, R16, P6 ;  /* 0x000000010b097824 */ /* 0x000fca00030e0610 */
[----:B------:R0:W-:Y:S04]  /*75cb0*/  STL.64 [R1+0x16d8], R8 ;  /* 0x0016d80801007387 */ /* 0x0001e80000100a00 */
[----:B0-----:R-:W2:Y:S04]  /*75cc0*/  LDL.LU.64 R8, [R1+0x3390] ;  /* 0x0033900001087983 */ /* 0x001ea80000300a00 */
[----:B------:R0:W-:Y:S02]  /*75cd0*/  STL [R1+0x3374], R16 ;  /* 0x0033741001007387 */ /* 0x0001e40000100800 */
[----:B0-----:R-:W-:-:S05]  /*75ce0*/  IMAD.MOV.U32 R16, RZ, RZ, R7 ;  /* 0x000000ffff107224 */ /* 0x001fca00078e0007 */
[----:B--2---:R-:W-:-:S05]  /*75cf0*/  IADD3 R6, P6, R16, R9, RZ ;  /* 0x0000000910067210 */ /* 0x004fca0007fde0ff */
[----:B------:R-:W-:-:S05]  /*75d00*/  IMAD.X R7, R11, 0x1, R8, P6 ;  /* 0x000000010b077824 */ /* 0x000fca00030e0608 */
[----:B------:R0:W-:Y:S04]  /*75d10*/  STL.64 [R1+0x16d0], R6 ;  /* 0x0016d00601007387 */ /* 0x0001e80000100a00 */
[----:B0-----:R-:W2:Y:S04]  /*75d20*/  LDL.LU.64 R6, [R1+0x3388] ;  /* 0x0033880001067983 */ /* 0x001ea80000300a00 */
[----:B------:R2:W-:Y:S02]  /*75d30*/  STL.64 [R1+0x3378], R8 ;  /* 0x0033780801007387 */ /* 0x0005e40000100a00 */
[----:B--2---:R-:W-:-:S02]  /*75d40*/  IADD3 R8, P6, R16, R7, RZ ;  /* 0x0000000710087210 */ /* 0x004fc40007fde0ff */
[----:B------:R0:W-:Y:S04]  /*75d50*/  STL [R1+0x3370], R7 ;  /* 0x0033700701007387 */ /* 0x0001e80000100800 */
[----:B0-----:R-:W2:Y:S01]  /*75d60*/  LDL R7, [R1] ;  /* 0x0000000001077983 */ /* 0x001ea20000100800 */
        /* <DEDUP_REMOVED lines=11> */
[----:B--2---:R-:W-:-:S05]  /*75e20*/  IADD3 R8, P6, R16, R7, RZ ;  /* 0x0000000710087210 */ /* 0x004fca0007fde0ff */
[----:B------:R-:W-:Y:S02]  /*75e30*/  IMAD.X R9, R11, 0x1, R13, P6 ;  /* 0x000000010b097824 */ /* 0x000fe400030e060d */
[----:B------:R-:W2:Y:S04]  /*75e40*/  LDL.LU R11, [R1+0x3380] ;  /* 0x00338000010b7983 */ /* 0x000ea80000300800 */
[----:B------:R-:W-:Y:S04]  /*75e50*/  STL.64 [R1+0x16a0], R8 ;  /* 0x0016a00801007387 */ /* 0x000fe80000100a00 */
[----:B------:R0:W-:Y:S04]  /*75e60*/  STL.64 [R1+0x3368], R12 ;  /* 0x0033680c01007387 */ /* 0x0001e80000100a00 */
[----:B0-----:R-:W3:Y:S02]  /*75e70*/  LDL R13, [R1+0x380] ;  /* 0x00038000010d7983 */ /* 0x001ee40000100800 */
[----:B---3--:R-:W-:-:S02]  /*75e80*/  SHF.R.S32.HI R16, RZ, 0x1f, R13 ;  /* 0x0000001fff107819 */ /* 0x008fc4000001140d */
[----:B--2---:R-:W-:-:S05]  /*75e90*/  IADD3 R8, P6, R13, R11, RZ ;  /* 0x0000000b0d087210 */ /* 0x004fca0007fde0ff */
[----:B------:R-:W-:Y:S01]  /*75ea0*/  IMAD.X R9, R16, 0x1, R29, P6 ;  /* 0x0000000110097824 */ /* 0x000fe200030e061d */
[----:B------:R-:W-:Y:S01]  /*75eb0*/  STL [R1+0x10], R16 ;  /* 0x0000101001007387 */ /* 0x000fe20000100800 */
[----:B------:R-:W-:Y:S01]  /*75ec0*/  IADD3 R12, P6, R13, R10, RZ ;  /* 0x0000000a0d0c7210 */ /* 0x000fe20007fde0ff */
[----:B------:R-:W-:Y:S02]  /*75ed0*/  IMAD.MOV.U32 R13, RZ, RZ, R16 ;  /* 0x000000ffff0d7224 */ /* 0x000fe400078e0010 */
[----:B------:R0:W-:Y:S04]  /*75ee0*/  STL.64 [R1+0x1690], R8 ;  /* 0x0016900801007387 */ /* 0x0001e80000100a00 */
[----:B0-----:R-:W2:Y:S04]  /*75ef0*/  LDL.LU.64 R8, [R1+0x3378] ;  /* 0x0033780001087983 */ /* 0x001ea80000300a00 */
[----:B------:R-:W3:Y:S04]  /*75f00*/  LDL.LU R16, [R1+0x3374] ;  /* 0x0033740001107983 */ /* 0x000ee80000300800 */
[----:B------:R0:W-:Y:S02]  /*75f10*/  STL.64 [R1+0x3360], R26 ;  /* 0x0033601a01007387 */ /* 0x0001e40000100a00 */
[----:B0-----:R-:W-:-:S02]  /*75f20*/  IMAD.MOV.U32 R27, RZ, RZ, R7 ;  /* 0x000000ffff1b7224 */ /* 0x001fc400078e0007 */
[----:B------:R-:W4:Y:S04]  /*75f30*/  LDL.LU R7, [R1+0x3370] ;  /* 0x0033700001077983 */ /* 0x000f280000300800 */
[----:B------:R0:W-:Y:S04]  /*75f40*/  STL.64 [R1+0x3350], R10 ;  /* 0x0033500a01007387 */ /* 0x0001e80000100a00 */
[----:B0-----:R-:W2:Y:S01]  /*75f50*/  LDL.LU R11, [R1+0x380] ;  /* 0x00038000010b7983 */ /* 0x001ea20000300800 */
[----:B---3--:R-:W-:-:S03]  /*75f60*/  IMAD.X R13, R13, 0x1, R16, P6 ;  /* 0x000000010d0d7824 */ /* 0x008fc600030e0610 */
[----:B------:R0:W-:Y:S04]  /*75f70*/  STL [R1+0x3358], R16 ;  /* 0x0033581001007387 */ /* 0x0001e80000100800 */
[----:B0-----:R-:W3:Y:S04]  /*75f80*/  LDL.LU R16, [R1+0x10] ;  /* 0x0000100001107983 */ /* 0x001ee80000300800 */
[----:B------:R2:W-:Y:S02]  /*75f90*/  STL.64 [R1+0x1688], R12 ;  /* 0x0016880c01007387 */ /* 0x0005e40000100a00 */
[----:B--2---:R-:W-:-:S05]  /*75fa0*/  IADD3 R12, P6, R11, R9, RZ ;  /* 0x000000090b0c7210 */ /* 0x004fca0007fde0ff */
[----:B---3--:R-:W-:-:S05]  /*75fb0*/  IMAD.X R13, R16, 0x1, R8, P6 ;  /* 0x00000001100d7824 */ /* 0x008fca00030e0608 */
[----:B------:R0:W-:Y:S04]  /*75fc0*/  STL.64 [R1+0x1680], R12 ;  /* 0x0016800c01007387 */ /* 0x0001e80000100a00 */
[----:B----4-:R1:W-:Y:S01]  /*75fd0*/  STL.64 [R1+0x3348], R6 ;  /* 0x0033480601007387 */ /* 0x0103e20000100a00 */
[----:B0-----:R-:W-:-:S03]  /*75fe0*/  IADD3 R12, P6, R11, R7, RZ ;  /* 0x000000070b0c7210 */ /* 0x001fc60007fde0ff */
[----:B-1----:R-:W2:Y:S02]  /*75ff0*/  LDL R7, [R1+0x38c] ;  /* 0x00038c0001077983 */ /* 0x002ea40000100800 */
[----:B------:R-:W-:-:S05]  /*76000*/  IMAD.X R13, R16, 0x1, R6, P6 ;  /* 0x00000001100d7824 */ /* 0x000fca00030e0606 */
[----:B------:R0:W-:Y:S02]  /*76010*/  STL.64 [R1+0x1678], R12 ;  /* 0x0016780c01007387 */ /* 0x0001e40000100a00 */
[----:B0-----:R-:W-:-:S05]  /*76020*/  IADD3 R12, P6, R11, R5, RZ ;  /* 0x000000050b0c7210 */ /* 0x001fca0007fde0ff */
[----:B------:R-:W-:-:S05]  /*76030*/  IMAD.X R13, R16, 0x1, R4, P6 ;  /* 0x00000001100d7824 */ /* 0x000fca00030e0604 */
[----:B------:R0:W-:Y:S02]  /*76040*/  STL.64 [R1+0x1670], R12 ;  /* 0x0016700c01007387 */ /* 0x0001e40000100a00 */
[----:B0-----:R-:W-:-:S05]  /*76050*/  IADD3 R12, P6, R11, R3, RZ ;  /* 0x000000030b0c7210 */ /* 0x001fca0007fde0ff */
[----:B------:R-:W-:-:S05]  /*76060*/  IMAD.X R13, R16, 0x1, R2, P6 ;  /* 0x00000001100d7824 */ /* 0x000fca00030e0602 */
[----:B------:R0:W-:Y:S04]  /*76070*/  STL.64 [R1+0x1668], R12 ;  /* 0x0016680c01007387 */ /* 0x0001e80000100a00 */
[----:B0-----:R-:W3:Y:S04]  /*76080*/  LDL.LU.64 R12, [R1+0x3368] ;  /* 0x00336800010c7983 */ /* 0x001ee80000300a00 */
[----:B------:R0:W-:Y:S01]  /*76090*/  STL.64 [R1+0x3340], R2 ;  /* 0x0033400201007387 */ /* 0x0001e20000100a00 */
[----:B------:R-:W-:Y:S01]  /*760a0*/  IADD3 R26, P6, R11, R0, RZ ;  /* 0x000000000b1a7210 */ /* 0x000fe20007fde0ff */
[----:B0-----:R-:W-:-:S04]  /*760b0*/  IMAD.MOV.U32 R3, RZ, RZ, R27 ;  /* 0x000000ffff037224 */ /* 0x001fc800078e001b */
[----:B---3--:R-:W-:Y:S01]  /*760c0*/  IMAD.X R27, R16, 0x1, R12, P6 ;  /* 0x00000001101b7824 */ /* 0x008fe200030e060c */
[----:B------:R-:W-:-:S05]  /*760d0*/  IADD3 R10, P6, R11, R3, RZ ;  /* 0x000000030b0a7210 */ /* 0x000fca0007fde0ff */
[----:B------:R-:W-:Y:S01]  /*760e0*/  IMAD.X R11, R16, 0x1, R13, P6 ;  /* 0x00000001100b7824 */ /* 0x000fe200030e060d */
[----:B------:R0:W-:Y:S04]  /*760f0*/  STL.64 [R1+0x1660], R26 ;  /* 0x0016601a01007387 */ /* 0x0001e80000100a00 */
[----:B0-----:R-:W3:Y:S04]  /*76100*/  LDL.LU.64 R26, [R1+0x3360] ;  /* 0x00336000011a7983 */ /* 0x001ee80000300a00 */
[----:B------:R-:W4:Y:S04]  /*76110*/  LDL.LU R16, [R1+0x3358] ;  /* 0x0033580001107983 */ /* 0x000f280000300800 */
[----:B------:R0:W-:Y:S04]  /*76120*/  STL.64 [R1+0x1650], R10 ;  /* 0x0016500a01007387 */ /* 0x0001e80000100a00 */
[----:B0-----:R-:W3:Y:S01]  /*76130*/  LDL.LU.64 R10, [R1+0x3350] ;  /* 0x00335000010a7983 */ /* 0x001ee20000300a00 */
[----:B--2---:R-:W-:-:S02]  /*76140*/  SHF.R.S32.HI R2, RZ, 0x1f, R7 ;  /* 0x0000001fff027819 */ /* 0x004fc40000011407 */
[----:B---3--:R-:W-:Y:S01]  /*76150*/  IADD3 R6, P6, R7, R11, RZ ;  /* 0x0000000b07067210 */ /* 0x008fe20007fde0ff */
[----:B------:R0:W-:Y:S04]  /*76160*/  STL [R1+0x333c], R11 ;  /* 0x00333c0b01007387 */ /* 0x0001e80000100800 */
[----:B------:R-:W-:Y:S01]  /*76170*/  IMAD.X R7, R2, 0x1, R29, P6 ;  /* 0x0000000102077824 */ /* 0x000fe200030e061d */
[----:B0-----:R-:W2:Y:S04]  /*76180*/  LDL.LU R11, [R1+0x38c] ;  /* 0x00038c00010b7983 */ /* 0x001ea80000300800 */
[----:B------:R-:W-:Y:S04]  /*76190*/  STL [R1+0x10], R2 ;  /* 0x0000100201007387 */ /* 0x000fe80000100800 */
[----:B------:R0:W-:Y:S04]  /*761a0*/  STL [R1+0x3338], R29 ;  /* 0x0033381d01007387 */ /* 0x0001e80000100800 */
[----:B0-----:R-:W4:Y:S04]  /*761b0*/  LDL.LU R29, [R1+0x10] ;  /* 0x00001000011d7983 */ /* 0x001f280000300800 */
[----:B------:R2:W-:Y:S02]  /*761c0*/  STL.64 [R1+0x1638], R6 ;  /* 0x0016380601007387 */ /* 0x0005e40000100a00 */
[----:B--2---:R-:W-:-:S05]  /*761d0*/  IADD3 R6, P6, R11, R10, RZ ;  /* 0x0000000a0b067210 */ /* 0x004fca0007fde0ff */
[----:B----4-:R-:W-:-:S05]  /*761e0*/  IMAD.X R7, R29, 0x1, R16, P6 ;  /* 0x000000011d077824 */ /* 0x010fca00030e0610 */
[----:B------:R0:W-:Y:S02]  /*761f0*/  STL.64 [R1+0x1630], R6 ;  /* 0x0016300601007387 */ /* 0x0001e40000100a00 */
[----:B0-----:R-:W-:-:S05]  /*76200*/  IADD3 R6, P6, R11, R9, RZ ;  /* 0x000000090b067210 */ /* 0x001fca0007fde0ff */
[----:B------:R-:W-:-:S05]  /*76210*/  IMAD.X R7, R29, 0x1, R8, P6 ;  /* 0x000000011d077824 */ /* 0x000fca00030e0608 */
[----:B------:R0:W-:Y:S04]  /*76220*/  STL.64 [R1+0x1628], R6 ;  /* 0x0016280601007387 */ /* 0x0001e80000100a00 */
[----:B0-----:R-:W2:Y:S04]  /*76230*/  LDL.LU.64 R6, [R1+0x3348] ;  /* 0x0033480001067983 */ /* 0x001ea80000300a00 */
[----:B------:R0:W-:Y:S02]  /*76240*/  STL.64 [R1+0x3330], R8 ;  /* 0x0033300801007387 */ /* 0x0001e40000100a00 */
[----:B0-----:R-:W-:Y:S01]  /*76250*/  IMAD.MOV.U32 R9, RZ, RZ, R3 ;  /* 0x000000ffff097224 */ /* 0x001fe200078e0003 */
[----:B--2---:R-:W-:-:S05]  /*76260*/  IADD3 R2, P6, R11, R7, RZ ;  /* 0x000000070b027210 */ /* 0x004fca0007fde0ff */
[----:B------:R-:W-:-:S05]  /*76270*/  IMAD.X R3, R29, 0x1, R6, P6 ;  /* 0x000000011d037824 */ /* 0x000fca00030e0606 */
[----:B------:R0:W-:Y:S02]  /*76280*/  STL.64 [R1+0x1620], R2 ;  /* 0x0016200201007387 */ /* 0x0001e40000100a00 */
[----:B0-----:R-:W-:-:S05]  /*76290*/  IADD3 R2, P6, R11, R5, RZ ;  /* 0x000000050b027210 */ /* 0x001fca0007fde0ff */
[----:B------:R-:W-:-:S05]  /*762a0*/  IMAD.X R3, R29, 0x1, R4, P6 ;  /* 0x000000011d037824 */ /* 0x000fca00030e0604 */
[----:B------:R0:W-:Y:S04]  /*762b0*/  STL.64 [R1+0x1618], R2 ;  /* 0x0016180201007387 */ /* 0x0001e80000100a00 */
[----:B0-----:R-:W2:Y:S04]  /*762c0*/  LDL.LU.64 R2, [R1+0x3340] ;  /* 0x0033400001027983 */ /* 0x001ea80000300a00 */
[----:B------:R0:W-:Y:S02]  /*762d0*/  STL.64 [R1+0x3320], R4 ;  /* 0x0033200401007387 */ /* 0x0001e40000100a00 */
[----:B0-----:R-:W-:Y:S01]  /*762e0*/  IMAD.MOV.U32 R5, RZ, RZ, R9 ;  /* 0x000000ffff057224 */ /* 0x001fe200078e0009 */
[----:B--2---:R-:W-:Y:S01]  /*762f0*/  IADD3 R8, P6, R11, R3, RZ ;  /* 0x000000030b087210 */ /* 0x004fe20007fde0ff */
[----:B------:R0:W-:Y:S04]  /*76300*/  STL [R1+0x3328], R3 ;  /* 0x0033280301007387 */ /* 0x0001e80000100800 */
[----:B------:R-:W-:Y:S01]  /*76310*/  IMAD.X R9, R29, 0x1, R2, P6 ;  /* 0x000000011d097824 */ /* 0x000fe200030e0602 */
[----:B0-----:R-:W2:Y:S04]  /*76320*/  LDL.LU R3, [R1+0x394] ;  /* 0x0003940001037983 */ /* 0x001ea80000300800 */
[----:B------:R0:W-:Y:S02]  /*76330*/  STL.64 [R1+0x1610], R8 ;  /* 0x0016100801007387 */ /* 0x0001e40000100a00 */
[----:B0-----:R-:W-:-:S05]  /*76340*/  IADD3 R8, P6, R11, R0, RZ ;  /* 0x000000000b087210 */ /* 0x001fca0007fde0ff */
[----:B------:R-:W-:-:S05]  /*76350*/  IMAD.X R9, R29, 0x1, R12, P6 ;  /* 0x000000011d097824 */ /* 0x000fca00030e060c */
[----:B------:R0:W-:Y:S02]  /*76360*/  STL.64 [R1+0x1608], R8 ;  /* 0x0016080801007387 */ /* 0x0001e40000100a00 */
[----:B0-----:R-:W-:Y:S02]  /*76370*/  IADD3 R8, P6, R11, R5, RZ ;  /* 0x000000050b087210 */ /* 0x001fe40007fde0ff */
[----:B------:R-:W3:Y:S03]  /*76380*/  LDL.LU R11, [R1+0x333c] ;  /* 0x00333c00010b7983 */ /* 0x000ee60000300800 */
[----:B------:R-:W-:Y:S02]  /*76390*/  IMAD.X R9, R29, 0x1, R13, P6 ;  /* 0x000000011d097824 */ /* 0x000fe400030e060d */
[----:B------:R-:W4:Y:S04]  /*763a0*/  LDL.LU R29, [R1+0x3338] ;  /* 0x00333800011d7983 */ /* 0x000f280000300800 */
[----:B------:R3:W-:Y:S01]  /*763b0*/  STL.64 [R1+0x15f8], R8 ;  /* 0x0015f80801007387 */ /* 0x0007e20000100a00 */
[----:B--2---:R-:W-:-:S05]  /*763c0*/  SHF.R.S32.HI R4, RZ, 0x1f, R3 ;  /* 0x0000001fff047819 */ /* 0x004fca0000011403 */
[----:B------:R-:W-:Y:S01]  /*763d0*/  STL [R1+0x10], R4 ;  /* 0x0000100401007387 */ /* 0x000fe20000100800 */
[----:B---3--:R-:W-:-:S05]  /*763e0*/  IADD3 R8, P6, R3, R11, RZ ;  /* 0x0000000b03087210 */ /* 0x008fca0007fde0ff */
[----:B----4-:R-:W-:-:S05]  /*763f0*/  IMAD.X R9, R4, 0x1, R29, P6 ;  /* 0x0000000104097824 */ /* 0x010fca00030e061d */
[----:B------:R0:W-:Y:S04]  /*76400*/  STL.64 [R1+0x15e8], R8 ;  /* 0x0015e80801007387 */ /* 0x0001e80000100a00 */
[----:B0-----:R-:W2:Y:S04]  /*76410*/  LDL.LU.64 R8, [R1+0x3330] ;  /* 0x0033300001087983 */ /* 0x001ea80000300a00 */
[----:B------:R0:W-:Y:S04]  /*76420*/  STL.64 [R1+0x3318], R14 ;  /* 0x0033180e01007387 */ /* 0x0001e80000100a00 */
[----:B------:R1:W-:Y:S01]  /*76430*/  STL.64 [R1+0x3308], R10 ;  /* 0x0033080a01007387 */ /* 0x0003e20000100a00 */
[----:B0-----:R-:W-:Y:S01]  /*76440*/  IMAD.MOV.U32 R14, RZ, RZ, R4 ;  /* 0x000000ffff0e7224 */ /* 0x001fe200078e0004 */
[----:B------:R-:W-:Y:S01]  /*76450*/  IADD3 R4, P6, R3, R10, RZ ;  /* 0x0000000a03047210 */ /* 0x000fe20007fde0ff */
[----:B-1----:R-:W-:-:S02]  /*76460*/  IMAD.MOV.U32 R11, RZ, RZ, R3 ;  /* 0x000000ffff0b7224 */ /* 0x002fc400078e0003 */
[----:B------:R-:W-:Y:S01]  /*76470*/  IMAD.MOV.U32 R15, RZ, RZ, R5 ;  /* 0x000000ffff0f7224 */ /* 0x000fe200078e0005 */
[----:B------:R-:W3:Y:S04]  /*76480*/  LDL.LU R3, [R1+0x3328] ;  /* 0x0033280001037983 */ /* 0x000ee80000300800 */
[----:B------:R0:W-:Y:S01]  /*76490*/  STL [R1+0x3310], R16 ;  /* 0x0033101001007387 */ /* 0x0001e20000100800 */
[----:B------:R-:W-:-:S03]  /*764a0*/  IMAD.X R5, R14, 0x1, R16, P6 ;  /* 0x000000010e057824 */ /* 0x000fc600030e0610 */
        /* <DEDUP_REMOVED lines=10> */
[----:B0-----:R-:W-:-:S02]  /*76550*/  IMAD.MOV.U32 R6, RZ, RZ, R15 ;  /* 0x000000ffff067224 */ /* 0x001fc400078e000f */
[----:B------:R-:W4:Y:S01]  /*76560*/  LDL R7, [R1+0x390] ;  /* 0x0003900001077983 */ /* 0x000f220000100800 */
[----:B--2---:R-:W-:-:S05]  /*76570*/  IADD3 R14, P6, R11, R5, RZ ;  /* 0x000000050b0e7210 */ /* 0x004fca0007fde0ff */
[----:B------:R-:W-:-:S05]  /*76580*/  IMAD.X R15, R16, 0x1, R4, P6 ;  /* 0x00000001100f7824 */ /* 0x000fca00030e0604 */
[----:B------:R3:W-:Y:S02]  /*76590*/  STL.64 [R1+0x15c8], R14 ;  /* 0x0015c80e01007387 */ /* 0x0007e40000100a00 */
[----:B---3--:R-:W-:-:S05]  /*765a0*/  IADD3 R14, P6, R11, R3, RZ ;  /* 0x000000030b0e7210 */ /* 0x008fca0007fde0ff */
[----:B------:R-:W-:-:S05]  /*765b0*/  IMAD.X R15, R16, 0x1, R2, P6 ;  /* 0x00000001100f7824 */ /* 0x000fca00030e0602 */
[----:B------:R0:W-:Y:S02]  /*765c0*/  STL.64 [R1+0x15c0], R14 ;  /* 0x0015c00e01007387 */ /* 0x0001e40000100a00 */
[----:B0-----:R-:W-:-:S05]  /*765d0*/  IADD3 R14, P6, R11, R0, RZ ;  /* 0x000000000b0e7210 */ /* 0x001fca0007fde0ff */
[----:B------:R-:W-:Y:S01]  /*765e0*/  IMAD.X R15, R16, 0x1, R12, P6 ;  /* 0x00000001100f7824 */ /* 0x000fe200030e060c */
[----:B------:R-:W-:-:S05]  /*765f0*/  IADD3 R10, P6, R11, R6, RZ ;  /* 0x000000060b0a7210 */ /* 0x000fca0007fde0ff */
[----:B------:R-:W-:Y:S01]  /*76600*/  IMAD.X R11, R16, 0x1, R13, P6 ;  /* 0x00000001100b7824 */ /* 0x000fe200030e060d */
[----:B------:R0:W-:Y:S04]  /*76610*/  STL.64 [R1+0x15b8], R14 ;  /* 0x0015b80e01007387 */ /* 0x0001e80000100a00 */
[----:B0-----:R-:W2:Y:S04]  /*76620*/  LDL.LU.64 R14, [R1+0x3318] ;  /* 0x00331800010e7983 */ /* 0x001ea80000300a00 */
[----:B------:R-:W3:Y:S04]  /*76630*/  LDL.LU R16, [R1+0x3310] ;  /* 0x0033100001107983 */ /* 0x000ee80000300800 */
[----:B------:R0:W-:Y:S04]  /*76640*/  STL.64 [R1+0x15a8], R10 ;  /* 0x0015a80a01007387 */ /* 0x0001e80000100a00 */
[----:B0-----:R-:W2:Y:S04]  /*76650*/  LDL.LU.64 R10, [R1+0x3308] ;  /* 0x00330800010a7983 */ /* 0x001ea80000300a00 */
[----:B------:R0:W-:Y:S02]  /*76660*/  STL.64 [R1+0x32f8], R12 ;  /* 0x0032f80c01007387 */ /* 0x0001e40000100a00 */
[----:B0-----:R-:W-:Y:S01]  /*76670*/  IMAD.MOV.U32 R13, RZ, RZ, R6 ;  /* 0x000000ffff0d7224 */ /* 0x001fe200078e0006 */
[----:B----4-:R-:W-:-:S02]  /*76680*/  SHF.R.S32.HI R12, RZ, 0x1f, R7 ;  /* 0x0000001fff0c7819 */ /* 0x010fc40000011407 */
[----:B--2---:R-:W-:Y:S01]  /*76690*/  IADD3 R6, P6, R7, R11, RZ ;  /* 0x0000000b07067210 */ /* 0x004fe20007fde0ff */
[----:B------:R0:W-:Y:S04]  /*766a0*/  STL [R1+0x32f4], R11 ;  /* 0x0032f40b01007387 */ /* 0x0001e80000100800 */
[----:B------:R-:W-:Y:S01]  /*766b0*/  IMAD.X R7, R12, 0x1, R29, P6 ;  /* 0x000000010c077824 */ /* 0x000fe200030e061d */
[----:B0-----:R-:W2:Y:S04]  /*766c0*/  LDL.LU R11, [R1+0x390] ;  /* 0x00039000010b7983 */ /* 0x001ea80000300800 */
[----:B------:R-:W-:Y:S04]  /*766d0*/  STL [R1+0x10], R12 ;  /* 0x0000100c01007387 */ /* 0x000fe80000100800 */
[----:B------:R0:W-:Y:S04]  /*766e0*/  STL [R1+0x32f0], R29 ;  /* 0x0032f01d01007387 */ /* 0x0001e80000100800 */
[----:B0-----:R-:W3:Y:S04]  /*766f0*/  LDL.LU R29, [R1+0x10] ;  /* 0x00001000011d7983 */ /* 0x001ee80000300800 */
[----:B------:R2:W-:Y:S02]  /*76700*/  STL.64 [R1+0x1598], R6 ;  /* 0x0015980601007387 */ /* 0x0005e40000100a00 */
[----:B--2---:R-:W-:-:S05]  /*76710*/  IADD3 R6, P6, R11, R10, RZ ;  /* 0x0000000a0b067210 */ /* 0x004fca0007fde0ff */
[----:B---3--:R-:W-:-:S05]  /*76720*/  IMAD.X R7, R29, 0x1, R16, P6 ;  /* 0x000000011d077824 */ /* 0x008fca00030e0610 */
        /* <DEDUP_REMOVED lines=9> */
[----:B------:R0:W-:Y:S04]  /*767c0*/  STL.64 [R1+0x1580], R12 ;  /* 0x0015800c01007387 */ /* 0x0001e80000100a00 */
[----:B------:R1:W-:Y:S01]  /*767d0*/  STL.64 [R1+0x32e0], R6 ;  /* 0x0032e00601007387 */ /* 0x0003e20000100a00 */
[----:B0-----:R-:W-:-:S03]  /*767e0*/  IADD3 R12, P6, R11, R5, RZ ;  /* 0x000000050b0c7210 */ /* 0x001fc60007fde0ff */
[----:B-1----:R-:W2:Y:S02]  /*767f0*/  LDL R7, [R1+0x39c] ;  /* 0x00039c0001077983 */ /* 0x002ea40000100800 */
[----:B------:R-:W-:-:S05]  /*76800*/  IMAD.X R13, R29, 0x1, R4, P6 ;  /* 0x000000011d0d7824 */ /* 0x000fca00030e0604 */
[----:B------:R0:W-:Y:S02]  /*76810*/  STL.64 [R1+0x1578], R12 ;  /* 0x0015780c01007387 */ /* 0x0001e40000100a00 */
[----:B0-----:R-:W-:-:S05]  /*76820*/  IADD3 R12, P6, R11, R3, RZ ;  /* 0x000000030b0c7210 */ /* 0x001fca0007fde0ff */
[----:B------:R-:W-:-:S05]  /*76830*/  IMAD.X R13, R29, 0x1, R2, P6 ;  /* 0x000000011d0d7824 */ /* 0x000fca00030e0602 */
[----:B------:R0:W-:Y:S04]  /*76840*/  STL.64 [R1+0x1570], R12 ;  /* 0x0015700c01007387 */ /* 0x0001e80000100a00 */
[----:B0-----:R-:W3:Y:S01]  /*76850*/  LDL.LU.64 R12, [R1+0x32f8] ;  /* 0x0032f800010c7983 */ /* 0x001ee20000300a00 */
[----:B------:R-:W-:-:S03]  /*76860*/  IADD3 R8, P6, R11, R0, RZ ;  /* 0x000000000b087210 */ /* 0x000fc60007fde0ff */
[----:B------:R0:W-:Y:S02]  /*76870*/  STL.64 [R1+0x32d8], R2 ;  /* 0x0032d80201007387 */ /* 0x0001e40000100a00 */
[----:B0-----:R-:W-:Y:S02]  /*76880*/  IMAD.MOV.U32 R3, RZ, RZ, R9 ;  /* 0x000000ffff037224 */ /* 0x001fe400078e0009 */
[----:B---3--:R-:W-:-:S05]  /*76890*/  IMAD.X R9, R29, 0x1, R12, P6 ;  /* 0x000000011d097824 */ /* 0x008fca00030e060c */
        /* <DEDUP_REMOVED lines=9> */
[----:B----4-:R-:W-:Y:S01]  /*76930*/  IMAD.X R9, R2, 0x1, R29, P6 ;  /* 0x0000000102097824 */ /* 0x010fe200030e061d */
[----:B------:R-:W-:-:S04]  /*76940*/  IADD3 R6, P6, R7, R10, RZ ;  /* 0x0000000a07067210 */ /* 0x000fc80007fde0ff */
[----:B------:R0:W-:Y:S04]  /*76950*/  STL.64 [R1+0x1538], R8 ;  /* 0x0015380801007387 */ /* 0x0001e80000100a00 */
[----:B0-----:R-:W2:Y:S04]  /*76960*/  LDL.LU.64 R8, [R1+0x32e8] ;  /* 0x0032e80001087983 */ /* 0x001ea80000300a00 */
[----:B------:R-:W3:Y:S04]  /*76970*/  LDL.LU R7, [R1+0x3b0] ;  /* 0x0003b00001077983 */ /* 0x000ee80000300800 */
[----:B------:R0:W-:Y:S04]  /*76980*/  STL [R1+0x32c0], R10 ;  /* 0x0032c00a01007387 */ /* 0x0001e80000100800 */
[----:B0-----:R-:W2:Y:S04]  /*76990*/  LDL.LU R10, [R1+0x39c] ;  /* 0x00039c00010a7983 */ /* 0x001ea80000300800 */
[----:B------:R3:W-:Y:S04]  /*769a0*/  STL [R1+0x32c4], R11 ;  /* 0x0032c40b01007387 */ /* 0x0007e80000100800 */
[----:B------:R0:W-:Y:S01]  /*769b0*/  STL [R1+0x32c8], R16 ;  /* 0x0032c81001007387 */ /* 0x0001e20000100800 */
[----:B---3--:R-:W-:-:S02]  /*769c0*/  IMAD.MOV.U32 R11, RZ, RZ, R7 ;  /* 0x000000ffff0b7224 */ /* 0x008fc400078e0007 */
[----:B------:R-:W-:Y:S02]  /*769d0*/  IMAD.X R7, R2, 0x1, R16, P6 ;  /* 0x0000000102077824 */ /* 0x000fe400030e0610 */
[----:B0-----:R-:W3:Y:S04]  /*769e0*/  LDL.LU R16, [R1+0x10] ;  /* 0x0000100001107983 */ /* 0x001ee80000300800 */
[----:B------:R2:W-:Y:S02]  /*769f0*/  STL.64 [R1+0x1530], R6 ;  /* 0x0015300601007387 */ /* 0x0005e40000100a00 */
[----:B--2---:R-:W-:-:S05]  /*76a00*/  IADD3 R6, P6, R10, R9, RZ ;  /* 0x000000090a067210 */ /* 0x004fca0007fde0ff */
[----:B---3--:R-:W-:-:S05]  /*76a10*/  IMAD.X R7, R16, 0x1, R8, P6 ;  /* 0x0000000110077824 */ /* 0x008fca00030e0608 */
        /* <DEDUP_REMOVED lines=24> */
[----:B0-----:R-:W3:Y:S04]  /*76ba0*/  LDL.LU.64 R8, [R1+0x32d0] ;  /* 0x0032d00001087983 */ /* 0x001ee80000300a00 */
[----:B------:R-:W4:Y:S04]  /*76bb0*/  LDL.LU R16, [R1+0x32c8] ;  /* 0x0032c80001107983 */ /* 0x000f280000300800 */
[----:B------:R0:W-:Y:S04]  /*76bc0*/  STL.64 [R1+0x14f8], R10 ;  /* 0x0014f80a01007387 */ /* 0x0001e80000100a00 */
[----:B0-----:R-:W3:Y:S01]  /*76bd0*/  LDL.LU R11, [R1+0x32c4] ;  /* 0x0032c400010b7983 */ /* 0x001ee20000300800 */
[----:B--2---:R-:W-:-:S05]  /*76be0*/  SHF.R.S32.HI R10, RZ, 0x1f, R7 ;  /* 0x0000001fff0a7819 */ /* 0x004fca0000011407 */
[----:B------:R0:W-:Y:S01]  /*76bf0*/  STL [R1+0x10], R10 ;  /* 0x0000100a01007387 */ /* 0x0001e20000100800 */
[----:B---3--:R-:W-:Y:S01]  /*76c00*/  IADD3 R6, P6, R7, R11, RZ ;  /* 0x0000000b07067210 */ /* 0x008fe20007fde0ff */
[----:B------:R-:W-:Y:S02]  /*76c10*/  IMAD.MOV.U32 R7, RZ, RZ, R10 ;  /* 0x000000ffff077224 */ /* 0x000fe400078e000a */
[----:B0-----:R-:W2:Y:S04]  /*76c20*/  LDL.LU R10, [R1+0x32c0] ;  /* 0x0032c000010a7983 */ /* 0x001ea80000300800 */
[----:B------:R0:W-:Y:S01]  /*76c30*/  STL [R1+0x32a8], R11 ;  /* 0x0032a80b01007387 */ /* 0x0001e20000100800 */
[----:B------:R-:W-:-:S03]  /*76c40*/  IMAD.X R7, R7, 0x1, R29, P6 ;  /* 0x0000000107077824 */ /* 0x000fc600030e061d */
[----:B0-----:R-:W2:Y:S04]  /*76c50*/  LDL.LU R11, [R1+0x3a8] ;  /* 0x0003a800010b7983 */ /* 0x001ea80000300800 */
[----:B------:R-:W-:Y:S04]  /*76c60*/  STL.64 [R1+0x14e8], R6 ;  /* 0x0014e80601007387 */ /* 0x000fe80000100a00 */
[----:B------:R0:W-:Y:S04]  /*76c70*/  STL [R1+0x32a4], R29 ;  /* 0x0032a41d01007387 */ /* 0x0001e80000100800 */
[----:B0-----:R-:W4:Y:S01]  /*76c80*/  LDL.LU R29, [R1+0x10] ;  /* 0x00001000011d7983 */ /* 0x001f220000300800 */
        /* <DEDUP_REMOVED lines=16> */
[----:B------:R-:W-:-:S05]  /*76d90*/  IMAD.MOV.U32 R7, RZ, RZ, R9 ;  /* 0x000000ffff077224 */ /* 0x000fca00078e0009 */
[----:B------:R-:W-:Y:S01]  /*76da0*/  STL [R1+0x32a0], R7 ;  /* 0x0032a00701007387 */ /* 0x000fe20000100800 */
[----:B--2---:R-:W-:-:S03]  /*76db0*/  IADD3 R8, P6, R11, R5, RZ ;  /* 0x000000050b087210 */ /* 0x004fc60007fde0ff */
[----:B------:R0:W-:Y:S02]  /*76dc0*/  STL [R1+0x3288], R5 ;  /* 0x0032880501007387 */ /* 0x0001e40000100800 */
[----:B------:R-:W-:Y:S02]  /*76dd0*/  IMAD.X R9, R29, 0x1, R4, P6 ;  /* 0x000000011d097824 */ /* 0x000fe400030e0604 */
[----:B0-----:R-:W2:Y:S04]  /*76de0*/  LDL.LU R5, [R1+0x3a4] ;  /* 0x0003a40001057983 */ /* 0x001ea80000300800 */
[----:B------:R0:W-:Y:S02]  /*76df0*/  STL.64 [R1+0x14c8], R8 ;  /* 0x0014c80801007387 */ /* 0x0001e40000100a00 */
[----:B0-----:R-:W-:-:S05]  /*76e00*/  IADD3 R8, P6, R11, R3, RZ ;  /* 0x000000030b087210 */ /* 0x001fca0007fde0ff */
[----:B------:R-:W-:-:S05]  /*76e10*/  IMAD.X R9, R29, 0x1, R2, P6 ;  /* 0x000000011d097824 */ /* 0x000fca00030e0602 */
        /* <DEDUP_REMOVED lines=10> */
[----:B------:R0:W-:Y:S01]  /*76ec0*/  STL [R1+0x10], R7 ;  /* 0x0000100701007387 */ /* 0x0001e20000100800 */
[----:B---3--:R-:W-:-:S05]  /*76ed0*/  IADD3 R8, P6, R5, R11, RZ ;  /* 0x0000000b05087210 */ /* 0x008fca0007fde0ff */
[----:B----4-:R-:W-:Y:S02]  /*76ee0*/  IMAD.X R9, R7, 0x1, R29, P6 ;  /* 0x0000000107097824 */ /* 0x010fe400030e061d */
[----:B0-----:R-:W2:Y:S04]  /*76ef0*/  LDL.LU R7, [R1+0x32a0] ;  /* 0x0032a00001077983 */ /* 0x001ea80000300800 */
[----:B------:R0:W-:Y:S04]  /*76f00*/  STL.64 [R1+0x1498], R8 ;  /* 0x0014980801007387 */ /* 0x0001e80000100a00 */
[----:B------:R1:W-:Y:S01]  /*76f10*/  STL [R1+0x3278], R10 ;  /* 0x0032780a01007387 */ /* 0x0003e20000100800 */
[----:B0-----:R-:W-:-:S03]  /*76f20*/  IADD3 R8, P6, R5, R10, RZ ;  /* 0x0000000a05087210 */ /* 0x001fc60007fde0ff */
[----:B-1----:R-:W3:Y:S02]  /*76f30*/  LDL.LU R10, [R1+0x10] ;  /* 0x00001000010a7983 */ /* 0x002ee40000300800 */
[----:B---3--:R-:W-:-:S05]  /*76f40*/  IMAD.X R9, R10, 0x1, R16, P6 ;  /* 0x000000010a097824 */ /* 0x008fca00030e0610 */
[----:B------:R0:W-:Y:S04]  /*76f50*/  STL.64 [R1+0x1490], R8 ;  /* 0x0014900801007387 */ /* 0x0001e80000100a00 */
[----:B0-----:R-:W3:Y:S04]  /*76f60*/  LDL.LU.64 R8, [R1+0x3298] ;  /* 0x0032980001087983 */ /* 0x001ee80000300a00 */
[----:B------:R0:W-:Y:S02]  /*76f70*/  STL.64 [R1+0x3280], R16 ;  /* 0x0032801001007387 */ /* 0x0001e40000100a00 */
[----:B0-----:R-:W-:-:S02]  /*76f80*/  IMAD.MOV.U32 R16, RZ, RZ, R6 ;  /* 0x000000ffff107224 */ /* 0x001fc400078e0006 */
[----:B--2---:R-:W-:Y:S01]  /*76f90*/  IMAD.MOV.U32 R17, RZ, RZ, R7 ;  /* 0x000000ffff117224 */ /* 0x004fe200078e0007 */
[----:B---3--:R-:W-:-:S05]  /*76fa0*/  IADD3 R6, P6, R5, R9, RZ ;  /* 0x0000000905067210 */ /* 0x008fca0007fde0ff */
[----:B------:R-:W-:-:S05]  /*76fb0*/  IMAD.X R7, R10, 0x1, R8, P6 ;  /* 0x000000010a077824 */ /* 0x000fca00030e0608 */
[----:B------:R0:W-:Y:S04]  /*76fc0*/  STL.64 [R1+0x1488], R6 ;  /* 0x0014880601007387 */ /* 0x0001e80000100a00 */
[----:B0-----:R-:W2:Y:S04]  /*76fd0*/  LDL.LU.64 R6, [R1+0x3290] ;  /* 0x0032900001067983 */ /* 0x001ea80000300a00 */
[----:B------:R0:W-:Y:S02]  /*76fe0*/  STL.64 [R1+0x3270], R22 ;  /* 0x0032701601007387 */ /* 0x0001e40000100a00 */
[----:B0-----:R-:W-:-:S02]  /*76ff0*/  IMAD.MOV.U32 R23, RZ, RZ, R5 ;  /* 0x000000ffff177224 */ /* 0x001fc400078e0005 */
[----:B------:R-:W3:Y:S04]  /*77000*/  LDL.LU R5, [R1+0x3288] ;  /* 0x0032880001057983 */ /* 0x000ee80000300800 */
[----:B------:R0:W-:Y:S02]  /*77010*/  STL.64 [R1+0x3268], R8 ;  /* 0x0032680801007387 */ /* 0x0001e40000100a00 */
[----:B0-----:R-:W-:Y:S02]  /*77020*/  IMAD.MOV.U32 R8, RZ, RZ, R16 ;  /* 0x000000ffff087224 */ /* 0x001fe400078e0010 */
[----:B------:R-:W-:Y:S01]  /*77030*/  IMAD.MOV.U32 R9, RZ, RZ, R17 ;  /* 0x000000ffff097224 */ /* 0x000fe200078e0011 */
[----:B--2---:R-:W-:-:S05]  /*77040*/  IADD3 R16, P6, R23, R7, RZ ;  /* 0x0000000717107210 */ /* 0x004fca0007fde0ff */
[----:B------:R-:W-:-:S05]  /*77050*/  IMAD.X R17, R10, 0x1, R6, P6 ;  /* 0x000000010a117824 */ /* 0x000fca00030e0606 */
[----:B------:R3:W-:Y:S02]  /*77060*/  STL.64 [R1+0x1480], R16 ;  /* 0x0014801001007387 */ /* 0x0007e40000100a00 */
[----:B---3--:R-:W-:-:S05]  /*77070*/  IADD3 R16, P6, R23, R5, RZ ;  /* 0x0000000517107210 */ /* 0x008fca0007fde0ff */
[----:B------:R-:W-:-:S05]  /*77080*/  IMAD.X R17, R10, 0x1, R4, P6 ;  /* 0x000000010a117824 */ /* 0x000fca00030e0604 */
[----:B------:R0:W-:Y:S02]  /*77090*/  STL.64 [R1+0x1478], R16 ;  /* 0x0014781001007387 */ /* 0x0001e40000100a00 */
[----:B0-----:R-:W-:-:S05]  /*770a0*/  IADD3 R16, P6, R23, R3, RZ ;  /* 0x0000000317107210 */ /* 0x001fca0007fde0ff */
[----:B------:R-:W-:-:S05]  /*770b0*/  IMAD.X R17, R10, 0x1, R2, P6 ;  /* 0x000000010a117824 */ /* 0x000fca00030e0602 */
[----:B------:R0:W-:Y:S02]  /*770c0*/  STL.64 [R1+0x1470], R16 ;  /* 0x0014701001007387 */ /* 0x0001e40000100a00 */
[----:B0-----:R-:W-:-:S05]  /*770d0*/  IADD3 R16, P6, R23, R0, RZ ;  /* 0x0000000017107210 */ /* 0x001fca0007fde0ff */
[----:B------:R-:W-:Y:S01]  /*770e0*/  IMAD.X R17, R10, 0x1, R12, P6 ;  /* 0x000000010a117824 */ /* 0x000fe200030e060c */
[----:B------:R-:W-:-:S05]  /*770f0*/  IADD3 R22, P6, R23, R8, RZ ;  /* 0x0000000817167210 */ /* 0x000fca0007fde0ff */
[----:B------:R-:W-:Y:S01]  /*77100*/  IMAD.X R23, R10, 0x1, R13, P6 ;  /* 0x000000010a177824 */ /* 0x000fe200030e060d */
[----:B------:R0:W-:Y:S01]  /*77110*/  STL.64 [R1+0x1468], R16 ;  /* 0x0014681001007387 */ /* 0x0001e20000100a00 */
[----:B------:R-:W-:-:S03]  /*77120*/  SHF.R.S32.HI R10, RZ, 0x1f, R9 ;  /* 0x0000001fff0a7819 */ /* 0x000fc60000011409 */
[----:B0-----:R-:W2:Y:S04]  /*77130*/  LDL.LU.64 R16, [R1+0x3280] ;  /* 0x0032800001107983 */ /* 0x001ea80000300a00 */
[----:B------:R0:W-:Y:S04]  /*77140*/  STL.64 [R1+0x1458], R22 ;  /* 0x0014581601007387 */ /* 0x0001e80000100a00 */
[----:B------:R1:W-:Y:S01]  /*77150*/  STL [R1+0x10], R10 ;  /* 0x0000100a01007387 */ /* 0x0003e20000100800 */
[----:B0-----:R-:W-:-:S05]  /*77160*/  IADD3 R22, P6, R9, R11, RZ ;  /* 0x0000000b09167210 */ /* 0x001fca0007fde0ff */
[----:B------:R-:W-:Y:S02]  /*77170*/  IMAD.X R23, R10, 0x1, R29, P6 ;  /* 0x000000010a177824 */ /* 0x000fe400030e061d */
[----:B-1----:R-:W3:Y:S04]  /*77180*/  LDL.LU R10, [R1+0x3278] ;  /* 0x00327800010a7983 */ /* 0x002ee80000300800 */
[----:B------:R0:W-:Y:S04]  /*77190*/  STL.64 [R1+0x1440], R22 ;  /* 0x0014401601007387 */ /* 0x0001e80000100a00 */
[----:B0-----:R-:W4:Y:S04]  /*771a0*/  LDL.LU.64 R22, [R1+0x3270] ;  /* 0x0032700001167983 */ /* 0x001f280000300a00 */
[----:B------:R0:W-:Y:S04]  /*771b0*/  STL [R1+0x3258], R29 ;  /* 0x0032581d01007387 */ /* 0x0001e80000100800 */
[----:B0-----:R-:W2:Y:S04]  /*771c0*/  LDL.LU R29, [R1+0x10] ;  /* 0x00001000011d7983 */ /* 0x001ea80000300800 */
[----:B----4-:R0:W-:Y:S02]  /*771d0*/  STL.64 [R1+0x3260], R22 ;  /* 0x0032601601007387 */ /* 0x0101e40000100a00 */
[----:B0-----:R-:W-:-:S02]  /*771e0*/  IMAD.MOV.U32 R23, RZ, RZ, R9 ;  /* 0x000000ffff177224 */ /* 0x001fc400078e0009 */
[----:B------:R-:W-:-:S03]  /*771f0*/  IMAD.MOV.U32 R22, RZ, RZ, R8 ;  /* 0x000000ffff167224 */ /* 0x000fc600078e0008 */
[----:B---3--:R-:W-:-:S05]  /*77200*/  IADD3 R8, P6, R23, R10, RZ ;  /* 0x0000000a17087210 */ /* 0x008fca0007fde0ff */
[----:B--2---:R-:W-:-:S05]  /*77210*/  IMAD.X R9, R29, 0x1, R16, P6 ;  /* 0x000000011d097824 */ /* 0x004fca00030e0610 */
[----:B------:R0:W-:Y:S04]  /*77220*/  STL.64 [R1+0x1438], R8 ;  /* 0x0014380801007387 */ /* 0x0001e80000100a00 */
[----:B0-----:R-:W2:Y:S04]  /*77230*/  LDL.LU.64 R8, [R1+0x3268] ;  /* 0x0032680001087983 */ /* 0x001ea80000300a00 */
[----:B------:R0:W-:Y:S02]  /*77240*/  STL.64 [R1+0x3250], R26 ;  /* 0x0032501a01007387 */ /* 0x0001e40000100a00 */
[----:B0-----:R-:W-:-:S02]  /*77250*/  IMAD.MOV.U32 R27, RZ, RZ, R23 ;  /* 0x000000ffff1b7224 */ /* 0x001fc400078e0017 */
[----:B------:R-:W-:-:S03]  /*77260*/  IMAD.MOV.U32 R26, RZ, RZ, R22 ;  /* 0x000000ffff1a7224 */ /* 0x000fc600078e0016 */
[----:B--2---:R-:W-:-:S05]  /*77270*/  IADD3 R22, P6, R27, R9, RZ ;  /* 0x000000091b167210 */ /* 0x004fca0007fde0ff */
[----:B------:R-:W-:-:S05]  /*77280*/  IMAD.X R23, R29, 0x1, R8, P6 ;  /* 0x000000011d177824 */ /* 0x000fca00030e0608 */
[----:B------:R0:W-:Y:S04]  /*77290*/  STL.64 [R1+0x1430], R22 ;  /* 0x0014301601007387 */ /* 0x0001e80000100a00 */
[----:B------:R1:W-:Y:S01]  /*772a0*/  STL.64 [R1+0x3248], R6 ;  /* 0x0032480601007387 */ /* 0x0003e20000100a00 */
[----:B0-----:R-:W-:-:S05]  /*772b0*/  IADD3 R22, P6, R27, R7, RZ ;  /* 0x000000071b167210 */ /* 0x001fca0007fde0ff */
[----:B------:R-:W-:-:S05]  /*772c0*/  IMAD.X R23, R29, 0x1, R6, P6 ;  /* 0x000000011d177824 */ /* 0x000fca00030e0606 */
[----:B------:R0:W-:Y:S04]  /*772d0*/  STL.64 [R1+0x1428], R22 ;  /* 0x0014281601007387 */ /* 0x0001e80000100a00 */
[----:B-1----:R-:W2:Y:S01]  /*772e0*/  LDL R7, [R1+0x3ac] ;  /* 0x0003ac0001077983 */ /* 0x002ea20000100800 */
        /* <DEDUP_REMOVED lines=8> */
[----:B------:R-:W-:-:S04]  /*77370*/  IADD3 R26, P6, R27, R26, RZ ;  /* 0x0000001a1b1a7210 */ /* 0x000fc80007fde0ff */
[----:B------:R0:W-:Y:S01]  /*77380*/  STL.64 [R1+0x1410], R22 ;  /* 0x0014101601007387 */ /* 0x0001e20000100a00 */
[----:B------:R-:W-:-:S03]  /*77390*/  IMAD.X R27, R29, 0x1, R13, P6 ;  /* 0x000000011d1b7824 */ /* 0x000fc600030e060d */
[----:B0-----:R-:W3:Y:S04]  /*773a0*/  LDL.LU.64 R22, [R1+0x3260] ;  /* 0x0032600001167983 */ /* 0x001ee80000300a00 */
[----:B------:R-:W4:Y:S04]  /*773b0*/  LDL.LU R29, [R1+0x3258] ;  /* 0x00325800011d7983 */ /* 0x000f280000300800 */
[----:B------:R0:W-:Y:S01]  /*773c0*/  STL.64 [R1+0x1400], R26 ;  /* 0x0014001a01007387 */ /* 0x0001e20000100a00 */
[----:B--2---:R-:W-:Y:S02]  /*773d0*/  SHF.R.S32.HI R6, RZ, 0x1f, R7 ;  /* 0x0000001fff067819 */ /* 0x004fe40000011407 */
[----:B0-----:R-:W-:-:S03]  /*773e0*/  IADD3 R26, P6, R7, R11, RZ ;  /* 0x0000000b071a7210 */ /* 0x001fc60007fde0ff */
[----:B------:R0:W-:Y:S02]  /*773f0*/  STL [R1+0x10], R6 ;  /* 0x0000100601007387 */ /* 0x0001e40000100800 */
[----:B----4-:R-:W-:Y:S01]  /*77400*/  IMAD.X R27, R6, 0x1, R29, P6 ;  /* 0x00000001061b7824 */ /* 0x010fe200030e061d */
[----:B0-----:R-:W-:-:S04]  /*77410*/  IADD3 R6, P6, R7, R10, RZ ;  /* 0x0000000a07067210 */ /* 0x001fc80007fde0ff */
[----:B------:R0:W-:Y:S04]  /*77420*/  STL.64 [R1+0x13f0], R26 ;  /* 0x0013f01a01007387 */ /* 0x0001e80000100a00 */
[----:B0-----:R-:W2:Y:S04]  /*77430*/  LDL.LU.64 R26, [R1+0x3250] ;  /* 0x00325000011a7983 */ /* 0x001ea80000300a00 */
[----:B------:R0:W-:Y:S04]  /*77440*/  STL [R1+0x323c], R10 ;  /* 0x00323c0a01007387 */ /* 0x0001e80000100800 */
[----:B0-----:R-:W4:Y:S04]  /*77450*/  LDL.LU R10, [R1+0x10] ;  /* 0x00001000010a7983 */ /* 0x001f280000300800 */
[----:B------:R0:W-:Y:S01]  /*77460*/  STL [R1+0x3240], R16 ;  /* 0x0032401001007387 */ /* 0x0001e20000100800 */
[----:B----4-:R-:W-:-:S03]  /*77470*/  IMAD.X R7, R10, 0x1, R16, P6 ;  /* 0x000000010a077824 */ /* 0x010fc600030e0610 */
[----:B0-----:R-:W4:Y:S04]  /*77480*/  LDL.LU R16, [R1+0x3ac] ;  /* 0x0003ac0001107983 */ /* 0x001f280000300800 */
[----:B------:R4:W-:Y:S02]  /*77490*/  STL.64 [R1+0x13e8], R6 ;  /* 0x0013e80601007387 */ /* 0x0009e40000100a00 */
[----:B----4-:R-:W-:-:S05]  /*774a0*/  IADD3 R6, P6, R16, R9, RZ ;  /* 0x0000000910067210 */ /* 0x010fca0007fde0ff */
[----:B------:R-:W-:-:S05]  /*774b0*/  IMAD.X R7, R10, 0x1, R8, P6 ;  /* 0x000000010a077824 */ /* 0x000fca00030e0608 */
[----:B------:R0:W-:Y:S04]  /*774c0*/  STL.64 [R1+0x13d0], R6 ;  /* 0x0013d00601007387 */ /* 0x0001e80000100a00 */
[----:B0-----:R-:W4:Y:S04]  /*774d0*/  LDL.LU.64 R6, [R1+0x3248] ;  /* 0x0032480001067983 */ /* 0x001f280000300a00 */
[----:B------:R0:W-:Y:S04]  /*774e0*/  STL.64 [R1+0x3230], R8 ;  /* 0x0032300801007387 */ /* 0x0001e80000100a00 */
[----:B0-----:R-:W3:Y:S01]  /*774f0*/  LDL R9, [R1] ;  /* 0x0000000001097983 */ /* 0x001ee20000100800 */
[----:B----4-:R-:W-:-:S03]  /*77500*/  IADD3 R8, P6, R16, R7, RZ ;  /* 0x0000000710087210 */ /* 0x010fc60007fde0ff */
[----:B---3--:R0:W-:Y:S04]  /*77510*/  STL [R1+0x3244], R9 ;  /* 0x0032440901007387 */ /* 0x0081e80000100800 */
[----:B------:R1:W-:Y:S01]  /*77520*/  STL [R1+0x3228], R7 ;  /* 0x0032280701007387 */ /* 0x0003e20000100800 */
[----:B0-----:R-:W-:-:S03]  /*77530*/  IMAD.X R9, R10, 0x1, R6, P6 ;  /* 0x000000010a097824 */ /* 0x001fc600030e0606 */
[----:B-1----:R-:W3:Y:S04]  /*77540*/  LDL R7, [R1+0x3b8] ;  /* 0x0003b80001077983 */ /* 0x002ee80000100800 */
[----:B------:R-:W-:Y:S04]  /*77550*/  STL [R1+0x3238], R6 ;  /* 0x0032380601007387 */ /* 0x000fe80000100800 */
        /* <DEDUP_REMOVED lines=10> */
[----:B0-----:R-:W4:Y:S02]  /*77600*/  LDL.LU R9, [R1+0x3244] ;  /* 0x0032440001097983 */ /* 0x001f240000300800 */
[----:B----4-:R-:W-:Y:S02]  /*77610*/  IADD3 R8, P6, R16, R9, RZ ;  /* 0x0000000910087210 */ /* 0x010fe40007fde0ff */
[----:B------:R-:W4:Y:S03]  /*77620*/  LDL.LU R16, [R1+0x3240] ;  /* 0x0032400001107983 */ /* 0x000f260000300800 */
[----:B------:R-:W-:-:S02]  /*77630*/  IMAD.X R9, R10, 0x1, R13, P6 ;  /* 0x000000010a097824 */ /* 0x000fc400030e060d */
[----:B------:R-:W2:Y:S04]  /*77640*/  LDL.LU R10, [R1+0x323c] ;  /* 0x00323c00010a7983 */ /* 0x000ea80000300800 */
[----:B------:R0:W-:Y:S01]  /*77650*/  STL.64 [R1+0x1398], R8 ;  /* 0x0013980801007387 */ /* 0x0001e20000100a00 */
[----:B---3--:R-:W-:Y:S02]  /*77660*/  SHF.R.S32.HI R6, RZ, 0x1f, R7 ;  /* 0x0000001fff067819 */ /* 0x008fe40000011407 */
[----:B0-----:R-:W-:-:S03]  /*77670*/  IADD3 R8, P6, R7, R11, RZ ;  /* 0x0000000b07087210 */ /* 0x001fc60007fde0ff */
[----:B------:R0:W-:Y:S02]  /*77680*/  STL [R1+0x10], R6 ;  /* 0x0000100601007387 */ /* 0x0001e40000100800 */
[----:B------:R-:W-:Y:S02]  /*77690*/  IMAD.X R9, R6, 0x1, R29, P6 ;  /* 0x0000000106097824 */ /* 0x000fe400030e061d */
[----:B0-----:R-:W3:Y:S04]  /*776a0*/  LDL.LU R6, [R1+0x3238] ;  /* 0x0032380001067983 */ /* 0x001ee80000300800 */
[----:B------:R2:W-:Y:S02]  /*776b0*/  STL.64 [R1+0x1388], R8 ;  /* 0x0013880801007387 */ /* 0x0005e40000100a00 */
[----:B--2---:R-:W-:-:S02]  /*776c0*/  IADD3 R8, P6, R7, R10, RZ ;  /* 0x0000000a07087210 */ /* 0x004fc40007fde0ff */
[----:B------:R0:W-:Y:S04]  /*776d0*/  STL [R1+0x3218], R10 ;  /* 0x0032180a01007387 */ /* 0x0001e80000100800 */
[----:B0-----:R-:W4:Y:S02]  /*776e0*/  LDL.LU R10, [R1+0x10] ;  /* 0x00001000010a7983 */ /* 0x001f240000300800 */
[----:B----4-:R-:W-:-:S05]  /*776f0*/  IMAD.X R9, R10, 0x1, R16, P6 ;  /* 0x000000010a097824 */ /* 0x010fca00030e0610 */
[----:B------:R0:W-:Y:S04]  /*77700*/  STL.64 [R1+0x1380], R8 ;  /* 0x0013800801007387 */ /* 0x0001e80000100a00 */
[----:B0-----:R-:W2:Y:S04]  /*77710*/  LDL.LU.64 R8, [R1+0x3230] ;  /* 0x0032300001087983 */ /* 0x001ea80000300a00 */
[----:B------:R2:W-:Y:S02]  /*77720*/  STL.64 [R1+0x3220], R16 ;  /* 0x0032201001007387 */ /* 0x0005e40000100a00 */
[----:B--2---:R-:W-:-:S02]  /*77730*/  IADD3 R16, P6, R7, R9, RZ ;  /* 0x0000000907107210 */ /* 0x004fc40007fde0ff */
[----:B------:R-:W2:Y:S03]  /*77740*/  LDL.LU R7, [R1+0x3228] ;  /* 0x0032280001077983 */ /* 0x000ea60000300800 */
[----:B------:R-:W-:-:S05]  /*77750*/  IMAD.X R17, R10, 0x1, R8, P6 ;  /* 0x000000010a117824 */ /* 0x000fca00030e0608 */
[----:B------:R-:W-:Y:S04]  /*77760*/  STL.64 [R1+0x1378], R16 ;  /* 0x0013781001007387 */ /* 0x000fe80000100a00 */
[----:B------:R0:W-:Y:S04]  /*77770*/  STL.64 [R1+0x3210], R8 ;  /* 0x0032100801007387 */ /* 0x0001e80000100a00 */
[----:B0-----:R-:W4:Y:S04]  /*77780*/  LDL R8, [R1] ;  /* 0x0000000001087983 */ /* 0x001f280000100800 */
[----:B------:R-:W2:Y:S02]  /*77790*/  LDL.LU R9, [R1+0x3b8] ;  /* 0x0003b80001097983 */ /* 0x000ea40000300800 */
[----:B--2---:R-:W-:-:S05]  /*777a0*/  IADD3 R16, P6, R9, R7, RZ ;  /* 0x0000000709107210 */ /* 0x004fca0007fde0ff */
[----:B---3--:R-:W-:-:S05]  /*777b0*/  IMAD.X R17, R10, 0x1, R6, P6 ;  /* 0x000000010a117824 */ /* 0x008fca00030e0606 */
[----:B------:R0:W-:Y:S02]  /*777c0*/  STL.64 [R1+0x1370], R16 ;  /* 0x0013701001007387 */ /* 0x0001e40000100a00 */
[----:B0-----:R-:W-:-:S05]  /*777d0*/  IADD3 R16, P6, R9, R5, RZ ;  /* 0x0000000509107210 */ /* 0x001fca0007fde0ff */
        /* <DEDUP_REMOVED lines=8> */
[----:B------:R-:W-:Y:S01]  /*77860*/  IMAD.X R17, R10, 0x1, R12, P6 ;  /* 0x000000010a117824 */ /* 0x000fe200030e060c */
[----:B----4-:R-:W-:-:S04]  /*77870*/  IADD3 R8, P6, R9, R8, RZ ;  /* 0x0000000809087210 */ /* 0x010fc80007fde0ff */
[----:B------:R0:W-:Y:S01]  /*77880*/  STL.64 [R1+0x1358], R16 ;  /* 0x0013581001007387 */ /* 0x0001e20000100a00 */
[----:B------:R-:W-:-:S03]  /*77890*/  IMAD.X R9, R10, 0x1, R13, P6 ;  /* 0x000000010a097824 */ /* 0x000fc600030e060d */
[----:B0-----:R-:W3:Y:S04]  /*778a0*/  LDL.LU.64 R16, [R1+0x3220] ;  /* 0x0032200001107983 */ /* 0x001ee80000300a00 */
[----:B------:R-:W4:Y:S04]  /*778b0*/  LDL.LU R10, [R1+0x3218] ;  /* 0x00321800010a7983 */ /* 0x000f280000300800 */
[----:B------:R0:W-:Y:S01]  /*778c0*/  STL.64 [R1+0x1348], R8 ;  /* 0x0013480801007387 */ /* 0x0001e20000100a00 */
[----:B--2---:R-:W-:Y:S02]  /*778d0*/  SHF.R.S32.HI R2, RZ, 0x1f, R3 ;  /* 0x0000001fff027819 */ /* 0x004fe40000011403 */
[----:B0-----:R-:W-:-:S05]  /*778e0*/  IADD3 R8, P6, R3, R11, RZ ;  /* 0x0000000b03087210 */ /* 0x001fca0007fde0ff */
[----:B------:R-:W-:Y:S01]  /*778f0*/  IMAD.X R9, R2, 0x1, R29, P6 ;  /* 0x0000000102097824 */ /* 0x000fe200030e061d */
[----:B------:R-:W-:Y:S04]  /*77900*/  STL [R1+0x10], R2 ;  /* 0x0000100201007387 */ /* 0x000fe80000100800 */
[----:B------:R4:W-:Y:S02]  /*77910*/  STL.64 [R1+0x1328], R8 ;  /* 0x0013280801007387 */ /* 0x0009e40000100a00 */
[----:B----4-:R-:W-:-:S05]  /*77920*/  IADD3 R8, P6, R3, R10, RZ ;  /* 0x0000000a03087210 */ /* 0x010fca0007fde0ff */
[----:B---3--:R-:W-:-:S05]  /*77930*/  IMAD.X R9, R2, 0x1, R16, P6 ;  /* 0x0000000102097824 */ /* 0x008fca00030e0610 */
[----:B------:R0:W-:Y:S04]  /*77940*/  STL.64 [R1+0x1320], R8 ;  /* 0x0013200801007387 */ /* 0x0001e80000100a00 */
[----:B0-----:R-:W2:Y:S04]  /*77950*/  LDL.LU.64 R8, [R1+0x3210] ;  /* 0x0032100001087983 */ /* 0x001ea80000300a00 */
[----:B------:R0:W-:Y:S04]  /*77960*/  STL [R1+0x3200], R16 ;  /* 0x0032001001007387 */ /* 0x0001e80000100800 */
[----:B0-----:R-:W3:Y:S01]  /*77970*/  LDL.LU R16, [R1+0x10] ;  /* 0x0000100001107983 */ /* 0x001ee20000300800 */
[----:B--2---:R-:W-:-:S03]  /*77980*/  IADD3 R2, P6, R3, R9, RZ ;  /* 0x0000000903027210 */ /* 0x004fc60007fde0ff */
[----:B------:R0:W-:Y:S04]  /*77990*/  STL [R1+0x3204], R9 ;  /* 0x0032040901007387 */ /* 0x0001e80000100800 */
[----:B0-----:R-:W2:Y:S01]  /*779a0*/  LDL.LU R9, [R1+0x3c0] ;  /* 0x0003c00001097983 */ /* 0x001ea20000300800 */
[----:B---3--:R-:W-:-:S05]  /*779b0*/  IMAD.X R3, R16, 0x1, R8, P6 ;  /* 0x0000000110037824 */ /* 0x008fca00030e0608 */
[----:B------:R2:W-:Y:S04]  /*779c0*/  STL.64 [R1+0x1318], R2 ;  /* 0x0013180201007387 */ /* 0x0005e80000100a00 */
[----:B------:R0:W-:Y:S01]  /*779d0*/  STL [R1+0x31e8], R7 ;  /* 0x0031e80701007387 */ /* 0x0001e20000100800 */
[----:B--2---:R-:W-:-:S03]  /*779e0*/  IADD3 R2, P6, R9, R7, RZ ;  /* 0x0000000709027210 */ /* 0x004fc60007fde0ff */
[----:B0-----:R-:W2:Y:S02]  /*779f0*/  LDL R7, [R1] ;  /* 0x0000000001077983 */ /* 0x001ea40000100800 */
[----:B------:R-:W-:Y:S02]  /*77a00*/  IMAD.X R3, R16, 0x1, R6, P6 ;  /* 0x0000000110037824 */ /* 0x000fe400030e0606 */
[----:B------:R-:W-:Y:S04]  /*77a10*/  STL [R1+0x31f8], R6 ;  /* 0x0031f80601007387 */ /* 0x000fe80000100800 */
[----:B------:R0:W-:Y:S02]  /*77a20*/  STL.64 [R1+0x1310], R2 ;  /* 0x0013100201007387 */ /* 0x0001e40000100a00 */
[----:B0-----:R-:W-:-:S05]  /*77a30*/  IADD3 R2, P6, R9, R5, RZ ;  /* 0x0000000509027210 */ /* 0x001fca0007fde0ff */
[----:B------:R-:W-:-:S05]  /*77a40*/  IMAD.X R3, R16, 0x1, R4, P6 ;  /* 0x0000000110037824 */ /* 0x000fca00030e0604 */
[----:B------:R0:W-:Y:S04]  /*77a50*/  STL.64 [R1+0x1308], R2 ;  /* 0x0013080201007387 */ /* 0x0001e80000100a00 */
[----:B0-----:R-:W3:Y:S04]  /*77a60*/  LDL.LU.64 R2, [R1+0x3208] ;  /* 0x0032080001027983 */ /* 0x001ee80000300a00 */
[----:B------:R-:W-:Y:S04]  /*77a70*/  STL.64 [R1+0x31f0], R4 ;  /* 0x0031f00401007387 */ /* 0x000fe80000100a00 */
[----:B------:R0:W-:Y:S04]  /*77a80*/  STL [R1+0x31fc], R24 ;  /* 0x0031fc1801007387 */ /* 0x0001e80000100800 */
[----:B0-----:R-:W4:Y:S01]  /*77a90*/  LDL.LU R24, [R1+0x3bc] ;  /* 0x0003bc0001187983 */ /* 0x001f220000300800 */
[----:B---3--:R-:W-:-:S05]  /*77aa0*/  IADD3 R4, P6, R9, R3, RZ ;  /* 0x0000000309047210 */ /* 0x008fca0007fde0ff */
[----:B------:R-:W-:-:S05]  /*77ab0*/  IMAD.X R5, R16, 0x1, R2, P6 ;  /* 0x0000000110057824 */ /* 0x000fca00030e0602 */
[----:B------:R0:W-:Y:S02]  /*77ac0*/  STL.64 [R1+0x1300], R4 ;  /* 0x0013000401007387 */ /* 0x0001e40000100a00 */
[----:B0-----:R-:W-:-:S05]  /*77ad0*/  IADD3 R4, P6, R9, R0, RZ ;  /* 0x0000000009047210 */ /* 0x001fca0007fde0ff */
[----:B------:R-:W-:-:S05]  /*77ae0*/  IMAD.X R5, R16, 0x1, R12, P6 ;  /* 0x0000000110057824 */ /* 0x000fca00030e060c */
[----:B------:R2:W-:Y:S02]  /*77af0*/  STL.64 [R1+0x12f8], R4 ;  /* 0x0012f80401007387 */ /* 0x0005e40000100a00 */
[----:B--2---:R-:W-:Y:S02]  /*77b00*/  IADD3 R4, P6, R9, R7, RZ ;  /* 0x0000000709047210 */ /* 0x004fe40007fde0ff */
[----:B------:R-:W2:Y:S03]  /*77b10*/  LDL.LU R9, [R1+0x3204] ;  /* 0x0032040001097983 */ /* 0x000ea60000300800 */
[----:B------:R-:W-:Y:S02]  /*77b20*/  IMAD.X R5, R16, 0x1, R13, P6 ;  /* 0x0000000110057824 */ /* 0x000fe400030e060d */
[----:B------:R-:W3:Y:S04]  /*77b30*/  LDL.LU R16, [R1+0x3200] ;  /* 0x0032000001107983 */ /* 0x000ee80000300800 */
[----:B------:R0:W-:Y:S01]  /*77b40*/  STL.64 [R1+0x12e8], R4 ;  /* 0x0012e80401007387 */ /* 0x0001e20000100a00 */
[----:B----4-:R-:W-:-:S02]  /*77b50*/  SHF.R.S32.HI R6, RZ, 0x1f, R24 ;  /* 0x0000001fff067819 */ /* 0x010fc40000011418 */
[----:B0-----:R-:W-:-:S05]  /*77b60*/  IADD3 R4, P6, R24, R11, RZ ;  /* 0x0000000b18047210 */ /* 0x001fca0007fde0ff */
[----:B------:R-:W-:-:S05]  /*77b70*/  IMAD.X R5, R6, 0x1, R29, P6 ;  /* 0x0000000106057824 */ /* 0x000fca00030e061d */
[----:B------:R0:W-:Y:S04]  /*77b80*/  STL.64 [R1+0x12d8], R4 ;  /* 0x0012d80401007387 */ /* 0x0001e80000100a00 */
[----:B------:R1:W-:Y:S01]  /*77b90*/  STL.64 [R1+0x31e0], R10 ;  /* 0x0031e00a01007387 */ /* 0x0003e20000100a00 */
[----:B0-----:R-:W-:Y:S01]  /*77ba0*/  IADD3 R4, P6, R24, R10, RZ ;  /* 0x0000000a18047210 */ /* 0x001fe20007fde0ff */
[----:B-1----:R-:W-:Y:S02]  /*77bb0*/  IMAD.MOV.U32 R11, RZ, RZ, R6 ;  /* 0x000000ffff0b7224 */ /* 0x002fe400078e0006 */
[----:B------:R-:W-:Y:S02]  /*77bc0*/  IMAD.MOV.U32 R10, RZ, RZ, R24 ;  /* 0x000000ffff0a7224 */ /* 0x000fe400078e0018 */
[----:B------:R-:W4:Y:S04]  /*77bd0*/  LDL.LU R24, [R1+0x31fc] ;  /* 0x0031fc0001187983 */ /* 0x000f280000300800 */
[----:B------:R-:W4:Y:S01]  /*77be0*/  LDL.LU R6, [R1+0x31f8] ;  /* 0x0031f80001067983 */ /* 0x000f220000300800 */
[----:B---3--:R-:W-:-:S05]  /*77bf0*/  IMAD.X R5, R11, 0x1, R16, P6 ;  /* 0x000000010b057824 */ /* 0x008fca00030e0610 */
[----:B------:R2:W-:Y:S02]  /*77c00*/  STL.64 [R1+0x12d0], R4 ;  /* 0x0012d00401007387 */ /* 0x0005e40000100a00 */
[----:B--2---:R-:W-:-:S05]  /*77c10*/  IADD3 R4, P6, R10, R9, RZ ;  /* 0x000000090a047210 */ /* 0x004fca0007fde0ff */
[----:B------:R-:W-:-:S05]  /*77c20*/  IMAD.X R5, R11, 0x1, R8, P6 ;  /* 0x000000010b057824 */ /* 0x000fca00030e0608 */
[----:B------:R0:W-:Y:S04]  /*77c30*/  STL.64 [R1+0x12c8], R4 ;  /* 0x0012c80401007387 */ /* 0x0001e80000100a00 */
[----:B0-----:R-:W2:Y:S04]  /*77c40*/  LDL.LU.64 R4, [R1+0x31f0] ;  /* 0x0031f00001047983 */ /* 0x001ea80000300a00 */
[----:B------:R0:W-:Y:S02]  /*77c50*/  STL.64 [R1+0x31d8], R16 ;  /* 0x0031d81001007387 */ /* 0x0001e40000100a00 */
[----:B0-----:R-:W-:-:S02]  /*77c60*/  IMAD.MOV.U32 R16, RZ, RZ, R7 ;  /* 0x000000ffff107224 */ /* 0x001fc400078e0007 */
[----:B------:R-:W3:Y:S01]  /*77c70*/  LDL.LU R7, [R1+0x31e8] ;  /* 0x0031e80001077983 */ /* 0x000ee20000300800 */
[----:B------:R-:W-:-:S03]  /*77c80*/  IMAD.MOV.U32 R17, RZ, RZ, R10 ;  /* 0x000000ffff117224 */ /* 0x000fc600078e000a */
[----:B------:R0:W-:Y:S02]  /*77c90*/  STL.64 [R1+0x31c8], R8 ;  /* 0x0031c80801007387 */ /* 0x0001e40000100a00 */
[----:B0-----:R-:W-:Y:S02]  /*77ca0*/  IMAD.MOV.U32 R8, RZ, RZ, R11 ;  /* 0x000000ffff087224 */ /* 0x001fe400078e000b */
[----:B------:R-:W2:Y:S04]  /*77cb0*/  LDL R9, [R1+0x3cc] ;  /* 0x0003cc0001097983 */ /* 0x000ea80000100800 */
[----:B------:R-:W-:Y:S01]  /*77cc0*/  STL [R1+0x31d0], R14 ;  /* 0x0031d00e01007387 */ /* 0x000fe20000100800 */
[----:B---3--:R-:W-:-:S05]  /*77cd0*/  IADD3 R10, P6, R17, R7, RZ ;  /* 0x00000007110a7210 */ /* 0x008fca0007fde0ff */
[----:B----4-:R-:W-:-:S05]  /*77ce0*/  IMAD.X R11, R8, 0x1, R6, P6 ;  /* 0x00000001080b7824 */ /* 0x010fca00030e0606 */
[----:B------:R2:W-:Y:S02]  /*77cf0*/  STL.64 [R1+0x12c0], R10 ;  /* 0x0012c00a01007387 */ /* 0x0005e40000100a00 */
[----:B--2---:R-:W-:-:S05]  /*77d00*/  IADD3 R10, P6, R17, R5, RZ ;  /* 0x00000005110a7210 */ /* 0x004fca0007fde0ff */
        /* <DEDUP_REMOVED lines=8> */
[----:B0-----:R-:W2:Y:S01]  /*77d90*/  LDL.LU.64 R10, [R1+0x31e0] ;  /* 0x0031e000010a7983 */ /* 0x001ea20000300a00 */
[----:B------:R-:W-:-:S05]  /*77da0*/  IADD3 R16, P6, R17, R16, RZ ;  /* 0x0000001011107210 */ /* 0x000fca0007fde0ff */
[----:B------:R-:W-:Y:S01]  /*77db0*/  IMAD.X R17, R8, 0x1, R13, P6 ;  /* 0x0000000108117824 */ /* 0x000fe200030e060d */
[----:B------:R-:W-:-:S04]  /*77dc0*/  SHF.R.S32.HI R14, RZ, 0x1f, R9 ;  /* 0x0000001fff0e7819 */ /* 0x000fc80000011409 */
[----:B------:R2:W-:Y:S04]  /*77dd0*/  STL.64 [R1+0x1290], R16 ;  /* 0x0012901001007387 */ /* 0x0005e80000100a00 */
[----:B------:R-:W-:Y:S01]  /*77de0*/  STL [R1+0x10], R14 ;  /* 0x0000100e01007387 */ /* 0x000fe20000100800 */
[----:B--2---:R-:W-:-:S05]  /*77df0*/  IADD3 R16, P6, R9, R11, RZ ;  /* 0x0000000b09107210 */ /* 0x004fca0007fde0ff */
[----:B------:R-:W-:-:S05]  /*77e00*/  IMAD.X R17, R14, 0x1, R29, P6 ;  /* 0x000000010e117824 */ /* 0x000fca00030e061d */
[----:B------:R0:W-:Y:S04]  /*77e10*/  STL.64 [R1+0x1280], R16 ;  /* 0x0012801001007387 */ /* 0x0001e80000100a00 */
[----:B0-----:R-:W2:Y:S01]  /*77e20*/  LDL.LU.64 R16, [R1+0x31d8] ;  /* 0x0031d80001107983 */ /* 0x001ea20000300a00 */
[----:B------:R-:W-:Y:S01]  /*77e30*/  IADD3 R8, P6, R9, R10, RZ ;  /* 0x0000000a09087210 */ /* 0x000fe20007fde0ff */
[----:B------:R-:W-:Y:S02]  /*77e40*/  IMAD.MOV.U32 R9, RZ, RZ, R14 ;  /* 0x000000ffff097224 */ /* 0x000fe400078e000e */
[----:B------:R-:W3:Y:S04]  /*77e50*/  LDL.LU R14, [R1+0x31d0] ;  /* 0x0031d000010e7983 */ /* 0x000ee80000300800 */
[----:B------:R0:W-:Y:S04]  /*77e60*/  STL [R1+0x31bc], R10 ;  /* 0x0031bc0a01007387 */ /* 0x0001e80000100800 */
[----:B0-----:R-:W4:Y:S01]  /*77e70*/  LDL.LU R10, [R1+0x3cc] ;  /* 0x0003cc00010a7983 */ /* 0x001f220000300800 */
[----:B--2---:R-:W-:-:S05]  /*77e80*/  IMAD.X R9, R9, 0x1, R16, P6 ;  /* 0x0000000109097824 */ /* 0x004fca00030e0610 */
[----:B------:R0:W-:Y:S04]  /*77e90*/  STL.64 [R1+0x1278], R8 ;  /* 0x0012780801007387 */ /* 0x0001e80000100a00 */
[----:B0-----:R-:W4:Y:S04]  /*77ea0*/  LDL.LU.64 R8, [R1+0x31c8] ;  /* 0x0031c80001087983 */ /* 0x001f280000300a00 */
[----:B------:R4:W-:Y:S02]  /*77eb0*/  STL.64 [R1+0x31c0], R20 ;  /* 0x0031c01401007387 */ /* 0x0009e40000100a00 */
[----:B----4-:R-:W-:-:S02]  /*77ec0*/  IADD3 R20, P6, R10, R9, RZ ;  /* 0x000000090a147210 */ /* 0x010fc40007fde0ff */
[----:B------:R0:W-:Y:S04]  /*77ed0*/  STL [R1+0x31b8], R9 ;  /* 0x0031b80901007387 */ /* 0x0001e80000100800 */
[----:B0-----:R-:W2:Y:S02]  /*77ee0*/  LDL.LU R9, [R1+0x10] ;  /* 0x0000100001097983 */ /* 0x001ea40000300800 */
[----:B--2---:R-:W-:-:S05]  /*77ef0*/  IMAD.X R21, R9, 0x1, R8, P6 ;  /* 0x0000000109157824 */ /* 0x004fca00030e0608 */
[----:B------:R0:W-:Y:S04]  /*77f00*/  STL.64 [R1+0x1270], R20 ;  /* 0x0012701401007387 */ /* 0x0001e80000100a00 */
[----:B------:R1:W-:Y:S01]  /*77f10*/  STL.64 [R1+0x31b0], R6 ;  /* 0x0031b00601007387 */ /* 0x0003e20000100a00 */
[----:B0-----:R-:W-:-:S03]  /*77f20*/  IADD3 R20, P6, R10, R7, RZ ;  /* 0x000000070a147210 */ /* 0x001fc60007fde0ff */
[----:B-1----:R-:W2:Y:S02]  /*77f30*/  LDL R7, [R1] ;  /* 0x0000000001077983 */ /* 0x002ea40000100800 */
[----:B------:R-:W-:-:S05]  /*77f40*/  IMAD.X R21, R9, 0x1, R6, P6 ;  /* 0x0000000109157824 */ /* 0x000fca00030e0606 */
[----:B------:R0:W-:Y:S04]  /*77f50*/  STL.64 [R1+0x1268], R20 ;  /* 0x0012681401007387 */ /* 0x0001e80000100a00 */
[----:B------:R1:W-:Y:S01]  /*77f60*/  STL [R1+0x31a8], R5 ;  /* 0x0031a80501007387 */ /* 0x0003e20000100800 */
[----:B0-----:R-:W-:-:S03]  /*77f70*/  IADD3 R20, P6, R10, R5, RZ ;  /* 0x000000050a147210 */ /* 0x001fc60007fde0ff */
[----:B-1----:R-:W4:Y:S02]  /*77f80*/  LDL.LU R5, [R1+0x3c8] ;  /* 0x0003c80001057983 */ /* 0x002f240000300800 */
        /* <DEDUP_REMOVED lines=8> */
[----:B0-----:R-:W3:Y:S01]  /*78010*/  LDL.LU.64 R20, [R1+0x31c0] ;  /* 0x0031c00001147983 */ /* 0x001ee20000300a00 */
[----:B--2---:R-:W-:-:S03]  /*78020*/  IADD3 R6, P6, R10, R7, RZ ;  /* 0x000000070a067210 */ /* 0x004fc60007fde0ff */
[----:B------:R-:W2:Y:S02]  /*78030*/  LDL.LU R10, [R1+0x31bc] ;  /* 0x0031bc00010a7983 */ /* 0x000ea40000300800 */
[----:B------:R-:W-:-:S05]  /*78040*/  IMAD.X R7, R9, 0x1, R13, P6 ;  /* 0x0000000109077824 */ /* 0x000fca00030e060d */
[----:B------:R0:W-:Y:S01]  /*78050*/  STL.64 [R1+0x1240], R6 ;  /* 0x0012400601007387 */ /* 0x0001e20000100a00 */
[----:B----4-:R-:W-:Y:S02]  /*78060*/  SHF.R.S32.HI R9, RZ, 0x1f, R5 ;  /* 0x0000001fff097819 */ /* 0x010fe40000011405 */
[----:B0-----:R-:W-:-:S05]  /*78070*/  IADD3 R6, P6, R5, R11, RZ ;  /* 0x0000000b05067210 */ /* 0x001fca0007fde0ff */
[----:B------:R-:W-:Y:S01]  /*78080*/  IMAD.X R7, R9, 0x1, R29, P6 ;  /* 0x0000000109077824 */ /* 0x000fe200030e061d */
[----:B------:R0:W-:Y:S04]  /*78090*/  STL [R1+0x10], R9 ;  /* 0x0000100901007387 */ /* 0x0001e80000100800 */
[----:B0-----:R-:W4:Y:S04]  /*780a0*/  LDL.LU R9, [R1+0x31b8] ;  /* 0x0031b80001097983 */ /* 0x001f280000300800 */
[----:B------:R2:W-:Y:S02]  /*780b0*/  STL.64 [R1+0x1228], R6 ;  /* 0x0012280601007387 */ /* 0x0005e40000100a00 */
[----:B--2---:R-:W-:-:S02]  /*780c0*/  IADD3 R6, P6, R5, R10, RZ ;  /* 0x0000000a05067210 */ /* 0x004fc40007fde0ff */
[----:B------:R0:W-:Y:S04]  /*780d0*/  STL [R1+0x3198], R10 ;  /* 0x0031980a01007387 */ /* 0x0001e80000100800 */
[----:B0-----:R-:W2:Y:S02]  /*780e0*/  LDL.LU R10, [R1+0x10] ;  /* 0x00001000010a7983 */ /* 0x001ea40000300800 */
[----:B--2---:R-:W-:-:S05]  /*780f0*/  IMAD.X R7, R10, 0x1, R16, P6 ;  /* 0x000000010a077824 */ /* 0x004fca00030e0610 */
[----:B------:R0:W-:Y:S04]  /*78100*/  STL.64 [R1+0x1220], R6 ;  /* 0x0012200601007387 */ /* 0x0001e80000100a00 */
[----:B----4-:R1:W-:Y:S01]  /*78110*/  STL [R1+0x3188], R9 ;  /* 0x0031880901007387 */ /* 0x0103e20000100800 */
[----:B0-----:R-:W-:-:S03]  /*78120*/  IADD3 R6, P6, R5, R9, RZ ;  /* 0x0000000905067210 */ /* 0x001fc60007fde0ff */
[----:B-1----:R-:W2:Y:S02]  /*78130*/  LDL.LU R9, [R1+0x3d4] ;  /* 0x0003d40001097983 */ /* 0x002ea40000300800 */
[----:B------:R-:W-:-:S05]  /*78140*/  IMAD.X R7, R10, 0x1, R8, P6 ;  /* 0x000000010a077824 */ /* 0x000fca00030e0608 */
[----:B------:R0:W-:Y:S04]  /*78150*/  STL.64 [R1+0x1218], R6 ;  /* 0x0012180601007387 */ /* 0x0001e80000100a00 */
[----:B0-----:R-:W4:Y:S04]  /*78160*/  LDL.LU.64 R6, [R1+0x31b0] ;  /* 0x0031b00001067983 */ /* 0x001f280000300a00 */
[----:B------:R0:W-:Y:S02]  /*78170*/  STL.64 [R1+0x3190], R16 ;  /* 0x0031901001007387 */ /* 0x0001e40000100a00 */
[----:B0-----:R-:W-:-:S02]  /*78180*/  IMAD.MOV.U32 R17, RZ, RZ, R5 ;  /* 0x000000ffff117224 */ /* 0x001fc400078e0005 */
[----:B------:R-:W3:Y:S04]  /*78190*/  LDL.LU R5, [R1+0x31a8] ;  /* 0x0031a80001057983 */ /* 0x000ee80000300800 */
[----:B------:R-:W-:Y:S04]  /*781a0*/  STL.64 [R1+0x31a0], R28 ;  /* 0x0031a01c01007387 */ /* 0x000fe80000100a00 */
[----:B------:R0:W-:Y:S04]  /*781b0*/  STL [R1+0x318c], R8 ;  /* 0x00318c0801007387 */ /* 0x0001e80000100800 */
[----:B0-----:R-:W2:Y:S01]  /*781c0*/  LDL R8, [R1] ;  /* 0x0000000001087983 */ /* 0x001ea20000100800 */
[----:B----4-:R-:W-:-:S05]  /*781d0*/  IADD3 R28, P6, R17, R7, RZ ;  /* 0x00000007111c7210 */ /* 0x010fca0007fde0ff */
        /* <DEDUP_REMOVED lines=10> */
[----:B--2---:R-:W-:-:S05]  /*78280*/  IADD3 R16, P6, R17, R8, RZ ;  /* 0x0000000811107210 */ /* 0x004fca0007fde0ff */
[----:B------:R-:W-:Y:S01]  /*78290*/  IMAD.X R17, R10, 0x1, R13, P6 ;  /* 0x000000010a117824 */ /* 0x000fe200030e060d */
[----:B------:R0:W-:Y:S04]  /*782a0*/  STL.64 [R1+0x11e8], R28 ;  /* 0x0011e81c01007387 */ /* 0x0001e80000100a00 */
[----:B0-----:R-:W2:Y:S04]  /*782b0*/  LDL.LU.64 R28, [R1+0x31a0] ;  /* 0x0031a000011c7983 */ /* 0x001ea80000300a00 */
[----:B------:R-:W3:Y:S04]  /*782c0*/  LDL.LU R10, [R1+0x3198] ;  /* 0x00319800010a7983 */ /* 0x000ee80000300800 */
[----:B------:R0:W-:Y:S02]  /*782d0*/  STL.64 [R1+0x11d8], R16 ;  /* 0x0011d81001007387 */ /* 0x0001e40000100a00 */
[----:B0-----:R-:W-:-:S02]  /*782e0*/  SHF.R.S32.HI R17, RZ, 0x1f, R9 ;  /* 0x0000001fff117819 */ /* 0x001fc40000011409 */
[----:B------:R-:W-:-:S03]  /*782f0*/  IADD3 R16, P6, R9, R11, RZ ;  /* 0x0000000b09107210 */ /* 0x000fc60007fde0ff */
[----:B------:R-:W-:Y:S04]  /*78300*/  STL [R1+0x10], R17 ;  /* 0x0000101101007387 */ /* 0x000fe80000100800 */
[----:B------:R0:W-:Y:S04]  /*78310*/  STL [R1+0x3178], R11 ;  /* 0x0031780b01007387 */ /* 0x0001e80000100800 */
[----:B0-----:R-:W2:Y:S02]  /*78320*/  LDL.LU R11, [R1+0x10] ;  /* 0x00001000010b7983 */ /* 0x001ea40000300800 */
[----:B--2---:R-:W-:-:S05]  /*78330*/  IMAD.X R17, R11, 0x1, R29, P6 ;  /* 0x000000010b117824 */ /* 0x004fca00030e061d */
[----:B------:R0:W-:Y:S04]  /*78340*/  STL.64 [R1+0x11c8], R16 ;  /* 0x0011c81001007387 */ /* 0x0001e80000100a00 */
[----:B0-----:R-:W2:Y:S04]  /*78350*/  LDL.LU.64 R16, [R1+0x3190] ;  /* 0x0031900001107983 */ /* 0x001ea80000300a00 */
[----:B------:R0:W-:Y:S02]  /*78360*/  STL.64 [R1+0x3170], R28 ;  /* 0x0031701c01007387 */ /* 0x0001e40000100a00 */
[----:B0-----:R-:W-:-:S02]  /*78370*/  IMAD.MOV.U32 R28, RZ, RZ, R8 ;  /* 0x000000ffff1c7224 */ /* 0x001fc400078e0008 */
[----:B------:R-:W-:Y:S01]  /*78380*/  IMAD.MOV.U32 R29, RZ, RZ, R9 ;  /* 0x000000ffff1d7224 */ /* 0x000fe200078e0009 */
[----:B------:R-:W4:Y:S04]  /*78390*/  LDL.LU R8, [R1+0x318c] ;  /* 0x00318c0001087983 */ /* 0x000f280000300800 */
[----:B------:R-:W4:Y:S04]  /*783a0*/  LDL.LU R9, [R1+0x3188] ;  /* 0x0031880001097983 */ /* 0x000f280000300800 */
[----:B------:R3:W-:Y:S02]  /*783b0*/  STL.64 [R1+0x3180], R22 ;  /* 0x0031801601007387 */ /* 0x0007e40000100a00 */
[----:B---3--:R-:W-:-:S05]  /*783c0*/  IADD3 R22, P6, R29, R10, RZ ;  /* 0x0000000a1d167210 */ /* 0x008fca0007fde0ff */
[----:B--2---:R-:W-:-:S05]  /*783d0*/  IMAD.X R23, R11, 0x1, R16, P6 ;  /* 0x000000010b177824 */ /* 0x004fca00030e0610 */
[----:B------:R4:W-:Y:S02]  /*783e0*/  STL.64 [R1+0x11c0], R22 ;  /* 0x0011c01601007387 */ /* 0x0009e40000100a00 */
[----:B----4-:R-:W-:-:S05]  /*783f0*/  IADD3 R22, P6, R29, R9, RZ ;  /* 0x000000091d167210 */ /* 0x010fca0007fde0ff */
[----:B------:R-:W-:-:S05]  /*78400*/  IMAD.X R23, R11, 0x1, R8, P6 ;  /* 0x000000010b177824 */ /* 0x000fca00030e0608 */
[----:B------:R0:W-:Y:S04]  /*78410*/  STL.64 [R1+0x11b8], R22 ;  /* 0x0011b81601007387 */ /* 0x0001e80000100a00 */
[----:B------:R1:W-:Y:S01]  /*78420*/  STL.64 [R1+0x3160], R6 ;  /* 0x0031600601007387 */ /* 0x0003e20000100a00 */
[----:B0-----:R-:W-:-:S05]  /*78430*/  IADD3 R22, P6, R29, R7, RZ ;  /* 0x000000071d167210 */ /* 0x001fca0007fde0ff */
[----:B------:R-:W-:Y:S02]  /*78440*/  IMAD.X R23, R11, 0x1, R6, P6 ;  /* 0x000000010b177824 */ /* 0x000fe400030e0606 */
[----:B-1----:R-:W-:-:S03]  /*78450*/  IMAD.MOV.U32 R7, RZ, RZ, R14 ;  /* 0x000000ffff077224 */ /* 0x002fc600078e000e */
[----:B------:R0:W-:Y:S04]  /*78460*/  STL.64 [R1+0x11b0], R22 ;  /* 0x0011b01601007387 */ /* 0x0001e80000100a00 */
[----:B------:R-:W2:Y:S01]  /*78470*/  LDL.LU R14, [R1+0x3d8] ;  /* 0x0003d800010e7983 */ /* 0x000ea20000300800 */
[----:B0-----:R-:W-:-:S05]  /*78480*/  IADD3 R22, P6, R29, R5, RZ ;  /* 0x000000051d167210 */ /* 0x001fca0007fde0ff */
[----:B------:R-:W-:Y:S02]  /*78490*/  IMAD.X R23, R11, 0x1, R4, P6 ;  /* 0x000000010b177824 */ /* 0x000fe400030e0604 */
[----:B------:R-:W-:Y:S01]  /*784a0*/  IMAD.MOV.U32 R6, RZ, RZ, R28 ;  /* 0x000000ffff067224 */ /* 0x000fe200078e001c */
[----:B--2---:R-:W-:Y:S04]  /*784b0*/  STL [R1+0x3168], R14 ;  /* 0x0031680e01007387 */ /* 0x004fe80000100800 */
        /* <DEDUP_REMOVED lines=9> */
[----:B0-----:R-:W2:Y:S04]  /*78550*/  LDL.LU.64 R22, [R1+0x3180] ;  /* 0x0031800001167983 */ /* 0x001ea80000300a00 */
[----:B------:R-:W3:Y:S04]  /*78560*/  LDL.LU R11, [R1+0x3178] ;  /* 0x00317800010b7983 */ /* 0x000ee80000300800 */
[----:B------:R0:W-:Y:S04]  /*78570*/  STL.64 [R1+0x1188], R28 ;  /* 0x0011881c01007387 */ /* 0x0001e80000100a00 */
[----:B0-----:R-:W4:Y:S04]  /*78580*/  LDL.LU.64 R28, [R1+0x3170] ;  /* 0x00317000011c7983 */ /* 0x001f280000300a00 */
[----:B------:R0:W-:Y:S02]  /*78590*/  STL.64 [R1+0x3158], R24 ;  /* 0x0031581801007387 */ /* 0x0001e40000100a00 */
[----:B0-----:R-:W-:-:S02]  /*785a0*/  IMAD.MOV.U32 R25, RZ, RZ, R7 ;  /* 0x000000ffff197224 */ /* 0x001fc400078e0007 */
[----:B------:R-:W-:-:S03]  /*785b0*/  IMAD.MOV.U32 R24, RZ, RZ, R6 ;  /* 0x000000ffff187224 */ /* 0x000fc600078e0006 */
[----:B------:R-:W-:-:S05]  /*785c0*/  SHF.R.S32.HI R14, RZ, 0x1f, R25 ;  /* 0x0000001fff0e7819 */ /* 0x000fca0000011419 */
[----:B------:R0:W-:Y:S01]  /*785d0*/  STL [R1+0x10], R14 ;  /* 0x0000100e01007387 */ /* 0x0001e20000100800 */
[----:B---3--:R-:W-:-:S05]  /*785e0*/  IADD3 R6, P6, R25, R11, RZ ;  /* 0x0000000b19067210 */ /* 0x008fca0007fde0ff */
[----:B----4-:R-:W-:Y:S02]  /*785f0*/  IMAD.X R7, R14, 0x1, R29, P6 ;  /* 0x000000010e077824 */ /* 0x010fe400030e061d */
[----:B0-----:R-:W3:Y:S04]  /*78600*/  LDL.LU R14, [R1+0x3168] ;  /* 0x00316800010e7983 */ /* 0x001ee80000300800 */
[----:B------:R0:W-:Y:S04]  /*78610*/  STL [R1+0x3150], R29 ;  /* 0x0031501d01007387 */ /* 0x0001e80000100800 */
[----:B0-----:R-:W4:Y:S04]  /*78620*/  LDL.LU R29, [R1+0x10] ;  /* 0x00001000011d7983 */ /* 0x001f280000300800 */
[----:B------:R0:W-:Y:S02]  /*78630*/  STL.64 [R1+0x1178], R6 ;  /* 0x0011780601007387 */ /* 0x0001e40000100a00 */
[----:B0-----:R-:W-:-:S05]  /*78640*/  IADD3 R6, P6, R25, R10, RZ ;  /* 0x0000000a19067210 */ /* 0x001fca0007fde0ff */
[----:B----4-:R-:W-:-:S05]  /*78650*/  IMAD.X R7, R29, 0x1, R16, P6 ;  /* 0x000000011d077824 */ /* 0x010fca00030e0610 */
[----:B------:R0:W-:Y:S02]  /*78660*/  STL.64 [R1+0x1170], R6 ;  /* 0x0011700601007387 */ /* 0x0001e40000100a00 */
[----:B0-----:R-:W-:-:S05]  /*78670*/  IADD3 R6, P6, R25, R9, RZ ;  /* 0x0000000919067210 */ /* 0x001fca0007fde0ff */
[----:B------:R-:W-:-:S05]  /*78680*/  IMAD.X R7, R29, 0x1, R8, P6 ;  /* 0x000000011d077824 */ /* 0x000fca00030e0608 */
[----:B------:R0:W-:Y:S04]  /*78690*/  STL.64 [R1+0x1168], R6 ;  /* 0x0011680601007387 */ /* 0x0001e80000100a00 */
[----:B0-----:R-:W4:Y:S04]  /*786a0*/  LDL.LU.64 R6, [R1+0x3160] ;  /* 0x0031600001067983 */ /* 0x001f280000300a00 */
[----:B------:R0:W-:Y:S02]  /*786b0*/  STL.64 [R1+0x3148], R8 ;  /* 0x0031480801007387 */ /* 0x0001e40000100a00 */
[----:B0-----:R-:W-:-:S02]  /*786c0*/  IMAD.MOV.U32 R9, RZ, RZ, R25 ;  /* 0x000000ffff097224 */ /* 0x001fc400078e0019 */
[----:B------:R-:W-:-:S03]  /*786d0*/  IMAD.MOV.U32 R8, RZ, RZ, R24 ;  /* 0x000000ffff087224 */ /* 0x000fc600078e0018 */
[----:B----4-:R-:W-:-:S05]  /*786e0*/  IADD3 R24, P6, R9, R7, RZ ;  /* 0x0000000709187210 */ /* 0x010fca0007fde0ff */
        /* <DEDUP_REMOVED lines=13> */
[----:B0-----:R-:W4:Y:S04]  /*787c0*/  LDL.LU.64 R24, [R1+0x3158] ;  /* 0x0031580001187983 */ /* 0x001f280000300a00 */
[----:B------:R-:W2:Y:S04]  /*787d0*/  LDL.LU R29, [R1+0x3150] ;  /* 0x00315000011d7983 */ /* 0x000ea80000300800 */
[----:B------:R0:W-:Y:S04]  /*787e0*/  STL [R1+0x3138], R15 ;  /* 0x0031380f01007387 */ /* 0x0001e80000100800 */
[----:B------:R3:W-:Y:S04]  /*787f0*/  STL.64 [R1+0x1130], R8 ;  /* 0x0011300801007387 */ /* 0x0007e80000100a00 */
[----:B0-----:R-:W4:Y:S01]  /*78800*/  LDL R15, [R1] ;  /* 0x00000000010f7983 */ /* 0x001f220000100800 */
[----:B---3--:R-:W-:-:S02]  /*78810*/  SHF.R.S32.HI R9, RZ, 0x1f, R14 ;  /* 0x0000001fff097819 */ /* 0x008fc4000001140e */
        /* <DEDUP_REMOVED lines=8> */
[----:B0-----:R-:W-:-:S05]  /*788a0*/  IADD3 R26, P6, R14, R10, RZ ;  /* 0x0000000a0e1a7210 */ /* 0x001fca0007fde0ff */
[----:B------:R-:W-:-:S05]  /*788b0*/  IMAD.X R27, R11, 0x1, R16, P6 ;  /* 0x000000010b1b7824 */ /* 0x000fca00030e0610 */
        /* <DEDUP_REMOVED lines=15> */
[----:B----4-:R-:W-:-:S04]  /*789b0*/  IADD3 R14, P6, R14, R15, RZ ;  /* 0x0000000f0e0e7210 */ /* 0x010fc80007fde0ff */
[----:B------:R0:W-:Y:S01]  /*789c0*/  STL.64 [R1+0x10d8], R26 ;  /* 0x0010d81a01007387 */ /* 0x0001e20000100a00 */
[----:B------:R-:W-:-:S03]  /*789d0*/  IMAD.X R15, R11, 0x1, R13, P6 ;  /* 0x000000010b0f7824 */ /* 0x000fc600030e060d */
[----:B0-----:R-:W2:Y:S04]  /*789e0*/  LDL.LU.64 R26, [R1+0x3140] ;  /* 0x00314000011a7983 */ /* 0x001ea80000300a00 */
[----:B------:R-:W3:Y:S04]  /*789f0*/  LDL.LU R11, [R1+0x313c] ;  /* 0x00313c00010b7983 */ /* 0x000ee80000300800 */
[----:B------:R0:W-:Y:S04]  /*78a00*/  STL.64 [R1+0x10c8], R14 ;  /* 0x0010c80e01007387 */ /* 0x0001e80000100a00 */
[----:B0-----:R-:W4:Y:S04]  /*78a10*/  LDL.LU R15, [R1+0x3138] ;  /* 0x00313800010f7983 */ /* 0x001f280000300800 */
[----:B------:R-:W-:Y:S01]  /*78a20*/  STL [R1+0x3128], R19 ;  /* 0x0031281301007387 */ /* 0x000fe20000100800 */
[----:B--2---:R-:W-:-:S05]  /*78a30*/  IMAD.MOV.U32 R14, RZ, RZ, R27 ;  /* 0x000000ffff0e7224 */ /* 0x004fca00078e001b */
[----:B----4-:R0:W-:Y:S04]  /*78a40*/  STL.64 [R1+0x3120], R14 ;  /* 0x0031200e01007387 */ /* 0x0101e80000100a00 */
[----:B0-----:R-:W2:Y:S04]  /*78a50*/  LDL R14, [R1] ;  /* 0x00000000010e7983 */ /* 0x001ea80000100800 */
[----:B------:R-:W4:Y:S01]  /*78a60*/  LDL.LU R15, [R1+0x3e4] ;  /* 0x0003e400010f7983 */ /* 0x000f220000300800 */
[----:B------:R-:W-:Y:S02]  /*78a70*/  IMAD.MOV.U32 R27, RZ, RZ, R26 ;  /* 0x000000ffff1b7224 */ /* 0x000fe400078e001a */
[----:B------:R-:W-:-:S05]  /*78a80*/  IMAD.MOV.U32 R26, RZ, RZ, R18 ;  /* 0x000000ffff1a7224 */ /* 0x000fca00078e0012 */
[----:B------:R0:W-:Y:S01]  /*78a90*/  STL.64 [R1+0x3130], R26 ;  /* 0x0031301a01007387 */ /* 0x0001e20000100a00 */
[----:B------:R-:W-:Y:S02]  /*78aa0*/  IMAD.MOV.U32 R18, RZ, RZ, R17 ;  /* 0x000000ffff127224 */ /* 0x000fe400078e0011 */
[----:B0-----:R-:W-:Y:S01]  /*78ab0*/  IMAD.MOV.U32 R27, RZ, RZ, R16 ;  /* 0x000000ffff1b7224 */ /* 0x001fe200078e0010 */
[----:B----4-:R-:W-:Y:S02]  /*78ac0*/  SHF.R.S32.HI R19, RZ, 0x1f, R15 ;  /* 0x0000001fff137819 */ /* 0x010fe4000001140f */
[----:B---3--:R-:W-:-:S05]  /*78ad0*/  IADD3 R16, P6, R15, R11, RZ ;  /* 0x0000000b0f107210 */ /* 0x008fca0007fde0ff */
[----:B------:R-:W-:Y:S01]  /*78ae0*/  IMAD.X R17, R19, 0x1, R29, P6 ;  /* 0x0000000113117824 */ /* 0x000fe200030e061d */
[----:B------:R-:W-:-:S04]  /*78af0*/  IADD3 R26, P6, R15, R10, RZ ;  /* 0x0000000a0f1a7210 */ /* 0x000fc80007fde0ff */
[----:B------:R0:W-:Y:S02]  /*78b00*/  STL.64 [R1+0x27a8], R16 ;  /* 0x0027a81001007387 */ /* 0x0001e40000100a00 */
[----:B0-----:R-:W-:-:S04]  /*78b10*/  IMAD.MOV.U32 R16, RZ, RZ, R27 ;  /* 0x000000ffff107224 */ /* 0x001fc800078e001b */
        /* <DEDUP_REMOVED lines=18> */
[----:B--2---:R-:W-:-:S05]  /*78c40*/  IADD3 R14, P6, R15, R14, RZ ;  /* 0x0000000e0f0e7210 */ /* 0x004fca0007fde0ff */
[----:B------:R-:W-:Y:S02]  /*78c50*/  IMAD.X R15, R19, 0x1, R13, P6 ;  /* 0x00000001130f7824 */ /* 0x000fe400030e060d */
[----:B------:R-:W2:Y:S04]  /*78c60*/  LDL.LU R19, [R1+0x3128] ;  /* 0x0031280001137983 */ /* 0x000ea80000300800 */
[----:B------:R0:W-:Y:S04]  /*78c70*/  STL.64 [R1+0x1078], R14 ;  /* 0x0010780e01007387 */ /* 0x0001e80000100a00 */
[----:B0-----:R-:W4:Y:S04]  /*78c80*/  LDL.LU.64 R14, [R1+0x3120] ;  /* 0x00312000010e7983 */ /* 0x001f280000300a00 */
[----:B---3--:R0:W-:Y:S04]  /*78c90*/  STL.64 [R1+0x3110], R26 ;  /* 0x0031101a01007387 */ /* 0x0081e80000100a00 */
[----:B0-----:R-:W3:Y:S04]  /*78ca0*/  LDL R26, [R1] ;  /* 0x00000000011a7983 */ /* 0x001ee80000100800 */
[----:B------:R-:W4:Y:S04]  /*78cb0*/  LDL.LU R27, [R1+0x3e0] ;  /* 0x0003e000011b7983 */ /* 0x000f280000300800 */
[----:B--2---:R0:W-:Y:S01]  /*78cc0*/  STL.64 [R1+0x3118], R18 ;  /* 0x0031181201007387 */ /* 0x0041e20000100a00 */
[----:B----4-:R-:W-:-:S02]  /*78cd0*/  SHF.R.S32.HI R17, RZ, 0x1f, R27 ;  /* 0x0000001fff117819 */ /* 0x010fc4000001141b */
        /* <DEDUP_REMOVED lines=25> */
[----:B0-----:R-:W3:Y:S04]  /*78e70*/  LDL.LU.64 R18, [R1+0x3118] ;  /* 0x0031180001127983 */ /* 0x001ee80000300a00 */
[----:B------:R0:W-:Y:S04]  /*78e80*/  STL.64 [R1+0x1028], R26 ;  /* 0x0010281a01007387 */ /* 0x0001e80000100a00 */
[----:B0-----:R-:W4:Y:S04]  /*78e90*/  LDL.LU.64 R26, [R1+0x3110] ;  /* 0x00311000011a7983 */ /* 0x001f280000300a00 */
[----:B------:R0:W-:Y:S01]  /*78ea0*/  STL [R1+0x3104], R11 ;  /* 0x0031040b01007387 */ /* 0x0001e20000100800 */
[----:B--2---:R-:W-:-:S03]  /*78eb0*/  IADD3 R4, P6, R5, R11, RZ ;  /* 0x0000000b05047210 */ /* 0x004fc60007fde0ff */
[----:B0-----:R-:W2:Y:S01]  /*78ec0*/  LDL.LU R11, [R1+0x3dc] ;  /* 0x0003dc00010b7983 */ /* 0x001ea20000300800 */
[----:B------:R-:W-:-:S05]  /*78ed0*/  SHF.R.S32.HI R17, RZ, 0x1f, R5 ;  /* 0x0000001fff117819 */ /* 0x000fca0000011405 */
[----:B------:R-:W-:-:S05]  /*78ee0*/  IMAD.X R5, R17, 0x1, R29, P6 ;  /* 0x0000000111057824 */ /* 0x000fca00030e061d */
[----:B------:R2:W-:Y:S04]  /*78ef0*/  STL.64 [R1+0x1010], R4 ;  /* 0x0010100401007387 */ /* 0x0005e80000100a00 */
[----:B------:R0:W-:Y:S01]  /*78f00*/  STL [R1+0x3100], R10 ;  /* 0x0031000a01007387 */ /* 0x0001e20000100800 */
[----:B--2---:R-:W-:-:S03]  /*78f10*/  IADD3 R4, P6, R11, R10, RZ ;  /* 0x0000000a0b047210 */ /* 0x004fc60007fde0ff */
[----:B0-----:R-:W2:Y:S02]  /*78f20*/  LDL R10, [R1] ;  /* 0x00000000010a7983 */ /* 0x001ea40000100800 */
        /* <DEDUP_REMOVED lines=19> */
[----:B--2---:R-:W-:Y:S02]  /*79060*/  IADD3 R6, P6, R11, R10, RZ ;  /* 0x0000000a0b067210 */ /* 0x004fe40007fde0ff */
[----:B------:R-:W2:Y:S04]  /*79070*/  LDL.LU R11, [R1+0x3104] ;  /* 0x00310400010b7983 */ /* 0x000ea80000300800 */
[----:B------:R0:W-:Y:S02]  /*79080*/  STL.64 [R1+0x30f0], R22 ;  /* 0x0030f01601007387 */ /* 0x0001e40000100a00 */
[----:B0-----:R-:W-:-:S02]  /*79090*/  IMAD.MOV.U32 R22, RZ, RZ, R10 ;  /* 0x000000ffff167224 */ /* 0x001fc400078e000a */
[----:B------:R-:W3:Y:S04]  /*790a0*/  LDL.LU R10, [R1+0x3100] ;  /* 0x00310000010a7983 */ /* 0x000ee80000300800 */
[----:B------:R-:W4:Y:S01]  /*790b0*/  LDL.LU R23, [R1+0x3e8] ;  /* 0x0003e80001177983 */ /* 0x000f220000300800 */
[----:B------:R-:W-:-:S05]  /*790c0*/  IMAD.X R7, R17, 0x1, R13, P6 ;  /* 0x0000000111077824 */ /* 0x000fca00030e060d */
[----:B------:R2:W-:Y:S01]  /*790d0*/  STL.64 [R1+0xfd0], R6 ;  /* 0x000fd00601007387 */ /* 0x0005e20000100a00 */
[----:B----4-:R-:W-:Y:S02]  /*790e0*/  SHF.R.S32.HI R17, RZ, 0x1f, R23 ;  /* 0x0000001fff117819 */ /* 0x010fe40000011417 */
        /* <DEDUP_REMOVED lines=8> */
[----:B------:R0:W-:Y:S04]  /*79170*/  STL.64 [R1+0xfb0], R6 ;  /* 0x000fb00601007387 */ /* 0x0001e80000100a00 */
[----:B0-----:R-:W2:Y:S04]  /*79180*/  LDL.LU.64 R6, [R1+0x30f8] ;  /* 0x0030f80001067983 */ /* 0x001ea80000300a00 */
[----:B------:R0:W-:Y:S02]  /*79190*/  STL.64 [R1+0x30e8], R8 ;  /* 0x0030e80801007387 */ /* 0x0001e40000100a00 */
[----:B0-----:R-:W-:-:S02]  /*791a0*/  IMAD.MOV.U32 R9, RZ, RZ, R23 ;  /* 0x000000ffff097224 */ /* 0x001fc400078e0017 */
[----:B------:R-:W-:-:S03]  /*791b0*/  IMAD.MOV.U32 R8, RZ, RZ, R22 ;  /* 0x000000ffff087224 */ /* 0x000fc600078e0016 */
        /* <DEDUP_REMOVED lines=15> */
[----:B--2---:R-:W-:Y:S04]  /*792b0*/  STL.64 [R1+0x30e0], R22 ;  /* 0x0030e01601007387 */ /* 0x004fe80000100a00 */
[----:B------:R0:W-:Y:S04]  /*792c0*/  STL.64 [R1+0xf80], R8 ;  /* 0x000f800801007387 */ /* 0x0001e80000100a00 */
[----:B0-----:R-:W2:Y:S04]  /*792d0*/  LDL.LU.64 R8, [R1+0x30e8] ;  /* 0x0030e80001087983 */ /* 0x001ea80000300a00 */
[----:B------:R0:W-:Y:S04]  /*792e0*/  STL.64 [R1+0x30d8], R24 ;  /* 0x0030d81801007387 */ /* 0x0001e80000100a00 */
[----:B0-----:R-:W3:Y:S04]  /*792f0*/  LDL R24, [R1] ;  /* 0x0000000001187983 */ /* 0x001ee80000100800 */
[----:B------:R-:W4:Y:S02]  /*79300*/  LDL.LU R25, [R1+0x3ec] ;  /* 0x0003ec0001197983 */ /* 0x000f240000300800 */
[----:B----4-:R-:W-:-:S02]  /*79310*/  SHF.R.S32.HI R17, RZ, 0x1f, R25 ;  /* 0x0000001fff117819 */ /* 0x010fc40000011419 */
[----:B------:R-:W-:-:S05]  /*79320*/  IADD3 R22, P6, R25, R11, RZ ;  /* 0x0000000b19167210 */ /* 0x000fca0007fde0ff */
[----:B------:R-:W-:-:S05]  /*79330*/  IMAD.X R23, R17, 0x1, R29, P6 ;  /* 0x0000000111177824 */ /* 0x000fca00030e061d */
        /* <DEDUP_REMOVED lines=20> */
[----:B---3--:R-:W-:-:S05]  /*79480*/  IADD3 R24, P6, R25, R24, RZ ;  /* 0x0000001819187210 */ /* 0x008fca0007fde0ff */
[----:B------:R-:W-:Y:S01]  /*79490*/  IMAD.X R25, R17, 0x1, R13, P6 ;  /* 0x0000000111197824 */ /* 0x000fe200030e060d */
[----:B--2---:R0:W-:Y:S04]  /*794a0*/  STL.64 [R1+0x30c8], R22 ;  /* 0x0030c81601007387 */ /* 0x0041e80000100a00 */
[----:B0-----:R-:W2:Y:S04]  /*794b0*/  LDL R22, [R1] ;  /* 0x0000000001167983 */ /* 0x001ea80000100800 */
[----:B------:R-:W3:Y:S04]  /*794c0*/  LDL.LU R23, [R1+0x3f0] ;  /* 0x0003f00001177983 */ /* 0x000ee80000300800 */
[----:B------:R0:W-:Y:S04]  /*794d0*/  STL.64 [R1+0xf30], R24 ;  /* 0x000f301801007387 */ /* 0x0001e80000100a00 */
[----:B0-----:R-:W4:Y:S01]  /*794e0*/  LDL.LU.64 R24, [R1+0x30d8] ;  /* 0x0030d80001187983 */ /* 0x001f220000300a00 */
[----:B---3--:R-:W-:-:S03]  /*794f0*/  SHF.R.S32.HI R17, RZ, 0x1f, R23 ;  /* 0x0000001fff117819 */ /* 0x008fc60000011417 */
[----:B----4-:R0:W-:Y:S02]  /*79500*/  STL.64 [R1+0x30d0], R24 ;  /* 0x0030d01801007387 */ /* 0x0101e40000100a00 */
        /* <DEDUP_REMOVED lines=24> */
[----:B------:R0:W-:Y:S04]  /*79690*/  STL.64 [R1+0xed0], R22 ;  /* 0x000ed01601007387 */ /* 0x0001e80000100a00 */
[----:B0-----:R-:W3:Y:S04]  /*796a0*/  LDL.LU.64 R22, [R1+0x30c8] ;  /* 0x0030c80001167983 */ /* 0x001ee80000300a00 */
[----:B---3--:R0:W-:Y:S04]  /*796b0*/  STL.64 [R1+0x30b0], R22 ;  /* 0x0030b01601007387 */ /* 0x0081e80000100a00 */
[----:B0-----:R-:W3:Y:S04]  /*796c0*/  LDL R22, [R1] ;  /* 0x0000000001167983 */ /* 0x001ee80000100800 */
[----:B------:R-:W4:Y:S01]  /*796d0*/  LDL.LU R23, [R1+0x3f4] ;  /* 0x0003f40001177983 */ /* 0x000f220000300800 */
[----:B------:R-:W-:-:S03]  /*796e0*/  IMAD.MOV.U32 R17, RZ, RZ, R14 ;  /* 0x000000ffff117224 */ /* 0x000fc600078e000e */
[----:B--2---:R0:W-:Y:S04]  /*796f0*/  STL.64 [R1+0x30c0], R24 ;  /* 0x0030c01801007387 */ /* 0x0041e80000100a00 */
[----:B------:R1:W-:Y:S01]  /*79700*/  STL [R1+0x30b8], R11 ;  /* 0x0030b80b01007387 */ /* 0x0003e20000100800 */
[----:B----4-:R-:W-:Y:S02]  /*79710*/  SHF.R.S32.HI R14, RZ, 0x1f, R23 ;  /* 0x0000001fff0e7819 */ /* 0x010fe40000011417 */
[----:B0-----:R-:W-:-:S03]  /*79720*/  IADD3 R24, P6, R23, R11, RZ ;  /* 0x0000000b17187210 */ /* 0x001fc60007fde0ff */
[----:B------:R0:W-:Y:S04]  /*79730*/  STL [R1+0x10], R14 ;  /* 0x0000100e01007387 */ /* 0x0001e80000100800 */
[----:B-1----:R-:W2:Y:S01]  /*79740*/  LDL.LU R11, [R1+0x10] ;  /* 0x00001000010b7983 */ /* 0x002ea20000300800 */
[----:B0-----:R-:W-:Y:S02]  /*79750*/  IMAD.MOV.U32 R14, RZ, RZ, R28 ;  /* 0x000000ffff0e7224 */ /* 0x001fe400078e001c */
[----:B------:R-:W-:Y:S02]  /*79760*/  IMAD.MOV.U32 R28, RZ, RZ, R27 ;  /* 0x000000ffff1c7224 */ /* 0x000fe400078e001b */
[----:B------:R-:W-:Y:S02]  /*79770*/  IMAD.MOV.U32 R27, RZ, RZ, R26 ;  /* 0x000000ffff1b7224 */ /* 0x000fe400078e001a */
[----:B------:R-:W-:-:S02]  /*79780*/  IMAD.MOV.U32 R26, RZ, RZ, R18 ;  /* 0x000000ffff1a7224 */ /* 0x000fc400078e0012 */
[----:B------:R-:W-:Y:S02]  /*79790*/  IMAD.MOV.U32 R18, RZ, RZ, R19 ;  /* 0x000000ffff127224 */ /* 0x000fe400078e0013 */
[----:B--2---:R-:W-:-:S05]  /*797a0*/  IMAD.X R25, R11, 0x1, R29, P6 ;  /* 0x000000010b197824 */ /* 0x004fca00030e061d */
[----:B------:R0:W-:Y:S04]  /*797b0*/  STL.64 [R1+0xec0], R24 ;  /* 0x000ec01801007387 */ /* 0x0001e80000100a00 */
[----:B------:R-:W2:Y:S01]  /*797c0*/  LDL R19, [R1+0x3f8] ;  /* 0x0003f80001137983 */ /* 0x000ea20000100800 */
        /* <DEDUP_REMOVED lines=17> */
[----:B---3--:R-:W-:-:S04]  /*798e0*/  IADD3 R22, P6, R23, R22, RZ ;  /* 0x0000001617167210 */ /* 0x008fc80007fde0ff */
[----:B------:R0:W-:Y:S01]  /*798f0*/  STL.64 [R1+0xe90], R24 ;  /* 0x000e901801007387 */ /* 0x0001e20000100a00 */
[----:B------:R-:W-:-:S03]  /*79900*/  IMAD.X R23, R11, 0x1, R13, P6 ;  /* 0x000000010b177824 */ /* 0x000fc600030e060d */
[----:B0-----:R-:W3:Y:S04]  /*79910*/  LDL.LU.64 R24, [R1+0x30c0] ;  /* 0x0030c00001187983 */ /* 0x001ee80000300a00 */
[----:B------:R-:W4:Y:S04]  /*79920*/  LDL.LU R11, [R1+0x30b8] ;  /* 0x0030b800010b7983 */ /* 0x000f280000300800 */
[----:B------:R0:W-:Y:S04]  /*79930*/  STL.64 [R1+0xe80], R22 ;  /* 0x000e801601007387 */ /* 0x0001e80000100a00 */
[----:B0-----:R-:W2:Y:S04]  /*79940*/  LDL.LU.64 R22, [R1+0x30b0] ;  /* 0x0030b00001167983 */ /* 0x001ea80000300a00 */
[----:B------:R-:W-:Y:S04]  /*79950*/  STL.64 [R1+0x30a8], R12 ;  /* 0x0030a80c01007387 */ /* 0x000fe80000100a00 */
[----:B---3--:R0:W-:Y:S04]  /*79960*/  STL.64 [R1+0x30a0], R24 ;  /* 0x0030a01801007387 */ /* 0x0081e80000100a00 */
[----:B----4-:R1:W-:Y:S01]  /*79970*/  STL [R1+0x3098], R11 ;  /* 0x0030980b01007387 */ /* 0x0103e20000100800 */
[----:B0-----:R-:W-:-:S02]  /*79980*/  IMAD.MOV.U32 R25, RZ, RZ, R14 ;  /* 0x000000ffff197224 */ /* 0x001fc400078e000e */
[----:B------:R-:W-:Y:S02]  /*79990*/  IMAD.MOV.U32 R14, RZ, RZ, R28 ;  /* 0x000000ffff0e7224 */ /* 0x000fe400078e001c */
[----:B------:R-:W-:Y:S02]  /*799a0*/  IMAD.MOV.U32 R28, RZ, RZ, R27 ;  /* 0x000000ffff1c7224 */ /* 0x000fe400078e001b */
[----:B------:R-:W-:Y:S02]  /*799b0*/  IMAD.MOV.U32 R27, RZ, RZ, R26 ;  /* 0x000000ffff1b7224 */ /* 0x000fe400078e001a */
[----:B------:R-:W-:Y:S01]  /*799c0*/  IMAD.MOV.U32 R26, RZ, RZ, R18 ;  /* 0x000000ffff1a7224 */ /* 0x000fe200078e0012 */
[----:B--2---:R-:W-:Y:S02]  /*799d0*/  IADD3 R18, P6, R19, R11, RZ ;  /* 0x0000000b13127210 */ /* 0x004fe40007fde0ff */
[----:B-1----:R-:W2:Y:S01]  /*799e0*/  LDL.LU R11, [R1+0x3f8] ;  /* 0x0003f800010b7983 */ /* 0x002ea20000300800 */
[----:B------:R-:W-:-:S02]  /*799f0*/  IMAD.MOV.U32 R13, RZ, RZ, R16 ;  /* 0x000000ffff0d7224 */ /* 0x000fc400078e0010 */
[----:B------:R-:W-:Y:S01]  /*79a00*/  IMAD.MOV.U32 R16, RZ, RZ, R17 ;  /* 0x000000ffff107224 */ /* 0x000fe200078e0011 */
[----:B------:R-:W-:-:S05]  /*79a10*/  SHF.R.S32.HI R17, RZ, 0x1f, R19 ;  /* 0x0000001fff117819 */ /* 0x000fca0000011413 */
[----:B------:R-:W-:-:S05]  /*79a20*/  IMAD.X R19, R17, 0x1, R29, P6 ;  /* 0x0000000111137824 */ /* 0x000fca00030e061d */
[----:B------:R0:W-:Y:S02]  /*79a30*/  STL.64 [R1+0x2778], R18 ;  /* 0x0027781201007387 */ /* 0x0001e40000100a00 */
[----:B0-----:R-:W-:Y:S01]  /*79a40*/  IMAD.MOV.U32 R19, RZ, RZ, R13 ;  /* 0x000000ffff137224 */ /* 0x001fe200078e000d */
[----:B--2---:R-:W-:-:S05]  /*79a50*/  IADD3 R12, P6, R11, R10, RZ ;  /* 0x0000000a0b0c7210 */ /* 0x004fca0007fde0ff */
[----:B------:R-:W-:-:S05]  /*79a60*/  IMAD.X R13, R17, 0x1, R19, P6 ;  /* 0x00000001110d7824 */ /* 0x000fca00030e0613 */
[----:B------:R0:W-:Y:S04]  /*79a70*/  STL.64 [R1+0xe68], R12 ;  /* 0x000e680c01007387 */ /* 0x0001e80000100a00 */
[----:B------:R1:W-:Y:S01]  /*79a80*/  STL.64 [R1+0x3090], R8 ;  /* 0x0030900801007387 */ /* 0x0003e20000100a00 */
[----:B0-----:R-:W-:-:S03]  /*79a90*/  IADD3 R12, P6, R11, R9, RZ ;  /* 0x000000090b0c7210 */ /* 0x001fc60007fde0ff */
[----:B-1----:R-:W2:Y:S02]  /*79aa0*/  LDL R9, [R1] ;  /* 0x0000000001097983 */ /* 0x002ea40000100800 */
[----:B------:R-:W-:-:S05]  /*79ab0*/  IMAD.X R13, R17, 0x1, R8, P6 ;  /* 0x00000001110d7824 */ /* 0x000fca00030e0608 */
[----:B------:R0:W-:Y:S02]  /*79ac0*/  STL.64 [R1+0xe60], R12 ;  /* 0x000e600c01007387 */ /* 0x0001e40000100a00 */
[----:B0-----:R-:W-:-:S05]  /*79ad0*/  IADD3 R12, P6, R11, R7, RZ ;  /* 0x000000070b0c7210 */ /* 0x001fca0007fde0ff */
[----:B------:R-:W-:-:S05]  /*79ae0*/  IMAD.X R13, R17, 0x1, R6, P6 ;  /* 0x00000001110d7824 */ /* 0x000fca00030e0606 */
[----:B------:R0:W-:Y:S04]  /*79af0*/  STL.64 [R1+0xe58], R12 ;  /* 0x000e580c01007387 */ /* 0x0001e80000100a00 */
[----:B------:R1:W-:Y:S01]  /*79b00*/  STL.64 [R1+0x3088], R4 ;  /* 0x0030880401007387 */ /* 0x0003e20000100a00 */
[----:B0-----:R-:W-:-:S03]  /*79b10*/  IADD3 R12, P6, R11, R5, RZ ;  /* 0x000000050b0c7210 */ /* 0x001fc60007fde0ff */
[----:B-1----:R-:W3:Y:S02]  /*79b20*/  LDL R5, [R1+0x3fc] ;  /* 0x0003fc0001057983 */ /* 0x002ee40000100800 */
[----:B------:R-:W-:-:S05]  /*79b30*/  IMAD.X R13, R17, 0x1, R4, P6 ;  /* 0x00000001110d7824 */ /* 0x000fca00030e0604 */
[----:B------:R0:W-:Y:S02]  /*79b40*/  STL.64 [R1+0xe50], R12 ;  /* 0x000e500c01007387 */ /* 0x0001e40000100a00 */
[----:B0-----:R-:W-:-:S05]  /*79b50*/  IADD3 R12, P6, R11, R3, RZ ;  /* 0x000000030b0c7210 */ /* 0x001fca0007fde0ff */
[----:B------:R-:W-:-:S05]  /*79b60*/  IMAD.X R13, R17, 0x1, R2, P6 ;  /* 0x00000001110d7824 */ /* 0x000fca00030e0602 */
[----:B------:R0:W-:Y:S04]  /*79b70*/  STL.64 [R1+0xe48], R12 ;  /* 0x000e480c01007387 */ /* 0x0001e80000100a00 */
[----:B0-----:R-:W4:Y:S01]  /*79b80*/  LDL.LU.64 R12, [R1+0x30a8] ;  /* 0x0030a800010c7983 */ /* 0x001f220000300a00 */
[----:B------:R-:W-:Y:S01]  /*79b90*/  IADD3 R24, P6, R11, R0, RZ ;  /* 0x000000000b187210 */ /* 0x000fe20007fde0ff */
[----:B------:R-:W-:-:S04]  /*79ba0*/  IMAD.MOV.U32 R18, RZ, RZ, R25 ;  /* 0x000000ffff127224 */ /* 0x000fc800078e0019 */
[----:B----4-:R-:W-:Y:S01]  /*79bb0*/  IMAD.X R25, R17, 0x1, R12, P6 ;  /* 0x0000000111197824 */ /* 0x010fe200030e060c */
[----:B--2---:R-:W-:-:S04]  /*79bc0*/  IADD3 R8, P6, R11, R9, RZ ;  /* 0x000000090b087210 */ /* 0x004fc80007fde0ff */
[----:B------:R0:W-:Y:S04]  /*79bd0*/  STL.64 [R1+0xe40], R24 ;  /* 0x000e401801007387 */ /* 0x0001e80000100a00 */
[----:B0-----:R-:W2:Y:S04]  /*79be0*/  LDL.LU.64 R24, [R1+0x30a0] ;  /* 0x0030a00001187983 */ /* 0x001ea80000300a00 */
[----:B------:R-:W4:Y:S01]  /*79bf0*/  LDL.LU R11, [R1+0x3098] ;  /* 0x00309800010b7983 */ /* 0x000f220000300800 */
[----:B------:R-:W-:Y:S02]  /*79c00*/  IMAD.X R9, R17, 0x1, R13, P6 ;  /* 0x0000000111097824 */ /* 0x000fe400030e060d */
[----:B------:R-:W-:-:S02]  /*79c10*/  IMAD.MOV.U32 R17, RZ, RZ, R14 ;  /* 0x000000ffff117224 */ /* 0x000fc400078e000e */
[----:B------:R-:W-:Y:S02]  /*79c20*/  IMAD.MOV.U32 R14, RZ, RZ, R28 ;  /* 0x000000ffff0e7224 */ /* 0x000fe400078e001c */
[----:B------:R-:W-:Y:S01]  /*79c30*/  IMAD.MOV.U32 R28, RZ, RZ, R27 ;  /* 0x000000ffff1c7224 */ /* 0x000fe200078e001b */
[----:B---3--:R-:W-:Y:S01]  /*79c40*/  SHF.R.S32.HI R27, RZ, 0x1f, R5 ;  /* 0x0000001fff1b7819 */ /* 0x008fe20000011405 */
[----:B------:R4:W-:Y:S02]  /*79c50*/  STL.64 [R1+0xe30], R8 ;  /* 0x000e300801007387 */ /* 0x0009e40000100a00 */
[----:B----4-:R-:W-:-:S05]  /*79c60*/  IADD3 R8, P6, R5, R11, RZ ;  /* 0x0000000b05087210 */ /* 0x010fca0007fde0ff */
[----:B------:R-:W-:Y:S01]  /*79c70*/  IMAD.X R9, R27, 0x1, R29, P6 ;  /* 0x000000011b097824 */ /* 0x000fe200030e061d */
[----:B------:R-:W-:-:S04]  /*79c80*/  IADD3 R4, P6, R5, R10, RZ ;  /* 0x0000000a05047210 */ /* 0x000fc80007fde0ff */
[----:B------:R0:W-:Y:S01]  /*79c90*/  STL.64 [R1+0xe18], R8 ;  /* 0x000e180801007387 */ /* 0x0001e20000100a00 */
[----:B------:R-:W-:-:S03]  /*79ca0*/  IMAD.X R5, R27, 0x1, R19, P6 ;  /* 0x000000011b057824 */ /* 0x000fc600030e0613 */
[----:B0-----:R-:W3:Y:S04]  /*79cb0*/  LDL.LU.64 R8, [R1+0x3090] ;  /* 0x0030900001087983 */ /* 0x001ee80000300a00 */
[----:B------:R0:W-:Y:S04]  /*79cc0*/  STL [R1+0x3084], R19 ;  /* 0x0030841301007387 */ /* 0x0001e80000100800 */
[----:B0-----:R-:W4:Y:S04]  /*79cd0*/  LDL.LU R19, [R1+0x3fc] ;  /* 0x0003fc0001137983 */ /* 0x001f280000300800 */
[----:B------:R4:W-:Y:S04]  /*79ce0*/  STL.64 [R1+0xe10], R4 ;  /* 0x000e100401007387 */ /* 0x0009e80000100a00 */
[----:B---3--:R0:W-:Y:S01]  /*79cf0*/  STL [R1+0x307c], R9 ;  /* 0x00307c0901007387 */ /* 0x0081e20000100800 */
[----:B----4-:R-:W-:-:S03]  /*79d00*/  IADD3 R4, P6, R19, R9, RZ ;  /* 0x0000000913047210 */ /* 0x010fc60007fde0ff */
[----:B0-----:R-:W3:Y:S02]  /*79d10*/  LDL R9, [R1] ;  /* 0x0000000001097983 */ /* 0x001ee40000100800 */
[----:B------:R-:W-:Y:S02]  /*79d20*/  IMAD.X R5, R27, 0x1, R8, P6 ;  /* 0x000000011b057824 */ /* 0x000fe400030e0608 */
[----:B------:R0:W-:Y:S04]  /*79d30*/  STL [R1+0x3080], R8 ;  /* 0x0030800801007387 */ /* 0x0001e80000100800 */
[----:B0-----:R-:W4:Y:S04]  /*79d40*/  LDL.LU R8, [R1+0x400] ;  /* 0x0004000001087983 */ /* 0x001f280000300800 */
[----:B------:R0:W-:Y:S02]  /*79d50*/  STL.64 [R1+0xe08], R4 ;  /* 0x000e080401007387 */ /* 0x0001e40000100a00 */
[----:B0-----:R-:W-:-:S05]  /*79d60*/  IADD3 R4, P6, R19, R7, RZ ;  /* 0x0000000713047210 */ /* 0x001fca0007fde0ff */
[----:B------:R-:W-:-:S05]  /*79d70*/  IMAD.X R5, R27, 0x1, R6, P6 ;  /* 0x000000011b057824 */ /* 0x000fca00030e0606 */
[----:B------:R0:W-:Y:S04]  /*79d80*/  STL.64 [R1+0xe00], R4 ;  /* 0x000e000401007387 */ /* 0x0001e80000100a00 */
[----:B0-----:R-:W2:Y:S04]  /*79d90*/  LDL.LU.64 R4, [R1+0x3088] ;  /* 0x0030880001047983 */ /* 0x001ea80000300a00 */
        /* <DEDUP_REMOVED lines=10> */
[----:B---3--:R-:W-:Y:S02]  /*79e40*/  IADD3 R6, P6, R19, R9, RZ ;  /* 0x0000000913067210 */ /* 0x008fe40007fde0ff */
[----:B------:R-:W2:Y:S03]  /*79e50*/  LDL.LU R19, [R1+0x3084] ;  /* 0x0030840001137983 */ /* 0x000ea60000300800 */
[----:B------:R-:W-:Y:S01]  /*79e60*/  IMAD.X R7, R27, 0x1, R13, P6 ;  /* 0x000000011b077824 */ /* 0x000fe200030e060d */
[----:B----4-:R-:W-:-:S04]  /*79e70*/  SHF.R.S32.HI R27, RZ, 0x1f, R8 ;  /* 0x0000001fff1b7819 */ /* 0x010fc80000011408 */
[----:B------:R0:W-:Y:S04]  /*79e80*/  STL.64 [R1+0xdd8], R6 ;  /* 0x000dd80601007387 */ /* 0x0001e80000100a00 */
[----:B------:R-:W-:Y:S01]  /*79e90*/  STL [R1+0x10], R27 ;  /* 0x0000101b01007387 */ /* 0x000fe20000100800 */
[----:B0-----:R-:W-:-:S05]  /*79ea0*/  IADD3 R6, P6, R8, R11, RZ ;  /* 0x0000000b08067210 */ /* 0x001fca0007fde0ff */
[----:B------:R-:W-:-:S05]  /*79eb0*/  IMAD.X R7, R27, 0x1, R29, P6 ;  /* 0x000000011b077824 */ /* 0x000fca00030e061d */
[----:B------:R0:W-:Y:S04]  /*79ec0*/  STL.64 [R1+0xdc8], R6 ;  /* 0x000dc80601007387 */ /* 0x0001e80000100a00 */
[----:B------:R1:W-:Y:S01]  /*79ed0*/  STL [R1+0x3058], R10 ;  /* 0x0030580a01007387 */ /* 0x0003e20000100800 */
[----:B0-----:R-:W-:Y:S01]  /*79ee0*/  IADD3 R6, P6, R8, R10, RZ ;  /* 0x0000000a08067210 */ /* 0x001fe20007fde0ff */
[----:B-1----:R-:W-:Y:S02]  /*79ef0*/  IMAD.MOV.U32 R10, RZ, RZ, R8 ;  /* 0x000000ffff0a7224 */ /* 0x002fe400078e0008 */
[----:B------:R-:W3:Y:S04]  /*79f00*/  LDL.LU R8, [R1+0x3080] ;  /* 0x0030800001087983 */ /* 0x000ee80000300800 */
[----:B------:R0:W-:Y:S02]  /*79f10*/  STL [R1+0x305c], R11 ;  /* 0x00305c0b01007387 */ /* 0x0001e40000100800 */
[----:B0-----:R-:W-:-:S02]  /*79f20*/  IMAD.MOV.U32 R11, RZ, RZ, R9 ;  /* 0x000000ffff0b7224 */ /* 0x001fc400078e0009 */
[----:B------:R-:W4:Y:S01]  /*79f30*/  LDL.LU R9, [R1+0x307c] ;  /* 0x00307c0001097983 */ /* 0x000f220000300800 */
[----:B--2---:R-:W-:-:S03]  /*79f40*/  IMAD.X R7, R27, 0x1, R19, P6 ;  /* 0x000000011b077824 */ /* 0x004fc600030e0613 */
[----:B------:R-:W2:Y:S04]  /*79f50*/  LDL.LU R27, [R1+0x3078] ;  /* 0x00307800011b7983 */ /* 0x000ea80000300800 */
[----:B------:R0:W-:Y:S04]  /*79f60*/  STL [R1+0x3060], R19 ;  /* 0x0030601301007387 */ /* 0x0001e80000100800 */
[----:B0-----:R-:W3:Y:S04]  /*79f70*/  LDL.LU R19, [R1+0x10] ;  /* 0x0000100001137983 */ /* 0x001ee80000300800 */
[----:B------:R4:W-:Y:S04]  /*79f80*/  STL.64 [R1+0xdc0], R6 ;  /* 0x000dc00601007387 */ /* 0x0009e80000100a00 */
[----:B------:R-:W-:Y:S01]  /*79f90*/  STL.64 [R1+0x3068], R22 ;  /* 0x0030681601007387 */ /* 0x000fe20000100a00 */
[----:B----4-:R-:W-:-:S05]  /*79fa0*/  IADD3 R6, P6, R10, R9, RZ ;  /* 0x000000090a067210 */ /* 0x010fca0007fde0ff */
[----:B---3--:R-:W-:-:S05]  /*79fb0*/  IMAD.X R7, R19, 0x1, R8, P6 ;  /* 0x0000000113077824 */ /* 0x008fca00030e0608 */
[----:B------:R0:W-:Y:S04]  /*79fc0*/  STL.64 [R1+0xdb8], R6 ;  /* 0x000db80601007387 */ /* 0x0001e80000100a00 */
[----:B0-----:R-:W3:Y:S01]  /*79fd0*/  LDL.LU.64 R6, [R1+0x3070] ;  /* 0x0030700001067983 */ /* 0x001ee20000300a00 */
[----:B------:R-:W-:Y:S02]  /*79fe0*/  IMAD.MOV.U32 R23, RZ, RZ, R14 ;  /* 0x000000ffff177224 */ /* 0x000fe400078e000e */
[----:B------:R-:W-:Y:S02]  /*79ff0*/  IMAD.MOV.U32 R14, RZ, RZ, R28 ;  /* 0x000000ffff0e7224 */ /* 0x000fe400078e001c */
[----:B------:R-:W-:Y:S02]  /*7a000*/  IMAD.MOV.U32 R28, RZ, RZ, R20 ;  /* 0x000000ffff1c7224 */ /* 0x000fe400078e0014 */
[----:B------:R-:W-:-:S02]  /*7a010*/  IMAD.MOV.U32 R22, RZ, RZ, R17 ;  /* 0x000000ffff167224 */ /* 0x000fc400078e0011 */
[----:B--2---:R-:W-:Y:S02]  /*7a020*/  IMAD.MOV.U32 R17, RZ, RZ, R27 ;  /* 0x000000ffff117224 */ /* 0x004fe400078e001b */
[----:B------:R-:W-:Y:S01]  /*7a030*/  IMAD.MOV.U32 R27, RZ, RZ, R21 ;  /* 0x000000ffff1b7224 */ /* 0x000fe200078e0015 */
[C---:B---3--:R-:W-:Y:S01]  /*7a040*/  IADD3 R20, P6, R10.reuse, R7, RZ ;  /* 0x000000070a147210 */ /* 0x048fe20007fde0ff */
[----:B------:R0:W-:Y:S04]  /*7a050*/  STL.64 [R1+0x3050], R6 ;  /* 0x0030500601007387 */ /* 0x0001e80000100a00 */
[C---:B------:R-:W-:Y:S02]  /*7a060*/  IMAD.X R21, R19.reuse, 0x1, R6, P6 ;  /* 0x0000000113157824 */ /* 0x040fe400030e0606 */
[----:B0-----:R-:W-:Y:S01]  /*7a070*/  IMAD.MOV.U32 R6, RZ, RZ, R22 ;  /* 0x000000ffff067224 */ /* 0x001fe200078e0016 */
[C---:B------:R-:W-:Y:S01]  /*7a080*/  IADD3 R22, P6, R10.reuse, R5, RZ ;  /* 0x000000050a167210 */ /* 0x040fe20007fde0ff */
[----:B------:R-:W-:Y:S01]  /*7a090*/  IMAD.MOV.U32 R7, RZ, RZ, R23 ;  /* 0x000000ffff077224 */ /* 0x000fe200078e0017 */
[----:B------:R0:W-:Y:S03]  /*7a0a0*/  STL.64 [R1+0x2758], R20 ;  /* 0x0027581401007387 */ /* 0x0001e60000100a00 */
[----:B------:R-:W-:Y:S01]  /*7a0b0*/  IMAD.X R23, R19, 0x1, R4, P6 ;  /* 0x0000000113177824 */ /* 0x000fe200030e0604 */
[----:B0-----:R-:W2:Y:S04]  /*7a0c0*/  LDL R21, [R1+0x404] ;  /* 0x0004040001157983 */ /* 0x001ea80000100800 */
        /* <DEDUP_REMOVED lines=15> */
[----:B---3--:R-:W-:-:S05]  /*7a1c0*/  IADD3 R20, P6, R21, R11, RZ ;  /* 0x0000000b15147210 */ /* 0x008fca0007fde0ff */
[----:B------:R-:W-:Y:S02]  /*7a1d0*/  IMAD.X R21, R10, 0x1, R29, P6 ;  /* 0x000000010a157824 */ /* 0x000fe400030e061d */
[----:B0-----:R-:W2:Y:S04]  /*7a1e0*/  LDL.LU R10, [R1+0x3058] ;  /* 0x00305800010a7983 */ /* 0x001ea80000300800 */
[----:B------:R-:W-:Y:S04]  /*7a1f0*/  STL.64 [R1+0xd78], R20 ;  /* 0x000d781401007387 */ /* 0x000fe80000100a00 */
[----:B------:R0:W-:Y:S04]  /*7a200*/  STL [R1+0x304c], R29 ;  /* 0x00304c1d01007387 */ /* 0x0001e80000100800 */
[----:B0-----:R-:W3:Y:S01]  /*7a210*/  LDL.LU R29, [R1+0x404] ;  /* 0x00040400011d7983 */ /* 0x001ee20000300800 */
[----:B------:R-:W-:-:S03]  /*7a220*/  IMAD.MOV.U32 R21, RZ, RZ, R6 ;  /* 0x000000ffff157224 */ /* 0x000fc600078e0006 */
[----:B--2---:R0:W-:Y:S01]  /*7a230*/  STL [R1+0x3048], R10 ;  /* 0x0030480a01007387 */ /* 0x0041e20000100800 */
[----:B---3--:R-:W-:-:S03]  /*7a240*/  IADD3 R6, P6, R29, R10, RZ ;  /* 0x0000000a1d067210 */ /* 0x008fc60007fde0ff */
[----:B0-----:R-:W4:Y:S01]  /*7a250*/  LDL.LU R10, [R1+0x10] ;  /* 0x00001000010a7983 */ /* 0x001f220000300800 */
[----:B------:R-:W-:Y:S02]  /*7a260*/  IMAD.MOV.U32 R20, RZ, RZ, R7 ;  /* 0x000000ffff147224 */ /* 0x000fe400078e0007 */
[----:B----4-:R-:W-:-:S05]  /*7a270*/  IMAD.X R7, R10, 0x1, R19, P6 ;  /* 0x000000010a077824 */ /* 0x010fca00030e0613 */
[----:B------:R0:W-:Y:S02]  /*7a280*/  STL.64 [R1+0xd70], R6 ;  /* 0x000d700601007387 */ /* 0x0001e40000100a00 */
[----:B0-----:R-:W-:-:S05]  /*7a290*/  IADD3 R6, P6, R29, R9, RZ ;  /* 0x000000091d067210 */ /* 0x001fca0007fde0ff */
[----:B------:R-:W-:-:S05]  /*7a2a0*/  IMAD.X R7, R10, 0x1, R8, P6 ;  /* 0x000000010a077824 */ /* 0x000fca00030e0608 */
[----:B------:R0:W-:Y:S04]  /*7a2b0*/  STL.64 [R1+0xd68], R6 ;  /* 0x000d680601007387 */ /* 0x0001e80000100a00 */
[----:B0-----:R-:W2:Y:S04]  /*7a2c0*/  LDL.LU.64 R6, [R1+0x3050] ;  /* 0x0030500001067983 */ /* 0x001ea80000300a00 */
[----:B------:R2:W-:Y:S02]  /*7a2d0*/  STL.64 [R1+0x3040], R8 ;  /* 0x0030400801007387 */ /* 0x0005e40000100a00 */
[----:B--2---:R-:W-:-:S02]  /*7a2e0*/  IADD3 R8, P6, R29, R7, RZ ;  /* 0x000000071d087210 */ /* 0x004fc40007fde0ff */
[----:B------:R0:W-:Y:S03]  /*7a2f0*/  STL.64 [R1+0x3038], R6 ;  /* 0x0030380601007387 */ /* 0x0001e60000100a00 */
[----:B------:R-:W-:Y:S01]  /*7a300*/  IMAD.X R9, R10, 0x1, R6, P6 ;  /* 0x000000010a097824 */ /* 0x000fe200030e0606 */
[----:B0-----:R-:W2:Y:S04]  /*7a310*/  LDL R7, [R1+0x408] ;  /* 0x0004080001077983 */ /* 0x001ea80000100800 */
[----:B------:R0:W-:Y:S04]  /*7a320*/  STL.64 [R1+0xd60], R8 ;  /* 0x000d600801007387 */ /* 0x0001e80000100a00 */
[----:B------:R1:W-:Y:S01]  /*7a330*/  STL [R1+0x3030], R5 ;  /* 0x0030300501007387 */ /* 0x0003e20000100800 */
[----:B0-----:R-:W-:-:S03]  /*7a340*/  IADD3 R8, P6, R29, R5, RZ ;  /* 0x000000051d087210 */ /* 0x001fc60007fde0ff */
[----:B-1----:R-:W3:Y:S02]  /*7a350*/  LDL R5, [R1] ;  /* 0x0000000001057983 */ /* 0x002ee40000100800 */
        /* <DEDUP_REMOVED lines=9> */
[----:B------:R-:W3:Y:S03]  /*7a3f0*/  LDL.LU R29, [R1+0x304c] ;  /* 0x00304c00011d7983 */ /* 0x000ee60000300800 */
[----:B------:R-:W-:Y:S02]  /*7a400*/  IMAD.X R9, R10, 0x1, R13, P6 ;  /* 0x000000010a097824 */ /* 0x000fe400030e060d */
[----:B------:R-:W4:Y:S04]  /*7a410*/  LDL.LU R10, [R1+0x3048] ;  /* 0x00304800010a7983 */ /* 0x000f280000300800 */
[----:B------:R0:W-:Y:S01]  /*7a420*/  STL.64 [R1+0xd38], R8 ;  /* 0x000d380801007387 */ /* 0x0001e20000100a00 */
[----:B--2---:R-:W-:-:S02]  /*7a430*/  SHF.R.S32.HI R6, RZ, 0x1f, R7 ;  /* 0x0000001fff067819 */ /* 0x004fc40000011407 */
[----:B0-----:R-:W-:-:S03]  /*7a440*/  IADD3 R8, P6, R7, R11, RZ ;  /* 0x0000000b07087210 */ /* 0x001fc60007fde0ff */
[----:B------:R-:W-:Y:S02]  /*7a450*/  STL [R1+0x10], R6 ;  /* 0x0000100601007387 */ /* 0x000fe40000100800 */
[----:B---3--:R-:W-:-:S05]  /*7a460*/  IMAD.X R9, R6, 0x1, R29, P6 ;  /* 0x0000000106097824 */ /* 0x008fca00030e061d */
[----:B------:R0:W-:Y:S04]  /*7a470*/  STL.64 [R1+0xd18], R8 ;  /* 0x000d180801007387 */ /* 0x0001e80000100a00 */
[----:B0-----:R-:W2:Y:S04]  /*7a480*/  LDL.LU.64 R8, [R1+0x3040] ;  /* 0x0030400001087983 */ /* 0x001ea80000300a00 */
[----:B------:R-:W3:Y:S01]  /*7a490*/  LDL.LU R29, [R1+0x410] ;  /* 0x00041000011d7983 */ /* 0x000ee20000300800 */
[----:B----4-:R-:W-:-:S03]  /*7a4a0*/  IADD3 R6, P6, R7, R10, RZ ;  /* 0x0000000a07067210 */ /* 0x010fc60007fde0ff */
[----:B---3--:R0:W-:Y:S04]  /*7a4b0*/  STL [R1+0x3020], R29 ;  /* 0x0030201d01007387 */ /* 0x0081e80000100800 */
[----:B0-----:R-:W3:Y:S04]  /*7a4c0*/  LDL.LU R29, [R1+0x10] ;  /* 0x00001000011d7983 */ /* 0x001ee80000300800 */
[----:B------:R0:W-:Y:S04]  /*7a4d0*/  STL.64 [R1+0x3018], R10 ;  /* 0x0030180a01007387 */ /* 0x0001e80000100a00 */
[----:B0-----:R-:W4:Y:S04]  /*7a4e0*/  LDL.LU R10, [R1+0x430] ;  /* 0x00043000010a7983 */ /* 0x001f280000300800 */
[----:B------:R-:W2:Y:S01]  /*7a4f0*/  LDL.LU R11, [R1+0x408] ;  /* 0x00040800010b7983 */ /* 0x000ea20000300800 */
[----:B---3--:R-:W-:-:S05]  /*7a500*/  IMAD.X R7, R29, 0x1, R19, P6 ;  /* 0x000000011d077824 */ /* 0x008fca00030e0613 */
[----:B------:R2:W-:Y:S02]  /*7a510*/  STL.64 [R1+0xd10], R6 ;  /* 0x000d100601007387 */ /* 0x0005e40000100a00 */
[----:B--2---:R-:W-:-:S05]  /*7a520*/  IADD3 R6, P6, R11, R9, RZ ;  /* 0x000000090b067210 */ /* 0x004fca0007fde0ff */
[----:B------:R-:W-:-:S05]  /*7a530*/  IMAD.X R7, R29, 0x1, R8, P6 ;  /* 0x000000011d077824 */ /* 0x000fca00030e0608 */
[----:B------:R0:W-:Y:S04]  /*7a540*/  STL.64 [R1+0xd08], R6 ;  /* 0x000d080601007387 */ /* 0x0001e80000100a00 */
[----:B0-----:R-:W2:Y:S04]  /*7a550*/  LDL.LU.64 R6, [R1+0x3038] ;  /* 0x0030380001067983 */ /* 0x001ea80000300a00 */
[----:B------:R-:W-:Y:S04]  /*7a560*/  STL.64 [R1+0x3028], R22 ;  /* 0x0030281601007387 */ /* 0x000fe80000100a00 */
[----:B------:R0:W-:Y:S02]  /*7a570*/  STL.64 [R1+0x3010], R8 ;  /* 0x0030100801007387 */ /* 0x0001e40000100a00 */
[----:B0-----:R-:W-:-:S02]  /*7a580*/  IMAD.MOV.U32 R9, RZ, RZ, R5 ;  /* 0x000000ffff097224 */ /* 0x001fc400078e0005 */
[----:B------:R-:W3:Y:S04]  /*7a590*/  LDL.LU R5, [R1+0x3030] ;  /* 0x0030300001057983 */ /* 0x000ee80000300800 */
[----:B------:R-:W4:Y:S01]  /*7a5a0*/  LDL.LU R8, [R1+0x4bc] ;  /* 0x0004bc0001087983 */ /* 0x000f220000300800 */
[----:B--2---:R-:W-:-:S05]  /*7a5b0*/  IADD3 R22, P6, R11, R7, RZ ;  /* 0x000000070b167210 */ /* 0x004fca0007fde0ff */
[----:B------:R-:W-:-:S05]  /*7a5c0*/  IMAD.X R23, R29, 0x1, R6, P6 ;  /* 0x000000011d177824 */ /* 0x000fca00030e0606 */
[----:B------:R3:W-:Y:S04]  /*7a5d0*/  STL.64 [R1+0xd00], R22 ;  /* 0x000d001601007387 */ /* 0x0007e80000100a00 */
[----:B------:R0:W-:Y:S01]  /*7a5e0*/  STL.64 [R1+0x3008], R6 ;  /* 0x0030080601007387 */ /* 0x0001e20000100a00 */
[----:B---3--:R-:W-:-:S03]  /*7a5f0*/  IADD3 R22, P6, R11, R5, RZ ;  /* 0x000000050b167210 */ /* 0x008fc60007fde0ff */
[----:B0-----:R-:W2:Y:S04]  /*7a600*/  LDL R6, [R1+0x8] ;  /* 0x0000080001067983 */ /* 0x001ea80000100800 */
[----:B------:R-:W3:Y:S01]  /*7a610*/  LDL R7, [R1+0x40c] ;  /* 0x00040c0001077983 */ /* 0x000ee20000100800 */
[----:B------:R-:W-:-:S03]  /*7a620*/  IMAD.X R23, R29, 0x1, R4, P6 ;  /* 0x000000011d177824 */ /* 0x000fc600030e0604 */
[----:B------:R-:W-:Y:S04]  /*7a630*/  STL.64 [R1+0x3000], R4 ;  /* 0x0030000401007387 */ /* 0x000fe80000100a00 */
[----:B------:R0:W-:Y:S02]  /*7a640*/  STL.64 [R1+0xcf8], R22 ;  /* 0x000cf81601007387 */ /* 0x0001e40000100a00 */
[----:B0-----:R-:W-:-:S05]  /*7a650*/  IADD3 R22, P6, R11, R3, RZ ;  /* 0x000000030b167210 */ /* 0x001fca0007fde0ff */
[----:B------:R-:W-:-:S05]  /*7a660*/  IMAD.X R23, R29, 0x1, R2, P6 ;  /* 0x000000011d177824 */ /* 0x000fca00030e0602 */
[----:B------:R0:W-:Y:S01]  /*7a670*/  STL.64 [R1+0xcf0], R22 ;  /* 0x000cf01601007387 */ /* 0x0001e20000100a00 */
[----:B----4-:R-:W-:Y:S01]  /*7a680*/  IMAD.MOV.U32 R5, RZ, RZ, R10 ;  /* 0x000000ffff057224 */ /* 0x010fe200078e000a */
[----:B0-----:R-:W-:-:S05]  /*7a690*/  IADD3 R22, P6, R11, R0, RZ ;  /* 0x000000000b167210 */ /* 0x001fca0007fde0ff */
[----:B------:R-:W-:Y:S01]  /*7a6a0*/  IMAD.X R23, R29, 0x1, R12, P6 ;  /* 0x000000011d177824 */ /* 0x000fe200030e060c */
[----:B------:R-:W-:-:S05]  /*7a6b0*/  IADD3 R10, P6, R11, R9, RZ ;  /* 0x000000090b0a7210 */ /* 0x000fca0007fde0ff */
[----:B------:R-:W-:Y:S01]  /*7a6c0*/  IMAD.X R11, R29, 0x1, R13, P6 ;  /* 0x000000011d0b7824 */ /* 0x000fe200030e060d */
[----:B------:R0:W-:Y:S04]  /*7a6d0*/  STL.64 [R1+0xce8], R22 ;  /* 0x000ce81601007387 */ /* 0x0001e80000100a00 */
[----:B0-----:R-:W4:Y:S04]  /*7a6e0*/  LDL.LU.64 R22, [R1+0x3028] ;  /* 0x0030280001167983 */ /* 0x001f280000300a00 */
[----:B------:R-:W4:Y:S04]  /*7a6f0*/  LDL.LU R29, [R1+0x3020] ;  /* 0x00302000011d7983 */ /* 0x000f280000300800 */
[----:B------:R0:W-:Y:S04]  /*7a700*/  STL.64 [R1+0xcd8], R10 ;  /* 0x000cd80a01007387 */ /* 0x0001e80000100a00 */
[----:B0-----:R-:W2:Y:S04]  /*7a710*/  LDL.LU.64 R10, [R1+0x3018] ;  /* 0x00301800010a7983 */ /* 0x001ea80000300a00 */
[----:B------:R0:W-:Y:S02]  /*7a720*/  STL.64 [R1+0x2ff8], R12 ;  /* 0x002ff80c01007387 */ /* 0x0001e40000100a00 */
[----:B0-----:R-:W-:-:S02]  /*7a730*/  IMAD.MOV.U32 R12, RZ, RZ, R8 ;  /* 0x000000ffff0c7224 */ /* 0x001fc400078e0008 */
[----:B------:R-:W-:Y:S01]  /*7a740*/  IMAD.MOV.U32 R13, RZ, RZ, R9 ;  /* 0x000000ffff0d7224 */ /* 0x000fe200078e0009 */
[----:B---3--:R-:W-:-:S05]  /*7a750*/  SHF.R.S32.HI R4, RZ, 0x1f, R7 ;  /* 0x0000001fff047819 */ /* 0x008fca0000011407 */
[----:B------:R-:W-:Y:S01]  /*7a760*/  STL [R1+0x10], R4 ;  /* 0x0000100401007387 */ /* 0x000fe20000100800 */
[----:B--2---:R-:W-:-:S05]  /*7a770*/  IADD3 R8, P6, R7, R11, RZ ;  /* 0x0000000b07087210 */ /* 0x004fca0007fde0ff */
[----:B------:R-:W-:Y:S01]  /*7a780*/  IMAD.X R9, R4, 0x1, R6, P6 ;  /* 0x0000000104097824 */ /* 0x000fe200030e0606 */
[----:B------:R-:W-:-:S04]  /*7a790*/  IADD3 R6, P6, R7, R10, RZ ;  /* 0x0000000a07067210 */ /* 0x000fc80007fde0ff */
[----:B------:R0:W-:Y:S01]  /*7a7a0*/  STL.64 [R1+0xcc8], R8 ;  /* 0x000cc80801007387 */ /* 0x0001e20000100a00 */
[----:B------:R-:W-:-:S03]  /*7a7b0*/  IMAD.X R7, R4, 0x1, R19, P6 ;  /* 0x0000000104077824 */ /* 0x000fc600030e0613 */
[----:B0-----:R-:W2:Y:S04]  /*7a7c0*/  LDL.LU.64 R8, [R1+0x3010] ;  /* 0x0030100001087983 */ /* 0x001ea80000300a00 */
[----:B------:R0:W-:Y:S04]  /*7a7d0*/  STL.64 [R1+0x2fe0], R10 ;  /* 0x002fe00a01007387 */ /* 0x0001e80000100a00 */
[----:B0-----:R-:W2:Y:S04]  /*7a7e0*/  LDL.LU R11, [R1+0x40c] ;  /* 0x00040c00010b7983 */ /* 0x001ea80000300800 */
[----:B------:R0:W-:Y:S04]  /*7a7f0*/  STL [R1+0x2fe8], R19 ;  /* 0x002fe81301007387 */ /* 0x0001e80000100800 */
        /* <DEDUP_REMOVED lines=11> */
[----:B0-----:R-:W2:Y:S01]  /*7a8b0*/  LDL.LU.64 R4, [R1+0x3000] ;  /* 0x0030000001047983 */ /* 0x001ea20000300a00 */
[----:B------:R-:W-:-:S03]  /*7a8c0*/  IMAD.MOV.U32 R10, RZ, RZ, R12 ;  /* 0x000000ffff0a7224 */ /* 0x000fc600078e000c */
        /* <DEDUP_REMOVED lines=8> */
[----:B0-----:R-:W2:Y:S01]  /*7a950*/  LDL.LU.64 R12, [R1+0x2ff8] ;  /* 0x002ff800010c7983 */ /* 0x001ea20000300a00 */
[----:B------:R-:W-:-:S03]  /*7a960*/  IADD3 R8, P6, R11, R0, RZ ;  /* 0x000000000b087210 */ /* 0x000fc60007fde0ff */
[----:B------:R0:W-:Y:S02]  /*7a970*/  STL.64 [R1+0x2fd0], R2 ;  /* 0x002fd00201007387 */ /* 0x0001e40000100a00 */
[----:B0-----:R-:W-:Y:S02]  /*7a980*/  IMAD.MOV.U32 R2, RZ, RZ, R9 ;  /* 0x000000ffff027224 */ /* 0x001fe400078e0009 */
[----:B------:R-:W-:Y:S02]  /*7a990*/  IMAD.MOV.U32 R3, RZ, RZ, R10 ;  /* 0x000000ffff037224 */ /* 0x000fe400078e000a */
[----:B--2---:R-:W-:Y:S01]  /*7a9a0*/  IMAD.X R9, R19, 0x1, R12, P6 ;  /* 0x0000000113097824 */ /* 0x004fe200030e060c */
[----:B------:R-:W-:-:S05]  /*7a9b0*/  IADD3 R10, P6, R11, R7, RZ ;  /* 0x000000070b0a7210 */ /* 0x000fca0007fde0ff */
[----:B------:R-:W-:Y:S01]  /*7a9c0*/  IMAD.X R11, R19, 0x1, R13, P6 ;  /* 0x00000001130b7824 */ /* 0x000fe200030e060d */
[----:B------:R0:W-:Y:S04]  /*7a9d0*/  STL.64 [R1+0xc98], R8 ;  /* 0x000c980801007387 */ /* 0x0001e80000100a00 */
[----:B0-----:R-:W2:Y:S04]  /*7a9e0*/  LDL.LU.64 R8, [R1+0x2ff0] ;  /* 0x002ff00001087983 */ /* 0x001ea80000300a00 */
[----:B------:R-:W3:Y:S04]  /*7a9f0*/  LDL.LU R19, [R1+0x2fe8] ;  /* 0x002fe80001137983 */ /* 0x000ee80000300800 */
[----:B------:R0:W-:Y:S04]  /*7aa00*/  STL.64 [R1+0xc88], R10 ;  /* 0x000c880a01007387 */ /* 0x0001e80000100a00 */
[----:B0-----:R-:W2:Y:S04]  /*7aa10*/  LDL.LU.64 R10, [R1+0x2fe0] ;  /* 0x002fe000010a7983 */ /* 0x001ea80000300a00 */
[----:B------:R0:W-:Y:S04]  /*7aa20*/  STL.64 [R1+0x2fc8], R12 ;  /* 0x002fc80c01007387 */ /* 0x0001e80000100a00 */
[----:B0-----:R-:W3:Y:S01]  /*7aa30*/  LDL R13, [R1+0x8] ;  /* 0x00000800010d7983 */ /* 0x001ee20000100800 */
[----:B----4-:R-:W-:-:S05]  /*7aa40*/  SHF.R.S32.HI R6, RZ, 0x1f, R29 ;  /* 0x0000001fff067819 */ /* 0x010fca000001141d */
[----:B------:R0:W-:Y:S01]  /*7aa50*/  STL [R1+0x10], R6 ;  /* 0x0000100601007387 */ /* 0x0001e20000100800 */
[----:B--2---:R-:W-:-:S05]  /*7aa60*/  IADD3 R12, P6, R29, R11, RZ ;  /* 0x0000000b1d0c7210 */ /* 0x004fca0007fde0ff */
[----:B---3--:R-:W-:Y:S01]  /*7aa70*/  IMAD.X R13, R6, 0x1, R13, P6 ;  /* 0x00000001060d7824 */ /* 0x008fe200030e060d */
[----:B0-----:R-:W-:-:S04]  /*7aa80*/  IADD3 R6, P6, R29, R10, RZ ;  /* 0x0000000a1d067210 */ /* 0x001fc80007fde0ff */
[----:B------:R-:W-:Y:S04]  /*7aa90*/  STL.64 [R1+0xc78], R12 ;  /* 0x000c780c01007387 */ /* 0x000fe80000100a00 */
[----:B------:R0:W-:Y:S04]  /*7aaa0*/  STL [R1+0x2fbc], R10 ;  /* 0x002fbc0a01007387 */ /* 0x0001e80000100800 */
[----:B0-----:R-:W2:Y:S01]  /*7aab0*/  LDL.LU R10, [R1+0x10] ;  /* 0x00001000010a7983 */ /* 0x001ea20000300800 */
[----:B------:R-:W-:Y:S02]  /*7aac0*/  IMAD.MOV.U32 R13, RZ, RZ, R7 ;  /* 0x000000ffff0d7224 */ /* 0x000fe400078e0007 */
[----:B--2---:R-:W-:-:S05]  /*7aad0*/  IMAD.X R7, R10, 0x1, R19, P6 ;  /* 0x000000010a077824 */ /* 0x004fca00030e0613 */
        /* <DEDUP_REMOVED lines=8> */
[C---:B--2---:R-:W-:Y:S01]  /*7ab60*/  IADD3 R2, P6, R29.reuse, R7, RZ ;  /* 0x000000071d027210 */ /* 0x044fe20007fde0ff */
[----:B------:R0:W-:Y:S04]  /*7ab70*/  STL [R1+0x2fb8], R7 ;  /* 0x002fb80701007387 */ /* 0x0001e80000100800 */
[----:B------:R-:W-:Y:S01]  /*7ab80*/  IMAD.X R3, R10, 0x1, R6, P6 ;  /* 0x000000010a037824 */ /* 0x000fe200030e0606 */
[----:B0-----:R-:W2:Y:S04]  /*7ab90*/  LDL R7, [R1+0x414] ;  /* 0x0004140001077983 */ /* 0x001ea80000100800 */
[----:B------:R0:W-:Y:S02]  /*7aba0*/  STL.64 [R1+0xc60], R2 ;  /* 0x000c600201007387 */ /* 0x0001e40000100a00 */
[----:B0-----:R-:W-:-:S05]  /*7abb0*/  IADD3 R2, P6, R29, R5, RZ ;  /* 0x000000051d027210 */ /* 0x001fca0007fde0ff */
        /* <DEDUP_REMOVED lines=9> */
[----:B------:R0:W-:Y:S01]  /*7ac50*/  STL.64 [R1+0x2fa8], R2 ;  /* 0x002fa80201007387 */ /* 0x0001e20000100a00 */
[----:B------:R-:W-:Y:S02]  /*7ac60*/  IMAD.MOV.U32 R4, RZ, RZ, R9 ;  /* 0x000000ffff047224 */ /* 0x000fe400078e0009 */
[----:B0-----:R-:W-:Y:S01]  /*7ac70*/  IMAD.MOV.U32 R2, RZ, RZ, R8 ;  /* 0x000000ffff027224 */ /* 0x001fe200078e0008 */
[----:B------:R-:W-:Y:S01]  /*7ac80*/  IADD3 R8, P6, R29, R0, RZ ;  /* 0x000000001d087210 */ /* 0x000fe20007fde0ff */
[----:B------:R-:W-:-:S02]  /*7ac90*/  IMAD.MOV.U32 R3, RZ, RZ, R5 ;  /* 0x000000ffff037224 */ /* 0x000fc400078e0005 */
[----:B------:R-:W-:Y:S02]  /*7aca0*/  IMAD.MOV.U32 R5, RZ, RZ, R28 ;  /* 0x000000ffff057224 */ /* 0x000fe400078e001c */
[----:B---3--:R-:W-:Y:S01]  /*7acb0*/  IMAD.X R9, R10, 0x1, R12, P6 ;  /* 0x000000010a097824 */ /* 0x008fe200030e060c */
[----:B------:R-:W-:-:S05]  /*7acc0*/  IADD3 R28, P6, R29, R3, RZ ;  /* 0x000000031d1c7210 */ /* 0x000fca0007fde0ff */
[----:B------:R-:W-:Y:S01]  /*7acd0*/  IMAD.X R29, R10, 0x1, R13, P6 ;  /* 0x000000010a1d7824 */ /* 0x000fe200030e060d */
[----:B------:R0:W-:Y:S04]  /*7ace0*/  STL.64 [R1+0xc48], R8 ;  /* 0x000c480801007387 */ /* 0x0001e80000100a00 */
[----:B0-----:R-:W3:Y:S04]  /*7acf0*/  LDL.LU.64 R8, [R1+0x2fc0] ;  /* 0x002fc00001087983 */ /* 0x001ee80000300a00 */
[----:B------:R-:W4:Y:S04]  /*7ad00*/  LDL.LU R10, [R1+0x2fbc] ;  /* 0x002fbc00010a7983 */ /* 0x000f280000300800 */
[----:B------:R0:W-:Y:S02]  /*7ad10*/  STL.64 [R1+0xc38], R28 ;  /* 0x000c381c01007387 */ /* 0x0001e40000100a00 */
[----:B0-----:R-:W-:Y:S01]  /*7ad20*/  IMAD.MOV.U32 R29, RZ, RZ, R25 ;  /* 0x000000ffff1d7224 */ /* 0x001fe200078e0019 */
[----:B--2---:R-:W-:Y:S01]  /*7ad30*/  SHF.R.S32.HI R25, RZ, 0x1f, R7 ;  /* 0x0000001fff197819 */ /* 0x004fe20000011407 */
[----:B------:R-:W-:-:S02]  /*7ad40*/  IMAD.MOV.U32 R28, RZ, RZ, R27 ;  /* 0x000000ffff1c7224 */ /* 0x000fc400078e001b */
[----:B------:R-:W-:Y:S01]  /*7ad50*/  IMAD.MOV.U32 R27, RZ, RZ, R24 ;  /* 0x000000ffff1b7224 */ /* 0x000fe200078e0018 */
[----:B------:R-:W-:Y:S01]  /*7ad60*/  IADD3 R24, P6, R7, R11, RZ ;  /* 0x0000000b07187210 */ /* 0x000fe20007fde0ff */
[----:B------:R0:W-:Y:S04]  /*7ad70*/  STL [R1+0x10], R25 ;  /* 0x0000101901007387 */ /* 0x0001e80000100800 */
[----:B0-----:R-:W2:Y:S04]  /*7ad80*/  LDL R25, [R1+0x8] ;  /* 0x0000080001197983 */ /* 0x001ea80000100800 */
[----:B------:R0:W-:Y:S04]  /*7ad90*/  STL [R1+0x2fa0], R11 ;  /* 0x002fa00b01007387 */ /* 0x0001e80000100800 */
[----:B0-----:R-:W2:Y:S02]  /*7ada0*/  LDL.LU R11, [R1+0x10] ;  /* 0x00001000010b7983 */ /* 0x001ea40000300800 */
[----:B--2---:R-:W-:-:S05]  /*7adb0*/  IMAD.X R25, R11, 0x1, R25, P6 ;  /* 0x000000010b197824 */ /* 0x004fca00030e0619 */
[----:B------:R4:W-:Y:S02]  /*7adc0*/  STL.64 [R1+0x2728], R24 ;  /* 0x0027281801007387 */ /* 0x0009e40000100a00 */
[----:B----4-:R-:W-:Y:S02]  /*7add0*/  IADD3 R24, P6, R7, R10, RZ ;  /* 0x0000000a07187210 */ /* 0x010fe40007fde0ff */
[----:B------:R-:W2:Y:S04]  /*7ade0*/  LDL.LU R7, [R1+0x2fb8] ;  /* 0x002fb80001077983 */ /* 0x000ea80000300800 */
[----:B------:R0:W-:Y:S04]  /*7adf0*/  STL [R1+0x2fa4], R10 ;  /* 0x002fa40a01007387 */ /* 0x0001e80000100800 */
[----:B0-----:R-:W3:Y:S01]  /*7ae00*/  LDL.LU R10, [R1+0x414] ;  /* 0x00041400010a7983 */ /* 0x001ee20000300800 */
[----:B------:R-:W-:-:S05]  /*7ae10*/  IMAD.X R25, R11, 0x1, R19, P6 ;  /* 0x000000010b197824 */ /* 0x000fca00030e0613 */
[----:B------:R3:W-:Y:S02]  /*7ae20*/  STL.64 [R1+0xc18], R24 ;  /* 0x000c181801007387 */ /* 0x0007e40000100a00 */
[----:B---3--:R-:W-:-:S05]  /*7ae30*/  IADD3 R24, P6, R10, R9, RZ ;  /* 0x000000090a187210 */ /* 0x008fca0007fde0ff */
[----:B------:R-:W-:-:S05]  /*7ae40*/  IMAD.X R25, R11, 0x1, R8, P6 ;  /* 0x000000010b197824 */ /* 0x000fca00030e0608 */
[----:B------:R0:W-:Y:S04]  /*7ae50*/  STL.64 [R1+0xc10], R24 ;  /* 0x000c101801007387 */ /* 0x0001e80000100a00 */
[----:B------:R1:W-:Y:S01]  /*7ae60*/  STL.64 [R1+0x2f90], R8 ;  /* 0x002f900801007387 */ /* 0x0003e20000100a00 */
[----:B0-----:R-:W-:Y:S01]  /*7ae70*/  IMAD.MOV.U32 R25, RZ, RZ, R4 ;  /* 0x000000ffff197224 */ /* 0x001fe200078e0004 */
[----:B--2---:R-:W-:Y:S01]  /*7ae80*/  IADD3 R4, P6, R10, R7, RZ ;  /* 0x000000070a047210 */ /* 0x004fe20007fde0ff */
[----:B-1----:R-:W-:-:S04]  /*7ae90*/  IMAD.MOV.U32 R9, RZ, RZ, R5 ;  /* 0x000000ffff097224 */ /* 0x002fc800078e0005 */
[----:B------:R-:W-:-:S05]  /*7aea0*/  IMAD.X R5, R11, 0x1, R6, P6 ;  /* 0x000000010b057824 */ /* 0x000fca00030e0606 */
[----:B------:R0:W-:Y:S04]  /*7aeb0*/  STL.64 [R1+0xc08], R4 ;  /* 0x000c080401007387 */ /* 0x0001e80000100a00 */
[----:B0-----:R-:W2:Y:S01]  /*7aec0*/  LDL.LU.64 R4, [R1+0x2fb0] ;  /* 0x002fb00001047983 */ /* 0x001ea20000300a00 */
[----:B------:R-:W-:-:S03]  /*7aed0*/  IMAD.MOV.U32 R24, RZ, RZ, R2 ;  /* 0x000000ffff187224 */ /* 0x000fc600078e0002 */
[----:B------:R0:W-:Y:S02]  /*7aee0*/  STL.64 [R1+0x2f88], R6 ;  /* 0x002f880601007387 */ /* 0x0001e40000100a00 */
[----:B0-----:R-:W-:Y:S01]  /*7aef0*/  IMAD.MOV.U32 R6, RZ, RZ, R3 ;  /* 0x000000ffff067224 */ /* 0x001fe200078e0003 */
[----:B--2---:R-:W-:Y:S01]  /*7af00*/  IADD3 R2, P6, R10, R5, RZ ;  /* 0x000000050a027210 */ /* 0x004fe20007fde0ff */
[----:B------:R-:W-:Y:S04]  /*7af10*/  STL [R1+0x2f98], R5 ;  /* 0x002f980501007387 */ /* 0x000fe80000100800 */
[----:B------:R-:W-:-:S05]  /*7af20*/  IMAD.X R3, R11, 0x1, R4, P6 ;  /* 0x000000010b037824 */ /* 0x000fca00030e0604 */
[----:B------:R0:W-:Y:S04]  /*7af30*/  STL.64 [R1+0xc00], R2 ;  /* 0x000c000201007387 */ /* 0x0001e80000100a00 */
[----:B0-----:R-:W2:Y:S01]  /*7af40*/  LDL.LU.64 R2, [R1+0x2fa8] ;  /* 0x002fa80001027983 */ /* 0x001ea20000300a00 */
[----:B------:R-:W-:-:S03]  /*7af50*/  IMAD.MOV.U32 R7, RZ, RZ, R9 ;  /* 0x000000ffff077224 */ /* 0x000fc600078e0009 */
[----:B------:R0:W-:Y:S04]  /*7af60*/  STL [R1+0x2f9c], R4 ;  /* 0x002f9c0401007387 */ /* 0x0001e80000100800 */
[----:B0-----:R-:W3:Y:S01]  /*7af70*/  LDL.LU R4, [R1+0x418] ;  /* 0x0004180001047983 */ /* 0x001ee20000300800 */
[----:B--2---:R-:W-:-:S05]  /*7af80*/  IADD3 R8, P6, R10, R3, RZ ;  /* 0x000000030a087210 */ /* 0x004fca0007fde0ff */
[----:B------:R-:W-:-:S05]  /*7af90*/  IMAD.X R9, R11, 0x1, R2, P6 ;  /* 0x000000010b097824 */ /* 0x000fca00030e0602 */
[----:B------:R0:W-:Y:S02]  /*7afa0*/  STL.64 [R1+0xbf8], R8 ;  /* 0x000bf80801007387 */ /* 0x0001e40000100a00 */
[----:B0-----:R-:W-:-:S05]  /*7afb0*/  IADD3 R8, P6, R10, R0, RZ ;  /* 0x000000000a087210 */ /* 0x001fca0007fde0ff */
[----:B------:R-:W-:-:S05]  /*7afc0*/  IMAD.X R9, R11, 0x1, R12, P6 ;  /* 0x000000010b097824 */ /* 0x000fca00030e060c */
[----:B------:R0:W-:Y:S02]  /*7afd0*/  STL.64 [R1+0xbf0], R8 ;  /* 0x000bf00801007387 */ /* 0x0001e40000100a00 */
[----:B0-----:R-:W-:Y:S02]  /*7afe0*/  IADD3 R8, P6, R10, R6, RZ ;  /* 0x000000060a087210 */ /* 0x001fe40007fde0ff */
[----:B------:R-:W2:Y:S03]  /*7aff0*/  LDL.LU R10, [R1+0x2fa4] ;  /* 0x002fa400010a7983 */ /* 0x000ea60000300800 */
[----:B------:R-:W-:Y:S02]  /*7b000*/  IMAD.X R9, R11, 0x1, R13, P6 ;  /* 0x000000010b097824 */ /* 0x000fe400030e060d */
[----:B------:R-:W4:Y:S04]  /*7b010*/  LDL.LU R11, [R1+0x2fa0] ;  /* 0x002fa000010b7983 */ /* 0x000f280000300800 */
[----:B------:R0:W-:Y:S04]  /*7b020*/  STL.64 [R1+0xbe0], R8 ;  /* 0x000be00801007387 */ /* 0x0001e80000100a00 */
[----:B0-----:R-:W2:Y:S01]  /*7b030*/  LDL R9, [R1+0x8] ;  /* 0x0000080001097983 */ /* 0x001ea20000100800 */
[----:B---3--:R-:W-:-:S05]  /*7b040*/  SHF.R.S32.HI R5, RZ, 0x1f, R4 ;  /* 0x0000001fff057819 */ /* 0x008fca0000011404 */
[----:B------:R-:W-:Y:S01]  /*7b050*/  STL [R1+0x10], R5 ;  /* 0x0000100501007387 */ /* 0x000fe20000100800 */
[----:B----4-:R-:W-:-:S05]  /*7b060*/  IADD3 R8, P6, R4, R11, RZ ;  /* 0x0000000b04087210 */ /* 0x010fca0007fde0ff */
[----:B--2---:R-:W-:-:S05]  /*7b070*/  IMAD.X R9, R5, 0x1, R9, P6 ;  /* 0x0000000105097824 */ /* 0x004fca00030e0609 */
[----:B------:R0:W-:Y:S04]  /*7b080*/  STL.64 [R1+0xbd0], R8 ;  /* 0x000bd00801007387 */ /* 0x0001e80000100a00 */
[----:B------:R1:W-:Y:S01]  /*7b090*/  STL.64 [R1+0x2f70], R10 ;  /* 0x002f700a01007387 */ /* 0x0003e20000100a00 */
[----:B0-----:R-:W-:Y:S01]  /*7b0a0*/  IADD3 R8, P6, R4, R10, RZ ;  /* 0x0000000a04087210 */ /* 0x001fe20007fde0ff */
[----:B-1----:R-:W-:Y:S02]  /*7b0b0*/  IMAD.MOV.U32 R11, RZ, RZ, R4 ;  /* 0x000000ffff0b7224 */ /* 0x002fe400078e0004 */
[----:B------:R-:W2:Y:S02]  /*7b0c0*/  LDL.LU R4, [R1+0x2f9c] ;  /* 0x002f9c0001047983 */ /* 0x000ea40000300800 */
[----:B------:R-:W-:-:S02]  /*7b0d0*/  IMAD.X R9, R5, 0x1, R19, P6 ;  /* 0x0000000105097824 */ /* 0x000fc400030e0613 */
[----:B------:R-:W3:Y:S04]  /*7b0e0*/  LDL.LU R5, [R1+0x2f98] ;  /* 0x002f980001057983 */ /* 0x000ee80000300800 */
[----:B------:R0:W-:Y:S04]  /*7b0f0*/  STL.64 [R1+0xbc8], R8 ;  /* 0x000bc80801007387 */ /* 0x0001e80000100a00 */
[----:B0-----:R-:W4:Y:S04]  /*7b100*/  LDL.LU.64 R8, [R1+0x2f90] ;  /* 0x002f900001087983 */ /* 0x001f280000300a00 */
[----:B------:R-:W-:Y:S04]  /*7b110*/  STL.64 [R1+0x2f80], R28 ;  /* 0x002f801c01007387 */ /* 0x000fe80000100a00 */
[----:B------:R0:W-:Y:S04]  /*7b120*/  STL [R1+0x2f78], R19 ;  /* 0x002f781301007387 */ /* 0x0001e80000100800 */
[----:B0-----:R-:W2:Y:S01]  /*7b130*/  LDL.LU R19, [R1+0x10] ;  /* 0x0000100001137983 */ /* 0x001ea20000300800 */
[----:B------:R-:W-:-:S02]  /*7b140*/  IMAD.MOV.U32 R10, RZ, RZ, R6 ;  /* 0x000000ffff0a7224 */ /* 0x000fc400078e0006 */
[----:B------:R-:W-:Y:S01]  /*7b150*/  IMAD.MOV.U32 R29, RZ, RZ, R7 ;  /* 0x000000ffff1d7224 */ /* 0x000fe200078e0007 */
[----:B----4-:R-:W-:-:S05]  /*7b160*/  IADD3 R6, P6, R11, R9, RZ ;  /* 0x000000090b067210 */ /* 0x010fca0007fde0ff */
[----:B--2---:R-:W-:-:S05]  /*7b170*/  IMAD.X R7, R19, 0x1, R8, P6 ;  /* 0x0000000113077824 */ /* 0x004fca00030e0608 */
        /* <DEDUP_REMOVED lines=8> */
[----:B---3--:R-:W-:-:S03]  /*7b200*/  IADD3 R28, P6, R11, R5, RZ ;  /* 0x000000050b1c7210 */ /* 0x008fc60007fde0ff */
[----:B0-----:R-:W2:Y:S04]  /*7b210*/  LDL R6, [R1+0x8] ;  /* 0x0000080001067983 */ /* 0x001ea80000100800 */
[----:B------:R-:W3:Y:S01]  /*7b220*/  LDL R7, [R1+0x41c] ;  /* 0x00041c0001077983 */ /* 0x000ee20000100800 */
        /* <DEDUP_REMOVED lines=15> */
[----:B0-----:R-:W-:Y:S01]  /*7b320*/  IMAD.MOV.U32 R13, RZ, RZ, R9 ;  /* 0x000000ffff0d7224 */ /* 0x001fe200078e0009 */
[----:B---3--:R-:W-:-:S05]  /*7b330*/  SHF.R.S32.HI R12, RZ, 0x1f, R7 ;  /* 0x0000001fff0c7819 */ /* 0x008fca0000011407 */
[----:B------:R-:W-:Y:S01]  /*7b340*/  STL [R1+0x10], R12 ;  /* 0x0000100c01007387 */ /* 0x000fe20000100800 */
[----:B--2---:R-:W-:-:S05]  /*7b350*/  IADD3 R8, P6, R7, R11, RZ ;  /* 0x0000000b07087210 */ /* 0x004fca0007fde0ff */
[----:B------:R-:W-:Y:S01]  /*7b360*/  IMAD.X R9, R12, 0x1, R6, P6 ;  /* 0x000000010c097824 */ /* 0x000fe200030e0606 */
[----:B------:R-:W-:-:S04]  /*7b370*/  IADD3 R6, P6, R7, R10, RZ ;  /* 0x0000000a07067210 */ /* 0x000fc80007fde0ff */
[----:B------:R0:W-:Y:S01]  /*7b380*/  STL.64 [R1+0xb80], R8 ;  /* 0x000b800801007387 */ /* 0x0001e20000100a00 */
[----:B----4-:R-:W-:-:S03]  /*7b390*/  IMAD.X R7, R12, 0x1, R19, P6 ;  /* 0x000000010c077824 */ /* 0x010fc600030e0613 */
[----:B0-----:R-:W2:Y:S04]  /*7b3a0*/  LDL.LU.64 R8, [R1+0x2f68] ;  /* 0x002f680001087983 */ /* 0x001ea80000300a00 */
[----:B------:R0:W-:Y:S04]  /*7b3b0*/  STL.64 [R1+0x2f40], R10 ;  /* 0x002f400a01007387 */ /* 0x0001e80000100a00 */
[----:B0-----:R-:W2:Y:S04]  /*7b3c0*/  LDL.LU R11, [R1+0x41c] ;  /* 0x00041c00010b7983 */ /* 0x001ea80000300800 */
[----:B------:R-:W3:Y:S04]  /*7b3d0*/  LDL R10, [R1] ;  /* 0x00000000010a7983 */ /* 0x000ee80000100800 */
[----:B------:R0:W-:Y:S04]  /*7b3e0*/  STL [R1+0x2f48], R19 ;  /* 0x002f481301007387 */ /* 0x0001e80000100800 */
[----:B0-----:R-:W4:Y:S04]  /*7b3f0*/  LDL.LU R19, [R1+0x10] ;  /* 0x0000100001137983 */ /* 0x001f280000300800 */
[----:B------:R2:W-:Y:S02]  /*7b400*/  STL.64 [R1+0xb78], R6 ;  /* 0x000b780601007387 */ /* 0x0005e40000100a00 */
[----:B--2---:R-:W-:-:S05]  /*7b410*/  IADD3 R6, P6, R11, R9, RZ ;  /* 0x000000090b067210 */ /* 0x004fca0007fde0ff */
[----:B----4-:R-:W-:-:S05]  /*7b420*/  IMAD.X R7, R19, 0x1, R8, P6 ;  /* 0x0000000113077824 */ /* 0x010fca00030e0608 */
[----:B------:R0:W-:Y:S04]  /*7b430*/  STL.64 [R1+0xb70], R6 ;  /* 0x000b700601007387 */ /* 0x0001e80000100a00 */
[----:B0-----:R-:W2:Y:S04]  /*7b440*/  LDL.LU.64 R6, [R1+0x2f60] ;  /* 0x002f600001067983 */ /* 0x001ea80000300a00 */
[----:B------:R0:W-:Y:S04]  /*7b450*/  STL.64 [R1+0x2f50], R28 ;  /* 0x002f501c01007387 */ /* 0x0001e80000100a00 */
[----:B------:R1:W-:Y:S01]  /*7b460*/  STL.64 [R1+0x2f38], R8 ;  /* 0x002f380801007387 */ /* 0x0003e20000100a00 */
[----:B0-----:R-:W-:-:S03]  /*7b470*/  IMAD.MOV.U32 R29, RZ, RZ, R13 ;  /* 0x000000ffff1d7224 */ /* 0x001fc600078e000d */
[----:B-1----:R-:W4:Y:S01]  /*7b480*/  LDL R9, [R1+0x420] ;  /* 0x0004200001097983 */ /* 0x002f220000100800 */
        /* <DEDUP_REMOVED lines=13> */
[----:B--2---:R-:W-:Y:S01]  /*7b560*/  IMAD.X R29, R19, 0x1, R12, P6 ;  /* 0x00000001131d7824 */ /* 0x004fe200030e060c */
[----:B---3--:R-:W-:-:S05]  /*7b570*/  IADD3 R10, P6, R11, R10, RZ ;  /* 0x0000000a0b0a7210 */ /* 0x008fca0007fde0ff */
[----:B------:R-:W-:Y:S01]  /*7b580*/  IMAD.X R11, R19, 0x1, R13, P6 ;  /* 0x00000001130b7824 */ /* 0x000fe200030e060d */
[----:B------:R0:W-:Y:S04]  /*7b590*/  STL.64 [R1+0xb50], R28 ;  /* 0x000b501c01007387 */ /* 0x0001e80000100a00 */
[----:B0-----:R-:W2:Y:S04]  /*7b5a0*/  LDL.LU.64 R28, [R1+0x2f50] ;  /* 0x002f5000011c7983 */ /* 0x001ea80000300a00 */
[----:B------:R-:W3:Y:S04]  /*7b5b0*/  LDL.LU R19, [R1+0x2f48] ;  /* 0x002f480001137983 */ /* 0x000ee80000300800 */
[----:B------:R0:W-:Y:S04]  /*7b5c0*/  STL.64 [R1+0xb40], R10 ;  /* 0x000b400a01007387 */ /* 0x0001e80000100a00 */
[----:B0-----:R-:W2:Y:S01]  /*7b5d0*/  LDL.LU.64 R10, [R1+0x2f40] ;  /* 0x002f4000010a7983 */ /* 0x001ea20000300a00 */
[----:B----4-:R-:W-:-:S02]  /*7b5e0*/  SHF.R.S32.HI R2, RZ, 0x1f, R9 ;  /* 0x0000001fff027819 */ /* 0x010fc40000011409 */
[----:B--2---:R-:W-:Y:S02]  /*7b5f0*/  IADD3 R8, P6, R9, R11, RZ ;  /* 0x0000000b09087210 */ /* 0x004fe40007fde0ff */
[----:B------:R-:W2:Y:S04]  /*7b600*/  LDL R9, [R1+0x8] ;  /* 0x0000080001097983 */ /* 0x000ea80000100800 */
[----:B------:R0:W-:Y:S04]  /*7b610*/  STL [R1+0x2f24], R11 ;  /* 0x002f240b01007387 */ /* 0x0001e80000100800 */
[----:B------:R-:W-:Y:S04]  /*7b620*/  STL [R1+0x10], R2 ;  /* 0x0000100201007387 */ /* 0x000fe80000100800 */
[----:B0-----:R-:W4:Y:S01]  /*7b630*/  LDL.LU R11, [R1+0x420] ;  /* 0x00042000010b7983 */ /* 0x001f220000300800 */
[----:B--2---:R-:W-:-:S05]  /*7b640*/  IMAD.X R9, R2, 0x1, R9, P6 ;  /* 0x0000000102097824 */ /* 0x004fca00030e0609 */
[----:B------:R4:W-:Y:S04]  /*7b650*/  STL.64 [R1+0xb20], R8 ;  /* 0x000b200801007387 */ /* 0x0009e80000100a00 */
[----:B------:R0:W-:Y:S01]  /*7b660*/  STL [R1+0x2f20], R10 ;  /* 0x002f200a01007387 */ /* 0x0001e20000100800 */
[----:B----4-:R-:W-:-:S03]  /*7b670*/  IADD3 R8, P6, R11, R10, RZ ;  /* 0x0000000a0b087210 */ /* 0x010fc60007fde0ff */
[----:B0-----:R-:W3:Y:S02]  /*7b680*/  LDL.LU R10, [R1+0x10] ;  /* 0x00001000010a7983 */ /* 0x001ee40000300800 */
        /* <DEDUP_REMOVED lines=10> */
[----:B-1----:R-:W2:Y:S04]  /*7b730*/  LDL R8, [R1+0x8] ;  /* 0x0000080001087983 */ /* 0x002ea80000100800 */
[----:B------:R-:W3:Y:S01]  /*7b740*/  LDL R9, [R1+0x424] ;  /* 0x0004240001097983 */ /* 0x000ee20000100800 */
[----:B------:R-:W-:-:S03]  /*7b750*/  IMAD.X R3, R10, 0x1, R6, P6 ;  /* 0x000000010a037824 */ /* 0x000fc600030e0606 */
[----:B------:R0:W-:Y:S04]  /*7b760*/  STL.64 [R1+0x2f18], R6 ;  /* 0x002f180601007387 */ /* 0x0001e80000100a00 */
[----:B0-----:R-:W4:Y:S04]  /*7b770*/  LDL R7, [R1] ;  /* 0x0000000001077983 */ /* 0x001f280000100800 */
        /* <DEDUP_REMOVED lines=11> */
[----:B------:R-:W-:Y:S01]  /*7b830*/  IMAD.X R19, R10, 0x1, R12, P6 ;  /* 0x000000010a137824 */ /* 0x000fe200030e060c */
[----:B----4-:R-:W-:-:S04]  /*7b840*/  IADD3 R6, P6, R11, R7, RZ ;  /* 0x000000070b067210 */ /* 0x010fc80007fde0ff */
[----:B------:R0:W-:Y:S04]  /*7b850*/  STL.64 [R1+0xaf0], R18 ;  /* 0x000af01201007387 */ /* 0x0001e80000100a00 */
[----:B0-----:R-:W2:Y:S04]  /*7b860*/  LDL.LU.64 R18, [R1+0x2f28] ;  /* 0x002f280001127983 */ /* 0x001ea80000300a00 */
[----:B------:R-:W4:Y:S01]  /*7b870*/  LDL.LU R11, [R1+0x2f24] ;  /* 0x002f2400010b7983 */ /* 0x000f220000300800 */
[----:B------:R-:W-:-:S03]  /*7b880*/  IMAD.X R7, R10, 0x1, R13, P6 ;  /* 0x000000010a077824 */ /* 0x000fc600030e060d */
[----:B------:R-:W2:Y:S04]  /*7b890*/  LDL.LU R10, [R1+0x2f20] ;  /* 0x002f2000010a7983 */ /* 0x000ea80000300800 */
[----:B------:R4:W-:Y:S01]  /*7b8a0*/  STL.64 [R1+0xae0], R6 ;  /* 0x000ae00601007387 */ /* 0x0009e20000100a00 */
[----:B---3--:R-:W-:-:S05]  /*7b8b0*/  SHF.R.S32.HI R4, RZ, 0x1f, R9 ;  /* 0x0000001fff047819 */ /* 0x008fca0000011409 */
[----:B------:R-:W-:Y:S01]  /*7b8c0*/  STL [R1+0x10], R4 ;  /* 0x0000100401007387 */ /* 0x000fe20000100800 */
[----:B----4-:R-:W-:-:S05]  /*7b8d0*/  IADD3 R6, P6, R9, R11, RZ ;  /* 0x0000000b09067210 */ /* 0x010fca0007fde0ff */
[----:B------:R-:W-:Y:S01]  /*7b8e0*/  IMAD.X R7, R4, 0x1, R8, P6 ;  /* 0x0000000104077824 */ /* 0x000fe200030e0608 */
[----:B--2---:R-:W-:-:S04]  /*7b8f0*/  IADD3 R8, P6, R9, R10, RZ ;  /* 0x0000000a09087210 */ /* 0x004fc80007fde0ff */
[----:B------:R0:W-:Y:S04]  /*7b900*/  STL.64 [R1+0xad0], R6 ;  /* 0x000ad00601007387 */ /* 0x0001e80000100a00 */
[----:B0-----:R-:W2:Y:S04]  /*7b910*/  LDL.LU.64 R6, [R1+0x2f18] ;  /* 0x002f180001067983 */ /* 0x001ea80000300a00 */
[----:B------:R0:W-:Y:S04]  /*7b920*/  STL [R1+0x2ef8], R10 ;  /* 0x002ef80a01007387 */ /* 0x0001e80000100800 */
[----:B0-----:R-:W3:Y:S02]  /*7b930*/  LDL.LU R10, [R1+0x10] ;  /* 0x00001000010a7983 */ /* 0x001ee40000300800 */
[----:B---3--:R-:W-:-:S05]  /*7b940*/  IMAD.X R9, R10, 0x1, R19, P6 ;  /* 0x000000010a097824 */ /* 0x008fca00030e0613 */
[----:B------:R0:W-:Y:S04]  /*7b950*/  STL.64 [R1+0xac8], R8 ;  /* 0x000ac80801007387 */ /* 0x0001e80000100a00 */
[----:B0-----:R-:W3:Y:S04]  /*7b960*/  LDL.LU.64 R8, [R1+0x2f10] ;  /* 0x002f100001087983 */ /* 0x001ee80000300a00 */
[----:B------:R0:W-:Y:S04]  /*7b970*/  STL [R1+0x2efc], R19 ;  /* 0x002efc1301007387 */ /* 0x0001e80000100800 */
[----:B0-----:R-:W4:Y:S04]  /*7b980*/  LDL.LU R19, [R1+0x424] ;  /* 0x0004240001137983 */ /* 0x001f280000300800 */
[----:B------:R0:W-:Y:S02]  /*7b990*/  STL.64 [R1+0x2f00], R28 ;  /* 0x002f001c01007387 */ /* 0x0001e40000100a00 */
[----:B0-----:R-:W-:-:S02]  /*7b9a0*/  IMAD.MOV.U32 R29, RZ, RZ, R5 ;  /* 0x000000ffff1d7224 */ /* 0x001fc400078e0005 */
[----:B---3--:R0:W-:Y:S01]  /*7b9b0*/  STL.64 [R1+0x2ef0], R8 ;  /* 0x002ef00801007387 */ /* 0x0081e20000100a00 */
[----:B----4-:R-:W-:-:S03]  /*7b9c0*/  IADD3 R4, P6, R19, R9, RZ ;  /* 0x0000000913047210 */ /* 0x010fc60007fde0ff */
[----:B0-----:R-:W3:Y:S02]  /*7b9d0*/  LDL R9, [R1] ;  /* 0x0000000001097983 */ /* 0x001ee40000100800 */
        /* <DEDUP_REMOVED lines=23> */
[----:B0-----:R-:W2:Y:S01]  /*7bb50*/  LDL R9, [R1+0x8] ;  /* 0x0000080001097983 */ /* 0x001ea20000100800 */
[----:B----4-:R-:W-:-:S02]  /*7bb60*/  SHF.R.S32.HI R10, RZ, 0x1f, R7 ;  /* 0x0000001fff0a7819 */ /* 0x010fc40000011407 */
[----:B------:R-:W-:-:S03]  /*7bb70*/  IADD3 R8, P6, R7, R11, RZ ;  /* 0x0000000b07087210 */ /* 0x000fc60007fde0ff */
[----:B------:R0:W-:Y:S02]  /*7bb80*/  STL [R1+0x10], R10 ;  /* 0x0000100a01007387 */ /* 0x0001e40000100800 */
[----:B--2---:R-:W-:Y:S02]  /*7bb90*/  IMAD.X R9, R10, 0x1, R9, P6 ;  /* 0x000000010a097824 */ /* 0x004fe400030e0609 */
[----:B0-----:R-:W2:Y:S04]  /*7bba0*/  LDL.LU R10, [R1+0x2ef8] ;  /* 0x002ef800010a7983 */ /* 0x001ea80000300800 */
[----:B------:R0:W-:Y:S04]  /*7bbb0*/  STL.64 [R1+0xa80], R8 ;  /* 0x000a800801007387 */ /* 0x0001e80000100a00 */
[----:B0-----:R-:W4:Y:S04]  /*7bbc0*/  LDL.LU.64 R8, [R1+0x2ef0] ;  /* 0x002ef00001087983 */ /* 0x001f280000300a00 */
[----:B------:R0:W-:Y:S02]  /*7bbd0*/  STL.64 [R1+0x2ee0], R22 ;  /* 0x002ee01601007387 */ /* 0x0001e40000100a00 */
[----:B0-----:R-:W-:Y:S01]  /*7bbe0*/  IMAD.MOV.U32 R23, RZ, RZ, R6 ;  /* 0x000000ffff177224 */ /* 0x001fe200078e0006 */
[----:B--2---:R-:W-:Y:S01]  /*7bbf0*/  IADD3 R6, P6, R7, R10, RZ ;  /* 0x0000000a07067210 */ /* 0x004fe20007fde0ff */
[----:B------:R0:W-:Y:S04]  /*7bc00*/  STL [R1+0x2ed8], R10 ;  /* 0x002ed80a01007387 */ /* 0x0001e80000100800 */
[----:B0-----:R-:W3:Y:S02]  /*7bc10*/  LDL.LU R10, [R1+0x10] ;  /* 0x00001000010a7983 */ /* 0x001ee40000300800 */
[----:B---3--:R-:W-:-:S05]  /*7bc20*/  IMAD.X R7, R10, 0x1, R19, P6 ;  /* 0x000000010a077824 */ /* 0x008fca00030e0613 */
[----:B------:R-:W-:Y:S04]  /*7bc30*/  STL.64 [R1+0xa78], R6 ;  /* 0x000a780601007387 */ /* 0x000fe80000100a00 */
[----:B------:R0:W-:Y:S04]  /*7bc40*/  STL.64 [R1+0x2ed0], R16 ;  /* 0x002ed01001007387 */ /* 0x0001e80000100a00 */
[----:B0-----:R-:W2:Y:S04]  /*7bc50*/  LDL R16, [R1] ;  /* 0x0000000001107983 */ /* 0x001ea80000100800 */
[----:B------:R-:W4:Y:S02]  /*7bc60*/  LDL.LU R17, [R1+0x428] ;  /* 0x0004280001117983 */ /* 0x000f240000300800 */
        /* <DEDUP_REMOVED lines=22> */
[----:B------:R0:W-:Y:S04]  /*7bdd0*/  STL.64 [R1+0xa40], R16 ;  /* 0x000a401001007387 */ /* 0x0001e80000100a00 */
[----:B0-----:R-:W4:Y:S01]  /*7bde0*/  LDL R17, [R1+0x8] ;  /* 0x0000080001117983 */ /* 0x001f220000100800 */
[----:B------:R-:W-:-:S02]  /*7bdf0*/  SHF.R.S32.HI R8, RZ, 0x1f, R9 ;  /* 0x0000001fff087819 */ /* 0x000fc40000011409 */
[----:B------:R-:W-:-:S03]  /*7be00*/  IADD3 R16, P6, R9, R11, RZ ;  /* 0x0000000b09107210 */ /* 0x000fc60007fde0ff */
[----:B------:R-:W-:Y:S02]  /*7be10*/  STL [R1+0x10], R8 ;  /* 0x0000100801007387 */ /* 0x000fe40000100800 */
[----:B----4-:R-:W-:-:S05]  /*7be20*/  IMAD.X R17, R8, 0x1, R17, P6 ;  /* 0x0000000108117824 */ /* 0x010fca00030e0611 */
[----:B------:R0:W-:Y:S04]  /*7be30*/  STL.64 [R1+0xa28], R16 ;  /* 0x000a281001007387 */ /* 0x0001e80000100a00 */
[----:B0-----:R-:W4:Y:S04]  /*7be40*/  LDL.LU.64 R16, [R1+0x2ed0] ;  /* 0x002ed00001107983 */ /* 0x001f280000300a00 */
[----:B----4-:R0:W-:Y:S04]  /*7be50*/  STL.64 [R1+0x2ec0], R16 ;  /* 0x002ec01001007387 */ /* 0x0101e80000100a00 */
[----:B---3--:R1:W-:Y:S01]  /*7be60*/  STL [R1+0x2eb8], R10 ;  /* 0x002eb80a01007387 */ /* 0x0083e20000100800 */
[----:B0-----:R-:W-:-:S05]  /*7be70*/  IMAD.MOV.U32 R17, RZ, RZ, R9 ;  /* 0x000000ffff117224 */ /* 0x001fca00078e0009 */
[----:B------:R-:W-:Y:S02]  /*7be80*/  IADD3 R8, P6, R17, R10, RZ ;  /* 0x0000000a11087210 */ /* 0x000fe40007fde0ff */
[----:B-1----:R-:W3:Y:S03]  /*7be90*/  LDL.LU R10, [R1+0x10] ;  /* 0x00001000010a7983 */ /* 0x002ee60000300800 */
[----:B---3--:R-:W-:-:S05]  /*7bea0*/  IMAD.X R9, R10, 0x1, R19, P6 ;  /* 0x000000010a097824 */ /* 0x008fca00030e0613 */
[----:B------:R0:W-:Y:S04]  /*7beb0*/  STL.64 [R1+0xa20], R8 ;  /* 0x000a200801007387 */ /* 0x0001e80000100a00 */
[----:B0-----:R-:W3:Y:S04]  /*7bec0*/  LDL.LU.64 R8, [R1+0x2ec8] ;  /* 0x002ec80001087983 */ /* 0x001ee80000300a00 */
[----:B------:R0:W-:Y:S02]  /*7bed0*/  STL.64 [R1+0x2eb0], R28 ;  /* 0x002eb01c01007387 */ /* 0x0001e40000100a00 */
[----:B0-----:R-:W-:-:S05]  /*7bee0*/  IMAD.MOV.U32 R29, RZ, RZ, R17 ;  /* 0x000000ffff1d7224 */ /* 0x001fca00078e0011 */
[----:B---3--:R-:W-:Y:S01]  /*7bef0*/  IADD3 R16, P6, R29, R9, RZ ;  /* 0x000000091d107210 */ /* 0x008fe20007fde0ff */
[----:B------:R0:W-:Y:S04]  /*7bf00*/  STL [R1+0x2ea8], R9 ;  /* 0x002ea80901007387 */ /* 0x0001e80000100800 */
[----:B0-----:R-:W3:Y:S01]  /*7bf10*/  LDL R9, [R1] ;  /* 0x0000000001097983 */ /* 0x001ee20000100800 */
        /* <DEDUP_REMOVED lines=14> */
[----:B0-----:R-:W4:Y:S01]  /*7c000*/  LDL.LU.64 R16, [R1+0x2ec0] ;  /* 0x002ec00001107983 */ /* 0x001f220000300a00 */
[----:B---3--:R-:W-:-:S05]  /*7c010*/  IADD3 R28, P6, R29, R9, RZ ;  /* 0x000000091d1c7210 */ /* 0x008fca0007fde0ff */
[----:B------:R-:W-:Y:S02]  /*7c020*/  IMAD.X R29, R10, 0x1, R13, P6 ;  /* 0x000000010a1d7824 */ /* 0x000fe400030e060d */
[----:B------:R-:W3:Y:S04]  /*7c030*/  LDL.LU R10, [R1+0x2eb8] ;  /* 0x002eb800010a7983 */ /* 0x000ee80000300800 */
[----:B------:R0:W-:Y:S02]  /*7c040*/  STL.64 [R1+0x9e8], R28 ;  /* 0x0009e81c01007387 */ /* 0x0001e40000100a00 */
[----:B0-----:R-:W-:-:S05]  /*7c050*/  SHF.R.S32.HI R28, RZ, 0x1f, R24 ;  /* 0x0000001fff1c7819 */ /* 0x001fca0000011418 */
[----:B------:R0:W-:Y:S04]  /*7c060*/  STL [R1+0x10], R28 ;  /* 0x0000101c01007387 */ /* 0x0001e80000100800 */
[----:B------:R-:W2:Y:S04]  /*7c070*/  LDL R29, [R1+0x8] ;  /* 0x00000800011d7983 */ /* 0x000ea80000100800 */
[----:B------:R1:W-:Y:S01]  /*7c080*/  STL [R1+0x2e98], R11 ;  /* 0x002e980b01007387 */ /* 0x0003e20000100800 */
[----:B0-----:R-:W-:-:S03]  /*7c090*/  IADD3 R28, P6, R24, R11, RZ ;  /* 0x0000000b181c7210 */ /* 0x001fc60007fde0ff */
[----:B-1----:R-:W2:Y:S02]  /*7c0a0*/  LDL.LU R11, [R1+0x10] ;  /* 0x00001000010b7983 */ /* 0x002ea40000300800 */
[----:B--2---:R-:W-:-:S05]  /*7c0b0*/  IMAD.X R29, R11, 0x1, R29, P6 ;  /* 0x000000010b1d7824 */ /* 0x004fca00030e061d */
[----:B------:R0:W-:Y:S04]  /*7c0c0*/  STL.64 [R1+0x9d8], R28 ;  /* 0x0009d81c01007387 */ /* 0x0001e80000100a00 */
[----:B0-----:R-:W2:Y:S04]  /*7c0d0*/  LDL.LU.64 R28, [R1+0x2eb0] ;  /* 0x002eb000011c7983 */ /* 0x001ea80000300a00 */
[----:B--2---:R0:W-:Y:S02]  /*7c0e0*/  STL.64 [R1+0x2e90], R28 ;  /* 0x002e901c01007387 */ /* 0x0041e40000100a00 */
[----:B0-----:R-:W-:-:S02]  /*7c0f0*/  IMAD.MOV.U32 R28, RZ, RZ, R9 ;  /* 0x000000ffff1c7224 */ /* 0x001fc400078e0009 */
[----:B------:R-:W2:Y:S01]  /*7c100*/  LDL.LU R9, [R1+0x2ea8] ;  /* 0x002ea80001097983 */ /* 0x000ea20000300800 */
[----:B------:R-:W-:Y:S02]  /*7c110*/  IMAD.MOV.U32 R29, RZ, RZ, R24 ;  /* 0x000000ffff1d7224 */ /* 0x000fe400078e0018 */
[----:B------:R-:W-:-:S05]  /*7c120*/  IMAD.MOV.U32 R24, RZ, RZ, R20 ;  /* 0x000000ffff187224 */ /* 0x000fca00078e0014 */
[----:B------:R3:W-:Y:S02]  /*7c130*/  STL.64 [R1+0x2ea0], R24 ;  /* 0x002ea01801007387 */ /* 0x0007e40000100a00 */
[----:B---3--:R-:W-:-:S05]  /*7c140*/  IADD3 R24, P6, R29, R10, RZ ;  /* 0x0000000a1d187210 */ /* 0x008fca0007fde0ff */
[----:B------:R-:W-:-:S05]  /*7c150*/  IMAD.X R25, R11, 0x1, R19, P6 ;  /* 0x000000010b197824 */ /* 0x000fca00030e0613 */
[----:B------:R2:W-:Y:S01]  /*7c160*/  STL.64 [R1+0x9d0], R24 ;  /* 0x0009d01801007387 */ /* 0x0005e20000100a00 */
[----:B------:R-:W-:-:S03]  /*7c170*/  IMAD.MOV.U32 R20, RZ, RZ, R23 ;  /* 0x000000ffff147224 */ /* 0x000fc600078e0017 */
[----:B------:R-:W3:Y:S01]  /*7c180*/  LDL.LU R23, [R1+0x438] ;  /* 0x0004380001177983 */ /* 0x000ee20000300800 */
[----:B--2---:R-:W-:-:S03]  /*7c190*/  IADD3 R24, P6, R29, R9, RZ ;  /* 0x000000091d187210 */ /* 0x004fc60007fde0ff */
[----:B------:R-:W-:Y:S02]  /*7c1a0*/  STL.64 [R1+0x2e88], R8 ;  /* 0x002e880801007387 */ /* 0x000fe40000100a00 */
        /* <DEDUP_REMOVED lines=9> */
[----:B------:R-:W-:Y:S02]  /*7c240*/  IMAD.X R25, R11, 0x1, R2, P6 ;  /* 0x000000010b197824 */ /* 0x000fe400030e0602 */
[----:B------:R-:W-:-:S03]  /*7c250*/  IMAD.MOV.U32 R9, RZ, RZ, R28 ;  /* 0x000000ffff097224 */ /* 0x000fc600078e001c */
[----:B------:R0:W-:Y:S02]  /*7c260*/  STL.64 [R1+0x9b0], R24 ;  /* 0x0009b01801007387 */ /* 0x0001e40000100a00 */
[----:B0-----:R-:W-:-:S05]  /*7c270*/  IADD3 R24, P6, R29, R0, RZ ;  /* 0x000000001d187210 */ /* 0x001fca0007fde0ff */
[----:B------:R-:W-:Y:S01]  /*7c280*/  IMAD.X R25, R11, 0x1, R12, P6 ;  /* 0x000000010b197824 */ /* 0x000fe200030e060c */
[----:B------:R-:W-:-:S05]  /*7c290*/  IADD3 R28, P6, R29, R9, RZ ;  /* 0x000000091d1c7210 */ /* 0x000fca0007fde0ff */
[----:B------:R-:W-:Y:S01]  /*7c2a0*/  IMAD.X R29, R11, 0x1, R13, P6 ;  /* 0x000000010b1d7824 */ /* 0x000fe200030e060d */
[----:B------:R0:W-:Y:S04]  /*7c2b0*/  STL.64 [R1+0x9a8], R24 ;  /* 0x0009a81801007387 */ /* 0x0001e80000100a00 */
[----:B0-----:R-:W2:Y:S04]  /*7c2c0*/  LDL.LU.64 R24, [R1+0x2ea0] ;  /* 0x002ea00001187983 */ /* 0x001ea80000300a00 */
[----:B------:R-:W4:Y:S04]  /*7c2d0*/  LDL.LU R11, [R1+0x2e98] ;  /* 0x002e9800010b7983 */ /* 0x000f280000300800 */
[----:B------:R0:W-:Y:S04]  /*7c2e0*/  STL.64 [R1+0x998], R28 ;  /* 0x0009981c01007387 */ /* 0x0001e80000100a00 */
[----:B0-----:R-:W3:Y:S04]  /*7c2f0*/  LDL.LU.64 R28, [R1+0x2e90] ;  /* 0x002e9000011c7983 */ /* 0x001ee80000300a00 */
[----:B---3--:R0:W-:Y:S02]  /*7c300*/  STL.64 [R1+0x2e80], R28 ;  /* 0x002e801c01007387 */ /* 0x0081e40000100a00 */
[----:B0-----:R-:W-:-:S02]  /*7c310*/  IMAD.MOV.U32 R28, RZ, RZ, R9 ;  /* 0x000000ffff1c7224 */ /* 0x001fc400078e0009 */
[----:B------:R-:W3:Y:S01]  /*7c320*/  LDL R9, [R1+0x8] ;  /* 0x0000080001097983 */ /* 0x000ee20000100800 */
[----:B--2---:R-:W-:-:S05]  /*7c330*/  IMAD.MOV.U32 R29, RZ, RZ, R24 ;  /* 0x000000ffff1d7224 */ /* 0x004fca00078e0018 */
[----:B------:R-:W-:Y:S02]  /*7c340*/  SHF.R.S32.HI R24, RZ, 0x1f, R29 ;  /* 0x0000001fff187819 */ /* 0x000fe4000001141d */
[----:B----4-:R-:W-:-:S05]  /*7c350*/  IADD3 R8, P6, R29, R11, RZ ;  /* 0x0000000b1d087210 */ /* 0x010fca0007fde0ff */
[----:B---3--:R-:W-:-:S05]  /*7c360*/  IMAD.X R9, R24, 0x1, R9, P6 ;  /* 0x0000000118097824 */ /* 0x008fca00030e0609 */
        /* <DEDUP_REMOVED lines=26> */
[----:B------:R0:W-:Y:S04]  /*7c510*/  STL.64 [R1+0x948], R18 ;  /* 0x0009481201007387 */ /* 0x0001e80000100a00 */
[----:B0-----:R-:W3:Y:S01]  /*7c520*/  LDL R19, [R1+0x8] ;  /* 0x0000080001137983 */ /* 0x001ee20000100800 */
[----:B------:R-:W-:-:S02]  /*7c530*/  SHF.R.S32.HI R24, RZ, 0x1f, R23 ;  /* 0x0000001fff187819 */ /* 0x000fc40000011417 */
[----:B------:R-:W-:Y:S01]  /*7c540*/  IADD3 R18, P6, R23, R11, RZ ;  /* 0x0000000b17127210 */ /* 0x000fe20007fde0ff */
[----:B------:R0:W-:Y:S04]  /*7c550*/  STL [R1+0x2e68], R11 ;  /* 0x002e680b01007387 */ /* 0x0001e80000100800 */
[----:B0-----:R-:W4:Y:S04]  /*7c560*/  LDL.LU R11, [R1] ;  /* 0x00000000010b7983 */ /* 0x001f280000300800 */
[----:B------:R-:W-:Y:S01]  /*7c570*/  STL [R1+0x10], R24 ;  /* 0x0000101801007387 */ /* 0x000fe20000100800 */
[----:B---3--:R-:W-:-:S05]  /*7c580*/  IMAD.X R19, R24, 0x1, R19, P6 ;  /* 0x0000000118137824 */ /* 0x008fca00030e0613 */
[----:B------:R0:W-:Y:S04]  /*7c590*/  STL.64 [R1+0x928], R18 ;  /* 0x0009281201007387 */ /* 0x0001e80000100a00 */
[----:B0-----:R-:W3:Y:S04]  /*7c5a0*/  LDL.LU.64 R18, [R1+0x2e78] ;  /* 0x002e780001127983 */ /* 0x001ee80000300a00 */
[----:B---3--:R0:W-:Y:S04]  /*7c5b0*/  STL [R1+0x2e6c], R18 ;  /* 0x002e6c1201007387 */ /* 0x0081e80000100800 */
[----:B0-----:R-:W3:Y:S04]  /*7c5c0*/  LDL.LU R18, [R1+0x10] ;  /* 0x0000100001127983 */ /* 0x001ee80000300800 */
[----:B------:R0:W-:Y:S02]  /*7c5d0*/  STL.64 [R1+0x2e70], R20 ;  /* 0x002e701401007387 */ /* 0x0001e40000100a00 */
[----:B0-----:R-:W-:Y:S01]  /*7c5e0*/  IADD3 R20, P6, R23, R10, RZ ;  /* 0x0000000a17147210 */ /* 0x001fe20007fde0ff */
[----:B--2---:R-:W-:-:S02]  /*7c5f0*/  IMAD.MOV.U32 R24, RZ, RZ, R29 ;  /* 0x000000ffff187224 */ /* 0x004fc400078e001d */
[----:B------:R-:W-:Y:S02]  /*7c600*/  IMAD.MOV.U32 R29, RZ, RZ, R22 ;  /* 0x000000ffff1d7224 */ /* 0x000fe400078e0016 */
[----:B---3--:R-:W-:-:S05]  /*7c610*/  IMAD.X R21, R18, 0x1, R19, P6 ;  /* 0x0000000112157824 */ /* 0x008fca00030e0613 */
        /* <DEDUP_REMOVED lines=15> */
[----:B----4-:R-:W-:-:S05]  /*7c710*/  IADD3 R22, P6, R23, R11, RZ ;  /* 0x0000000b17167210 */ /* 0x010fca0007fde0ff */
[----:B------:R-:W-:Y:S01]  /*7c720*/  IMAD.X R23, R18, 0x1, R13, P6 ;  /* 0x0000000112177824 */ /* 0x000fe200030e060d */
[----:B------:R0:W-:Y:S04]  /*7c730*/  STL.64 [R1+0x8f8], R20 ;  /* 0x0008f81401007387 */ /* 0x0001e80000100a00 */
[----:B0-----:R-:W2:Y:S04]  /*7c740*/  LDL.LU.64 R20, [R1+0x2e70] ;  /* 0x002e700001147983 */ /* 0x001ea80000300a00 */
[----:B------:R-:W3:Y:S04]  /*7c750*/  LDL.LU R18, [R1+0x2e6c] ;  /* 0x002e6c0001127983 */ /* 0x000ee80000300800 */
[----:B------:R0:W-:Y:S02]  /*7c760*/  STL.64 [R1+0x26b8], R22 ;  /* 0x0026b81601007387 */ /* 0x0001e40000100a00 */
[----:B0-----:R-:W-:-:S02]  /*7c770*/  IMAD.MOV.U32 R22, RZ, RZ, R11 ;  /* 0x000000ffff167224 */ /* 0x001fc400078e000b */
[----:B------:R-:W4:Y:S04]  /*7c780*/  LDL.LU R11, [R1+0x2e68] ;  /* 0x002e6800010b7983 */ /* 0x000f280000300800 */
[----:B------:R-:W2:Y:S04]  /*7c790*/  LDL.LU R23, [R1+0x450] ;  /* 0x0004500001177983 */ /* 0x000ea80000300800 */
[----:B--2---:R-:W-:Y:S04]  /*7c7a0*/  STL.64 [R1+0x2e60], R22 ;  /* 0x002e601601007387 */ /* 0x004fe80000100a00 */
[----:B------:R0:W-:Y:S04]  /*7c7b0*/  STL.64 [R1+0x2e50], R20 ;  /* 0x002e501401007387 */ /* 0x0001e80000100a00 */
[----:B0-----:R-:W2:Y:S04]  /*7c7c0*/  LDL R20, [R1+0x8] ;  /* 0x0000080001147983 */ /* 0x001ea80000100800 */
[----:B------:R-:W3:Y:S04]  /*7c7d0*/  LDL.LU R21, [R1+0x43c] ;  /* 0x00043c0001157983 */ /* 0x000ee80000300800 */
[----:B------:R3:W-:Y:S02]  /*7c7e0*/  STL [R1+0x2e58], R27 ;  /* 0x002e581b01007387 */ /* 0x0007e40000100800 */
[----:B---3--:R-:W-:-:S02]  /*7c7f0*/  SHF.R.S32.HI R27, RZ, 0x1f, R21 ;  /* 0x0000001fff1b7819 */ /* 0x008fc40000011415 */
[----:B----4-:R-:W-:-:S05]  /*7c800*/  IADD3 R22, P6, R21, R11, RZ ;  /* 0x0000000b15167210 */ /* 0x010fca0007fde0ff */
[----:B--2---:R-:W-:-:S05]  /*7c810*/  IMAD.X R23, R27, 0x1, R20, P6 ;  /* 0x000000011b177824 */ /* 0x004fca00030e0614 */
        /* <DEDUP_REMOVED lines=19> */
[----:B0-----:R-:W2:Y:S02]  /*7c950*/  LDL.LU.64 R22, [R1+0x2e60] ;  /* 0x002e600001167983 */ /* 0x001ea40000300a00 */
[----:B--2---:R-:W-:-:S05]  /*7c960*/  IADD3 R20, P6, R21, R22, RZ ;  /* 0x0000001615147210 */ /* 0x004fca0007fde0ff */
[----:B------:R-:W-:Y:S02]  /*7c970*/  IMAD.X R21, R27, 0x1, R13, P6 ;  /* 0x000000011b157824 */ /* 0x000fe400030e060d */
[----:B------:R-:W2:Y:S04]  /*7c980*/  LDL.LU R27, [R1+0x2e58] ;  /* 0x002e5800011b7983 */ /* 0x000ea80000300800 */
[----:B------:R0:W-:Y:S04]  /*7c990*/  STL.64 [R1+0x898], R20 ;  /* 0x0008981401007387 */ /* 0x0001e80000100a00 */
[----:B0-----:R-:W3:Y:S04]  /*7c9a0*/  LDL.LU.64 R20, [R1+0x2e50] ;  /* 0x002e500001147983 */ /* 0x001ee80000300a00 */
[----:B------:R-:W-:Y:S04]  /*7c9b0*/  STL.64 [R1+0x2e48], R16 ;  /* 0x002e481001007387 */ /* 0x000fe80000100a00 */
[----:B------:R0:W-:Y:S04]  /*7c9c0*/  STL.64 [R1+0x2e38], R14 ;  /* 0x002e380e01007387 */ /* 0x0001e80000100a00 */
[----:B0-----:R-:W4:Y:S04]  /*7c9d0*/  LDL R14, [R1+0x8] ;  /* 0x00000800010e7983 */ /* 0x001f280000100800 */
[----:B------:R-:W2:Y:S02]  /*7c9e0*/  LDL.LU R15, [R1+0x440] ;  /* 0x00044000010f7983 */ /* 0x000ea40000300800 */
[----:B--2---:R-:W-:-:S02]  /*7c9f0*/  SHF.R.S32.HI R17, RZ, 0x1f, R15 ;  /* 0x0000001fff117819 */ /* 0x004fc4000001140f */
[----:B------:R-:W-:-:S03]  /*7ca00*/  IADD3 R16, P6, R15, R11, RZ ;  /* 0x0000000b0f107210 */ /* 0x000fc60007fde0ff */
[----:B------:R-:W-:Y:S04]  /*7ca10*/  STL [R1+0x10], R17 ;  /* 0x0000101101007387 */ /* 0x000fe80000100800 */
[----:B------:R0:W-:Y:S04]  /*7ca20*/  STL [R1+0x2e40], R11 ;  /* 0x002e400b01007387 */ /* 0x0001e80000100800 */
[----:B0-----:R-:W4:Y:S02]  /*7ca30*/  LDL.LU R11, [R1+0x10] ;  /* 0x00001000010b7983 */ /* 0x001f240000300800 */
[----:B----4-:R-:W-:-:S05]  /*7ca40*/  IMAD.X R17, R11, 0x1, R14, P6 ;  /* 0x000000010b117824 */ /* 0x010fca00030e060e */
        /* <DEDUP_REMOVED lines=25> */
[----:B---3--:R0:W-:Y:S04]  /*7cbe0*/  STL.64 [R1+0x2e20], R14 ;  /* 0x002e200e01007387 */ /* 0x0081e80000100a00 */
[----:B0-----:R-:W3:Y:S04]  /*7cbf0*/  LDL R14, [R1+0x8] ;  /* 0x00000800010e7983 */ /* 0x001ee80000100800 */
[----:B------:R-:W2:Y:S04]  /*7cc00*/  LDL.LU R15, [R1+0x444] ;  /* 0x00044400010f7983 */ /* 0x000ea80000300800 */
[----:B------:R2:W-:Y:S02]  /*7cc10*/  STL.64 [R1+0x2e30], R24 ;  /* 0x002e301801007387 */ /* 0x0005e40000100a00 */
[----:B--2---:R-:W-:-:S02]  /*7cc20*/  SHF.R.S32.HI R25, RZ, 0x1f, R15 ;  /* 0x0000001fff197819 */ /* 0x004fc4000001140f */
[----:B----4-:R-:W-:-:S03]  /*7cc30*/  IADD3 R24, P6, R15, R11, RZ ;  /* 0x0000000b0f187210 */ /* 0x010fc60007fde0ff */
[----:B------:R-:W-:Y:S04]  /*7cc40*/  STL [R1+0x10], R25 ;  /* 0x0000101901007387 */ /* 0x000fe80000100800 */
[----:B------:R0:W-:Y:S04]  /*7cc50*/  STL [R1+0x2e28], R11 ;  /* 0x002e280b01007387 */ /* 0x0001e80000100800 */
[----:B0-----:R-:W3:Y:S02]  /*7cc60*/  LDL.LU R11, [R1+0x10] ;  /* 0x00001000010b7983 */ /* 0x001ee40000300800 */
        /* <DEDUP_REMOVED lines=25> */
[----:B0-----:R-:W4:Y:S04]  /*7ce00*/  LDL.LU.64 R14, [R1+0x2e20] ;  /* 0x002e2000010e7983 */ /* 0x001f280000300a00 */
[----:B--2---:R-:W-:Y:S04]  /*7ce10*/  STL.64 [R1+0x2e18], R24 ;  /* 0x002e181801007387 */ /* 0x004fe80000100a00 */
[----:B----4-:R0:W-:Y:S04]  /*7ce20*/  STL.64 [R1+0x2e08], R14 ;  /* 0x002e080e01007387 */ /* 0x0101e80000100a00 */
[----:B0-----:R-:W2:Y:S04]  /*7ce30*/  LDL.LU R15, [R1+0x448] ;  /* 0x00044800010f7983 */ /* 0x001ea80000300800 */
[----:B------:R-:W4:Y:S01]  /*7ce40*/  LDL R25, [R1+0x8] ;  /* 0x0000080001197983 */ /* 0x000f220000100800 */
[----:B--2---:R-:W-:-:S02]  /*7ce50*/  SHF.R.S32.HI R14, RZ, 0x1f, R15 ;  /* 0x0000001fff0e7819 */ /* 0x004fc4000001140f */
[----:B---3--:R-:W-:-:S05]  /*7ce60*/  IADD3 R24, P6, R15, R11, RZ ;  /* 0x0000000b0f187210 */ /* 0x008fca0007fde0ff */
[----:B----4-:R-:W-:Y:S01]  /*7ce70*/  IMAD.X R25, R14, 0x1, R25, P6 ;  /* 0x000000010e197824 */ /* 0x010fe200030e0619 */
[----:B------:R-:W-:Y:S04]  /*7ce80*/  STL [R1+0x10], R14 ;  /* 0x0000100e01007387 */ /* 0x000fe80000100800 */
[----:B------:R0:W-:Y:S04]  /*7ce90*/  STL.64 [R1+0x7e0], R24 ;  /* 0x0007e01801007387 */ /* 0x0001e80000100a00 */
[----:B------:R1:W-:Y:S01]  /*7cea0*/  STL [R1+0x2e10], R10 ;  /* 0x002e100a01007387 */ /* 0x0003e20000100800 */
[----:B0-----:R-:W-:-:S03]  /*7ceb0*/  IADD3 R24, P6, R15, R10, RZ ;  /* 0x0000000a0f187210 */ /* 0x001fc60007fde0ff */
[----:B-1----:R-:W2:Y:S02]  /*7cec0*/  LDL.LU R10, [R1+0x10] ;  /* 0x00001000010a7983 */ /* 0x002ea40000300800 */
        /* <DEDUP_REMOVED lines=24> */
[----:B0-----:R-:W3:Y:S01]  /*7d050*/  LDL.LU.64 R14, [R1+0x2e08] ;  /* 0x002e0800010e7983 */ /* 0x001ee20000300a00 */
[----:B--2---:R-:W-:-:S05]  /*7d060*/  SHF.R.S32.HI R2, RZ, 0x1f, R3 ;  /* 0x0000001fff027819 */ /* 0x004fca0000011403 */
[----:B------:R0:W-:Y:S02]  /*7d070*/  STL [R1+0x10], R2 ;  /* 0x0000100201007387 */ /* 0x0001e40000100800 */
[----:B0-----:R-:W-:Y:S02]  /*7d080*/  IADD3 R2, P6, R3, R11, RZ ;  /* 0x0000000b03027210 */ /* 0x001fe40007fde0ff */
[----:B------:R-:W2:Y:S04]  /*7d090*/  LDL R3, [R1+0x8] ;  /* 0x0000080001037983 */ /* 0x000ea80000100800 */
[----:B------:R0:W-:Y:S04]  /*7d0a0*/  STL [R1+0x2df8], R11 ;  /* 0x002df80b01007387 */ /* 0x0001e80000100800 */
[----:B0-----:R-:W2:Y:S02]  /*7d0b0*/  LDL.LU R11, [R1+0x10] ;  /* 0x00001000010b7983 */ /* 0x001ea40000300800 */
[----:B--2---:R-:W-:-:S05]  /*7d0c0*/  IMAD.X R3, R11, 0x1, R3, P6 ;  /* 0x000000010b037824 */ /* 0x004fca00030e0603 */
[----:B------:R-:W-:Y:S04]  /*7d0d0*/  STL.64 [R1+0x790], R2 ;  /* 0x0007900201007387 */ /* 0x000fe80000100a00 */
[----:B------:R0:W-:Y:S04]  /*7d0e0*/  STL [R1+0x2dfc], R26 ;  /* 0x002dfc1a01007387 */ /* 0x0001e80000100800 */
[----:B0-----:R-:W4:Y:S02]  /*7d0f0*/  LDL.LU R26, [R1+0x44c] ;  /* 0x00044c00011a7983 */ /* 0x001f240000300800 */
        /* <DEDUP_REMOVED lines=24> */
[----:B------:R-:W-:Y:S04]  /*7d280*/  STL.64 [R1+0x750], R4 ;  /* 0x0007500401007387 */ /* 0x000fe80000100a00 */
[----:B---3--:R0:W-:Y:S04]  /*7d290*/  STL.64 [R1+0x2de8], R14 ;  /* 0x002de80e01007387 */ /* 0x0081e80000100a00 */
[----:B0-----:R-:W3:Y:S01]  /*7d2a0*/  LDL R14, [R1+0x8] ;  /* 0x00000800010e7983 */ /* 0x001ee20000100800 */
[----:B------:R-:W-:-:S05]  /*7d2b0*/  IMAD.MOV.U32 R15, RZ, RZ, R23 ;  /* 0x000000ffff0f7224 */ /* 0x000fca00078e0017 */
[----:B------:R-:W-:Y:S02]  /*7d2c0*/  SHF.R.S32.HI R23, RZ, 0x1f, R15 ;  /* 0x0000001fff177819 */ /* 0x000fe4000001140f */
[----:B----4-:R-:W-:-:S05]  /*7d2d0*/  IADD3 R4, P6, R15, R11, RZ ;  /* 0x0000000b0f047210 */ /* 0x010fca0007fde0ff */
        /* <DEDUP_REMOVED lines=13> */
[----:B0-----:R-:W-:-:S02]  /*7d3b0*/  IMAD.MOV.U32 R7, RZ, RZ, R15 ;  /* 0x000000ffff077224 */ /* 0x001fc400078e000f */
        /* <DEDUP_REMOVED lines=14> */
[----:B------:R0:W-:Y:S04]  /*7d4a0*/  STL.64 [R1+0x6f0], R6 ;  /* 0x0006f00601007387 */ /* 0x0001e80000100a00 */
[----:B0-----:R-:W2:Y:S01]  /*7d4b0*/  LDL R7, [R1+0x8] ;  /* 0x0000080001077983 */ /* 0x001ea20000100800 */
[----:B----4-:R-:W-:-:S02]  /*7d4c0*/  SHF.R.S32.HI R23, RZ, 0x1f, R24 ;  /* 0x0000001fff177819 */ /* 0x010fc40000011418 */
[----:B------:R-:W-:-:S05]  /*7d4d0*/  IADD3 R6, P6, R24, R11, RZ ;  /* 0x0000000b18067210 */ /* 0x000fca0007fde0ff */
[----:B--2---:R-:W-:-:S05]  /*7d4e0*/  IMAD.X R7, R23, 0x1, R7, P6 ;  /* 0x0000000117077824 */ /* 0x004fca00030e0607 */
[----:B------:R0:W-:Y:S04]  /*7d4f0*/  STL.64 [R1+0x6e0], R6 ;  /* 0x0006e00601007387 */ /* 0x0001e80000100a00 */
[----:B------:R1:W-:Y:S01]  /*7d500*/  STL.64 [R1+0x2dd0], R10 ;  /* 0x002dd00a01007387 */ /* 0x0003e20000100a00 */
[----:B0-----:R-:W-:Y:S01]  /*7d510*/  IADD3 R6, P6, R24, R10, RZ ;  /* 0x0000000a18067210 */ /* 0x001fe20007fde0ff */
[----:B-1----:R-:W-:Y:S02]  /*7d520*/  IMAD.MOV.U32 R11, RZ, RZ, R24 ;  /* 0x000000ffff0b7224 */ /* 0x002fe400078e0018 */
[----:B------:R-:W2:Y:S02]  /*7d530*/  LDL.LU R24, [R1+0x2de0] ;  /* 0x002de00001187983 */ /* 0x000ea40000300800 */
[----:B------:R-:W-:-:S05]  /*7d540*/  IMAD.X R7, R23, 0x1, R19, P6 ;  /* 0x0000000117077824 */ /* 0x000fca00030e0613 */
[----:B------:R0:W-:Y:S02]  /*7d550*/  STL.64 [R1+0x6d8], R6 ;  /* 0x0006d80601007387 */ /* 0x0001e40000100a00 */
[----:B0-----:R-:W-:-:S05]  /*7d560*/  IADD3 R6, P6, R11, R9, RZ ;  /* 0x000000090b067210 */ /* 0x001fca0007fde0ff */
[----:B------:R-:W-:-:S05]  /*7d570*/  IMAD.X R7, R23, 0x1, R8, P6 ;  /* 0x0000000117077824 */ /* 0x000fca00030e0608 */
[----:B------:R0:W-:Y:S04]  /*7d580*/  STL.64 [R1+0x6d0], R6 ;  /* 0x0006d00601007387 */ /* 0x0001e80000100a00 */
[----:B0-----:R-:W4:Y:S04]  /*7d590*/  LDL.LU.64 R6, [R1+0x2dd8] ;  /* 0x002dd80001067983 */ /* 0x001f280000300a00 */
[----:B------:R0:W-:Y:S02]  /*7d5a0*/  STL.64 [R1+0x2dc8], R8 ;  /* 0x002dc80801007387 */ /* 0x0001e40000100a00 */
[----:B0-----:R-:W-:-:S05]  /*7d5b0*/  IMAD.MOV.U32 R9, RZ, RZ, R11 ;  /* 0x000000ffff097224 */ /* 0x001fca00078e000b */
        /* <DEDUP_REMOVED lines=11> */
[----:B-1----:R-:W4:Y:S04]  /*7d670*/  LDL R2, [R1+0x8] ;  /* 0x0000080001027983 */ /* 0x002f280000100800 */
[----:B------:R-:W3:Y:S01]  /*7d680*/  LDL R3, [R1+0x458] ;  /* 0x0004580001037983 */ /* 0x000ee20000100800 */
[----:B------:R-:W-:-:S05]  /*7d690*/  IMAD.X R11, R23, 0x1, R12, P6 ;  /* 0x00000001170b7824 */ /* 0x000fca00030e060c */
[----:B------:R0:W-:Y:S04]  /*7d6a0*/  STL.64 [R1+0x6b0], R10 ;  /* 0x0006b00a01007387 */ /* 0x0001e80000100a00 */
[----:B0-----:R-:W2:Y:S01]  /*7d6b0*/  LDL.LU.64 R10, [R1+0x2dd0] ;  /* 0x002dd000010a7983 */ /* 0x001ea20000300a00 */
[----:B------:R-:W-:-:S05]  /*7d6c0*/  IADD3 R8, P6, R9, R22, RZ ;  /* 0x0000001609087210 */ /* 0x000fca0007fde0ff */
[----:B------:R-:W-:-:S05]  /*7d6d0*/  IMAD.X R9, R23, 0x1, R13, P6 ;  /* 0x0000000117097824 */ /* 0x000fca00030e060d */
[----:B------:R2:W-:Y:S01]  /*7d6e0*/  STL.64 [R1+0x6a0], R8 ;  /* 0x0006a00801007387 */ /* 0x0005e20000100a00 */
[----:B---3--:R-:W-:Y:S02]  /*7d6f0*/  SHF.R.S32.HI R23, RZ, 0x1f, R3 ;  /* 0x0000001fff177819 */ /* 0x008fe40000011403 */
[----:B--2---:R-:W-:-:S05]  /*7d700*/  IADD3 R8, P6, R3, R11, RZ ;  /* 0x0000000b03087210 */ /* 0x004fca0007fde0ff */
[----:B----4-:R-:W-:Y:S01]  /*7d710*/  IMAD.X R9, R23, 0x1, R2, P6 ;  /* 0x0000000117097824 */ /* 0x010fe200030e0602 */
[----:B------:R-:W-:-:S04]  /*7d720*/  IADD3 R2, P6, R3, R10, RZ ;  /* 0x0000000a03027210 */ /* 0x000fc80007fde0ff */
[----:B------:R0:W-:Y:S01]  /*7d730*/  STL.64 [R1+0x690], R8 ;  /* 0x0006900801007387 */ /* 0x0001e20000100a00 */
[----:B------:R-:W-:-:S03]  /*7d740*/  IMAD.X R3, R23, 0x1, R19, P6 ;  /* 0x0000000117037824 */ /* 0x000fc600030e0613 */
[----:B0-----:R-:W2:Y:S04]  /*7d750*/  LDL.LU.64 R8, [R1+0x2dc8] ;  /* 0x002dc80001087983 */ /* 0x001ea80000300a00 */
[----:B------:R0:W-:Y:S04]  /*7d760*/  STL.64 [R1+0x2db8], R10 ;  /* 0x002db80a01007387 */ /* 0x0001e80000100a00 */
[----:B0-----:R-:W3:Y:S04]  /*7d770*/  LDL.LU R10, [R1+0x460] ;  /* 0x00046000010a7983 */ /* 0x001ee80000300800 */
[----:B------:R-:W4:Y:S04]  /*7d780*/  LDL.LU R11, [R1+0x45c] ;  /* 0x00045c00010b7983 */ /* 0x000f280000300800 */
[----:B------:R-:W-:Y:S04]  /*7d790*/  STL.64 [R1+0x688], R2 ;  /* 0x0006880201007387 */ /* 0x000fe80000100a00 */
[----:B------:R0:W-:Y:S04]  /*7d7a0*/  STL.64 [R1+0x2db0], R28 ;  /* 0x002db01c01007387 */ /* 0x0001e80000100a00 */
[----:B0-----:R-:W3:Y:S04]  /*7d7b0*/  LDL.LU R29, [R1+0x458] ;  /* 0x00045800011d7983 */ /* 0x001ee80000300800 */
[----:B--2---:R0:W-:Y:S01]  /*7d7c0*/  STL [R1+0x2da8], R9 ;  /* 0x002da80901007387 */ /* 0x0041e20000100800 */
[----:B---3--:R-:W-:-:S03]  /*7d7d0*/  IADD3 R2, P6, R29, R9, RZ ;  /* 0x000000091d027210 */ /* 0x008fc60007fde0ff */
[----:B0-----:R-:W2:Y:S02]  /*7d7e0*/  LDL R9, [R1+0x8] ;  /* 0x0000080001097983 */ /* 0x001ea40000100800 */
        /* <DEDUP_REMOVED lines=11> */
[----:B----4-:R-:W-:Y:S01]  /*7d8a0*/  IMAD.MOV.U32 R5, RZ, RZ, R11 ;  /* 0x000000ffff057224 */ /* 0x010fe200078e000b */
[----:B---3--:R-:W-:-:S05]  /*7d8b0*/  IADD3 R10, P6, R29, R3, RZ ;  /* 0x000000031d0a7210 */ /* 0x008fca0007fde0ff */
[----:B------:R-:W-:-:S05]  /*7d8c0*/  IMAD.X R11, R23, 0x1, R2, P6 ;  /* 0x00000001170b7824 */ /* 0x000fca00030e0602 */
[----:B------:R0:W-:Y:S02]  /*7d8d0*/  STL.64 [R1+0x668], R10 ;  /* 0x0006680a01007387 */ /* 0x0001e40000100a00 */
[----:B0-----:R-:W-:-:S05]  /*7d8e0*/  IADD3 R10, P6, R29, R0, RZ ;  /* 0x000000001d0a7210 */ /* 0x001fca0007fde0ff */
[----:B------:R-:W-:-:S05]  /*7d8f0*/  IMAD.X R11, R23, 0x1, R12, P6 ;  /* 0x00000001170b7824 */ /* 0x000fca00030e060c */
[----:B------:R0:W-:Y:S04]  /*7d900*/  STL.64 [R1+0x660], R10 ;  /* 0x0006600a01007387 */ /* 0x0001e80000100a00 */
[----:B0-----:R-:W3:Y:S01]  /*7d910*/  LDL.LU.64 R10, [R1+0x2db8] ;  /* 0x002db800010a7983 */ /* 0x001ee20000300a00 */
[----:B------:R-:W-:-:S05]  /*7d920*/  IADD3 R28, P6, R29, R22, RZ ;  /* 0x000000161d1c7210 */ /* 0x000fca0007fde0ff */
[----:B------:R-:W-:Y:S01]  /*7d930*/  IMAD.X R29, R23, 0x1, R13, P6 ;  /* 0x00000001171d7824 */ /* 0x000fe200030e060d */
[----:B------:R-:W-:-:S04]  /*7d940*/  SHF.R.S32.HI R23, RZ, 0x1f, R5 ;  /* 0x0000001fff177819 */ /* 0x000fc80000011405 */
[----:B------:R3:W-:Y:S02]  /*7d950*/  STL.64 [R1+0x650], R28 ;  /* 0x0006501c01007387 */ /* 0x0007e40000100a00 */
[----:B---3--:R-:W-:-:S05]  /*7d960*/  IADD3 R28, P6, R5, R11, RZ ;  /* 0x0000000b051c7210 */ /* 0x008fca0007fde0ff */
[----:B--2---:R-:W-:-:S05]  /*7d970*/  IMAD.X R29, R23, 0x1, R9, P6 ;  /* 0x00000001171d7824 */ /* 0x004fca00030e0609 */
[----:B------:R0:W-:Y:S04]  /*7d980*/  STL.64 [R1+0x640], R28 ;  /* 0x0006401c01007387 */ /* 0x0001e80000100a00 */
[----:B0-----:R-:W2:Y:S04]  /*7d990*/  LDL.LU.64 R28, [R1+0x2db0] ;  /* 0x002db000011c7983 */ /* 0x001ea80000300a00 */
[----:B--2---:R0:W-:Y:S02]  /*7d9a0*/  STL.64 [R1+0x2d98], R28 ;  /* 0x002d981c01007387 */ /* 0x0041e40000100a00 */
[----:B0-----:R-:W-:-:S02]  /*7d9b0*/  IMAD.MOV.U32 R28, RZ, RZ, R9 ;  /* 0x000000ffff1c7224 */ /* 0x001fc400078e0009 */
[----:B------:R-:W2:Y:S04]  /*7d9c0*/  LDL.LU R9, [R1+0x2da8] ;  /* 0x002da80001097983 */ /* 0x000ea80000300800 */
[----:B------:R0:W-:Y:S01]  /*7d9d0*/  STL.64 [R1+0x2d90], R24 ;  /* 0x002d901801007387 */ /* 0x0001e20000100a00 */
[----:B------:R-:W-:Y:S02]  /*7d9e0*/  IMAD.MOV.U32 R29, RZ, RZ, R4 ;  /* 0x000000ffff1d7224 */ /* 0x000fe400078e0004 */
[----:B0-----:R-:W-:-:S05]  /*7d9f0*/  IMAD.MOV.U32 R25, RZ, RZ, R5 ;  /* 0x000000ffff197224 */ /* 0x001fca00078e0005 */
[----:B------:R-:W-:-:S05]  /*7da00*/  IADD3 R4, P6, R25, R10, RZ ;  /* 0x0000000a19047210 */ /* 0x000fca0007fde0ff */
[----:B------:R-:W-:-:S05]  /*7da10*/  IMAD.X R5, R23, 0x1, R19, P6 ;  /* 0x0000000117057824 */ /* 0x000fca00030e0613 */
[----:B------:R2:W-:Y:S02]  /*7da20*/  STL.64 [R1+0x638], R4 ;  /* 0x0006380401007387 */ /* 0x0005e40000100a00 */
        /* <DEDUP_REMOVED lines=23> */
[----:B------:R0:W-:Y:S02]  /*7dba0*/  STL.64 [R1+0x450], R24 ;  /* 0x0004501801007387 */ /* 0x0001e40000100a00 */
[----:B0-----:R-:W-:-:S05]  /*7dbb0*/  IADD3 R24, P6, R7, R11, RZ ;  /* 0x0000000b07187210 */ /* 0x001fca0007fde0ff */
[----:B------:R-:W-:-:S05]  /*7dbc0*/  IMAD.X R25, R23, 0x1, R6, P6 ;  /* 0x0000000117197824 */ /* 0x000fca00030e0606 */
[----:B------:R0:W-:Y:S04]  /*7dbd0*/  STL.64 [R1+0x440], R24 ;  /* 0x0004401801007387 */ /* 0x0001e80000100a00 */
[----:B0-----:R-:W3:Y:S04]  /*7dbe0*/  LDL.LU.64 R24, [R1+0x2d90] ;  /* 0x002d900001187983 */ /* 0x001ee80000300a00 */
[----:B---3--:R0:W-:Y:S02]  /*7dbf0*/  STL.64 [R1+0x2d80], R24 ;  /* 0x002d801801007387 */ /* 0x0081e40000100a00 */
[----:B0-----:R-:W-:-:S05]  /*7dc00*/  IMAD.MOV.U32 R25, RZ, RZ, R7 ;  /* 0x000000ffff197224 */ /* 0x001fca00078e0007 */
[----:B------:R-:W-:-:S05]  /*7dc10*/  IADD3 R6, P6, R25, R10, RZ ;  /* 0x0000000a19067210 */ /* 0x000fca0007fde0ff */
[----:B------:R-:W-:-:S05]  /*7dc20*/  IMAD.X R7, R23, 0x1, R19, P6 ;  /* 0x0000000117077824 */ /* 0x000fca00030e0613 */
[----:B------:R0:W-:Y:S02]  /*7dc30*/  STL.64 [R1+0x438], R6 ;  /* 0x0004380601007387 */ /* 0x0001e40000100a00 */
[----:B0-----:R-:W-:-:S05]  /*7dc40*/  IADD3 R6, P6, R25, R9, RZ ;  /* 0x0000000919067210 */ /* 0x001fca0007fde0ff */
[----:B------:R-:W-:-:S05]  /*7dc50*/  IMAD.X R7, R23, 0x1, R8, P6 ;  /* 0x0000000117077824 */ /* 0x000fca00030e0608 */
[----:B------:R0:W-:Y:S04]  /*7dc60*/  STL.64 [R1+0x430], R6 ;  /* 0x0004300601007387 */ /* 0x0001e80000100a00 */
[----:B0-----:R-:W3:Y:S04]  /*7dc70*/  LDL.LU.64 R6, [R1+0x2d88] ;  /* 0x002d880001067983 */ /* 0x001ee80000300a00 */
[----:B------:R0:W-:Y:S02]  /*7dc80*/  STL.64 [R1+0x2d78], R8 ;  /* 0x002d780801007387 */ /* 0x0001e40000100a00 */
[----:B0-----:R-:W-:-:S05]  /*7dc90*/  IMAD.MOV.U32 R9, RZ, RZ, R25 ;  /* 0x000000ffff097224 */ /* 0x001fca00078e0019 */
[----:B---3--:R-:W-:-:S05]  /*7dca0*/  IADD3 R24, P6, R9, R7, RZ ;  /* 0x0000000709187210 */ /* 0x008fca0007fde0ff */
        /* <DEDUP_REMOVED lines=8> */
[----:B------:R-:W-:Y:S02]  /*7dd30*/  IMAD.X R25, R23, 0x1, R2, P6 ;  /* 0x0000000117197824 */ /* 0x000fe400030e0602 */
[----:B------:R-:W4:Y:S04]  /*7dd40*/  LDL R2, [R1+0x8] ;  /* 0x0000080001027983 */ /* 0x000f280000100800 */
[----:B------:R0:W-:Y:S02]  /*7dd50*/  STL.64 [R1+0x418], R24 ;  /* 0x0004181801007387 */ /* 0x0001e40000100a00 */
[----:B0-----:R-:W-:-:S05]  /*7dd60*/  IADD3 R24, P6, R9, R0, RZ ;  /* 0x0000000009187210 */ /* 0x001fca0007fde0ff */
[----:B------:R-:W-:Y:S01]  /*7dd70*/  IMAD.X R25, R23, 0x1, R12, P6 ;  /* 0x0000000117197824 */ /* 0x000fe200030e060c */
[----:B------:R-:W-:-:S05]  /*7dd80*/  IADD3 R8, P6, R9, R22, RZ ;  /* 0x0000001609087210 */ /* 0x000fca0007fde0ff */
[----:B------:R-:W-:Y:S01]  /*7dd90*/  IMAD.X R9, R23, 0x1, R13, P6 ;  /* 0x0000000117097824 */ /* 0x000fe200030e060d */
[----:B------:R0:W-:Y:S04]  /*7dda0*/  STL.64 [R1+0x410], R24 ;  /* 0x0004101801007387 */ /* 0x0001e80000100a00 */
[----:B0-----:R-:W2:Y:S04]  /*7ddb0*/  LDL.LU.64 R24, [R1+0x2d80] ;  /* 0x002d800001187983 */ /* 0x001ea80000300a00 */
[----:B------:R0:W-:Y:S01]  /*7ddc0*/  STL.64 [R1+0x400], R8 ;  /* 0x0004000801007387 */ /* 0x0001e20000100a00 */
[----:B---3--:R-:W-:-:S02]  /*7ddd0*/  SHF.R.S32.HI R23, RZ, 0x1f, R3 ;  /* 0x0000001fff177819 */ /* 0x008fc40000011403 */
[----:B0-----:R-:W-:-:S05]  /*7dde0*/  IADD3 R8, P6, R3, R11, RZ ;  /* 0x0000000b03087210 */ /* 0x001fca0007fde0ff */
[----:B----4-:R-:W-:Y:S01]  /*7ddf0*/  IMAD.X R9, R23, 0x1, R2, P6 ;  /* 0x0000000117097824 */ /* 0x010fe200030e0602 */
[----:B------:R-:W-:-:S04]  /*7de00*/  IADD3 R2, P6, R3, R10, RZ ;  /* 0x0000000a03027210 */ /* 0x000fc80007fde0ff */
[----:B------:R0:W-:Y:S04]  /*7de10*/  STL.64 [R1+0x3f0], R8 ;  /* 0x0003f00801007387 */ /* 0x0001e80000100a00 */
[----:B0-----:R-:W3:Y:S04]  /*7de20*/  LDL.LU.64 R8, [R1+0x2d78] ;  /* 0x002d780001087983 */ /* 0x001ee80000300a00 */
[----:B------:R0:W-:Y:S04]  /*7de30*/  STL [R1+0x2d6c], R10 ;  /* 0x002d6c0a01007387 */ /* 0x0001e80000100800 */
[----:B0-----:R-:W3:Y:S01]  /*7de40*/  LDL.LU R10, [R1+0x464] ;  /* 0x00046400010a7983 */ /* 0x001ee20000300800 */
        /* <DEDUP_REMOVED lines=12> */
[----:B------:R-:W-:Y:S04]  /*7df10*/  STL.64 [R1+0x2d60], R4 ;  /* 0x002d600401007387 */ /* 0x000fe80000100a00 */
[----:B--2---:R0:W-:Y:S04]  /*7df20*/  STL [R1+0x2d68], R29 ;  /* 0x002d681d01007387 */ /* 0x0041e80000100800 */
[----:B0-----:R-:W2:Y:S01]  /*7df30*/  LDL.LU R29, [R1+0x468] ;  /* 0x00046800011d7983 */ /* 0x001ea20000300800 */
[----:B---3--:R-:W-:-:S05]  /*7df40*/  IADD3 R4, P6, R10, R3, RZ ;  /* 0x000000030a047210 */ /* 0x008fca0007fde0ff */
[----:B------:R-:W-:-:S05]  /*7df50*/  IMAD.X R5, R23, 0x1, R2, P6 ;  /* 0x0000000117057824 */ /* 0x000fca00030e0602 */
[----:B------:R0:W-:Y:S02]  /*7df60*/  STL.64 [R1+0x3c8], R4 ;  /* 0x0003c80401007387 */ /* 0x0001e40000100a00 */
[----:B0-----:R-:W-:-:S05]  /*7df70*/  IADD3 R4, P6, R10, R0, RZ ;  /* 0x000000000a047210 */ /* 0x001fca0007fde0ff */
[----:B------:R-:W-:-:S05]  /*7df80*/  IMAD.X R5, R23, 0x1, R12, P6 ;  /* 0x0000000117057824 */ /* 0x000fca00030e060c */
[----:B------:R0:W-:Y:S02]  /*7df90*/  STL.64 [R1+0x3c0], R4 ;  /* 0x0003c00401007387 */ /* 0x0001e40000100a00 */
[----:B0-----:R-:W-:Y:S02]  /*7dfa0*/  IADD3 R4, P6, R10, R22, RZ ;  /* 0x000000160a047210 */ /* 0x001fe40007fde0ff */
[----:B------:R-:W3:Y:S03]  /*7dfb0*/  LDL.LU R10, [R1+0x2d6c] ;  /* 0x002d6c00010a7983 */ /* 0x000ee60000300800 */
[----:B------:R-:W-:-:S05]  /*7dfc0*/  IMAD.X R5, R23, 0x1, R13, P6 ;  /* 0x0000000117057824 */ /* 0x000fca00030e060d */
[----:B------:R0:W-:Y:S04]  /*7dfd0*/  STL.64 [R1+0x3b0], R4 ;  /* 0x0003b00401007387 */ /* 0x0001e80000100a00 */
[----:B0-----:R-:W4:Y:S01]  /*7dfe0*/  LDL R5, [R1+0x8] ;  /* 0x0000080001057983 */ /* 0x001f220000100800 */
[----:B------:R-:W-:Y:S01]  /*7dff0*/  IMAD.MOV.U32 R23, RZ, RZ, R21 ;  /* 0x000000ffff177224 */ /* 0x000fe200078e0015 */
[----:B--2---:R-:W-:Y:S02]  /*7e000*/  SHF.R.S32.HI R21, RZ, 0x1f, R29 ;  /* 0x0000001fff157819 */ /* 0x004fe4000001141d */
[----:B------:R-:W-:-:S05]  /*7e010*/  IADD3 R4, P6, R29, R11, RZ ;  /* 0x0000000b1d047210 */ /* 0x000fca0007fde0ff */
[----:B----4-:R-:W-:-:S05]  /*7e020*/  IMAD.X R5, R21, 0x1, R5, P6 ;  /* 0x0000000115057824 */ /* 0x010fca00030e0605 */
[----:B------:R0:W-:Y:S04]  /*7e030*/  STL.64 [R1+0x390], R4 ;  /* 0x0003900401007387 */ /* 0x0001e80000100a00 */
[----:B---3--:R1:W-:Y:S01]  /*7e040*/  STL.64 [R1+0x2d58], R10 ;  /* 0x002d580a01007387 */ /* 0x0083e20000100a00 */
[----:B0-----:R-:W-:Y:S01]  /*7e050*/  IADD3 R4, P6, R29, R10, RZ ;  /* 0x0000000a1d047210 */ /* 0x001fe20007fde0ff */
[----:B-1----:R-:W-:Y:S02]  /*7e060*/  IMAD.MOV.U32 R11, RZ, RZ, R29 ;  /* 0x000000ffff0b7224 */ /* 0x002fe400078e001d */
[----:B------:R-:W2:Y:S02]  /*7e070*/  LDL.LU R29, [R1+0x2d68] ;  /* 0x002d6800011d7983 */ /* 0x000ea40000300800 */
        /* <DEDUP_REMOVED lines=25> */
[----:B------:R0:W-:Y:S04]  /*7e210*/  STL.64 [R1+0x3a0], R6 ;  /* 0x0003a00601007387 */ /* 0x0001e80000100a00 */
[----:B0-----:R-:W4:Y:S01]  /*7e220*/  LDL R7, [R1+0x8] ;  /* 0x0000080001077983 */ /* 0x001f220000100800 */
[----:B--2---:R-:W-:Y:S02]  /*7e230*/  SHF.R.S32.HI R21, RZ, 0x1f, R29 ;  /* 0x0000001fff157819 */ /* 0x004fe4000001141d */
[----:B---3--:R-:W-:-:S05]  /*7e240*/  IADD3 R6, P6, R29, R11, RZ ;  /* 0x0000000b1d067210 */ /* 0x008fca0007fde0ff */
[----:B----4-:R-:W-:-:S05]  /*7e250*/  IMAD.X R7, R21, 0x1, R7, P6 ;  /* 0x0000000115077824 */ /* 0x010fca00030e0607 */
[----:B------:R0:W-:Y:S04]  /*7e260*/  STL.64 [R1+0x398], R6 ;  /* 0x0003980601007387 */ /* 0x0001e80000100a00 */
[----:B------:R1:W-:Y:S01]  /*7e270*/  STL.64 [R1+0x2d40], R10 ;  /* 0x002d400a01007387 */ /* 0x0003e20000100a00 */
[----:B0-----:R-:W-:Y:S01]  /*7e280*/  IADD3 R6, P6, R29, R10, RZ ;  /* 0x0000000a1d067210 */ /* 0x001fe20007fde0ff */
[----:B-1----:R-:W-:Y:S02]  /*7e290*/  IMAD.MOV.U32 R11, RZ, RZ, R29 ;  /* 0x000000ffff0b7224 */ /* 0x002fe400078e001d */
[----:B------:R-:W2:Y:S02]  /*7e2a0*/  LDL.LU R29, [R1+0x2d50] ;  /* 0x002d5000011d7983 */ /* 0x000ea40000300800 */
[----:B------:R-:W-:-:S05]  /*7e2b0*/  IMAD.X R7, R21, 0x1, R19, P6 ;  /* 0x0000000115077824 */ /* 0x000fca00030e0613 */
[----:B------:R0:W-:Y:S04]  /*7e2c0*/  STL.64 [R1+0x3b8], R6 ;  /* 0x0003b80601007387 */ /* 0x0001e80000100a00 */
[----:B------:R1:W-:Y:S01]  /*7e2d0*/  STL [R1+0x2d30], R9 ;  /* 0x002d300901007387 */ /* 0x0003e20000100800 */
[----:B0-----:R-:W-:-:S03]  /*7e2e0*/  IADD3 R6, P6, R11, R9, RZ ;  /* 0x000000090b067210 */ /* 0x001fc60007fde0ff */
[----:B-1----:R-:W3:Y:S02]  /*7e2f0*/  LDL.LU R9, [R1+0x8] ;  /* 0x0000080001097983 */ /* 0x002ee40000300800 */
[----:B------:R-:W-:-:S05]  /*7e300*/  IMAD.X R7, R21, 0x1, R8, P6 ;  /* 0x0000000115077824 */ /* 0x000fca00030e0608 */
[----:B------:R0:W-:Y:S04]  /*7e310*/  STL.64 [R1+0x3f8], R6 ;  /* 0x0003f80601007387 */ /* 0x0001e80000100a00 */
[----:B0-----:R-:W4:Y:S04]  /*7e320*/  LDL.LU.64 R6, [R1+0x2d48] ;  /* 0x002d480001067983 */ /* 0x001f280000300a00 */
[----:B--2---:R0:W-:Y:S02]  /*7e330*/  STL.64 [R1+0x2d38], R28 ;  /* 0x002d381c01007387 */ /* 0x0041e40000100a00 */
[----:B0-----:R-:W-:-:S05]  /*7e340*/  IMAD.MOV.U32 R29, RZ, RZ, R11 ;  /* 0x000000ffff1d7224 */ /* 0x001fca00078e000b */
[----:B----4-:R-:W-:-:S05]  /*7e350*/  IADD3 R10, P6, R29, R7, RZ ;  /* 0x000000071d0a7210 */ /* 0x010fca0007fde0ff */
        /* <DEDUP_REMOVED lines=13> */
[----:B0-----:R-:W4:Y:S01]  /*7e430*/  LDL.LU.64 R10, [R1+0x2d40] ;  /* 0x002d4000010a7983 */ /* 0x001f220000300a00 */
[----:B------:R-:W-:-:S05]  /*7e440*/  IADD3 R28, P6, R29, R22, RZ ;  /* 0x000000161d1c7210 */ /* 0x000fca0007fde0ff */
[----:B------:R-:W-:-:S05]  /*7e450*/  IMAD.X R29, R21, 0x1, R13, P6 ;  /* 0x00000001151d7824 */ /* 0x000fca00030e060d */
[----:B------:R4:W-:Y:S01]  /*7e460*/  STL.64 [R1+0x468], R28 ;  /* 0x0004681c01007387 */ /* 0x0009e20000100a00 */
[----:B--2---:R-:W-:Y:S02]  /*7e470*/  SHF.R.S32.HI R21, RZ, 0x1f, R3 ;  /* 0x0000001fff157819 */ /* 0x004fe40000011403 */
[----:B----4-:R-:W-:-:S05]  /*7e480*/  IADD3 R28, P6, R3, R11, RZ ;  /* 0x0000000b031c7210 */ /* 0x010fca0007fde0ff */
[----:B---3--:R-:W-:Y:S01]  /*7e490*/  IMAD.X R29, R21, 0x1, R9, P6 ;  /* 0x00000001151d7824 */ /* 0x008fe200030e0609 */
[----:B------:R-:W-:-:S04]  /*7e4a0*/  IADD3 R2, P6, R3, R10, RZ ;  /* 0x0000000a03027210 */ /* 0x000fc80007fde0ff */
[----:B------:R0:W-:Y:S01]  /*7e4b0*/  STL.64 [R1+0x460], R28 ;  /* 0x0004601c01007387 */ /* 0x0001e20000100a00 */
[----:B------:R-:W-:-:S03]  /*7e4c0*/  IMAD.X R3, R21, 0x1, R19, P6 ;  /* 0x0000000115037824 */ /* 0x000fc600030e0613 */
[----:B0-----:R-:W2:Y:S04]  /*7e4d0*/  LDL.LU.64 R28, [R1+0x2d38] ;  /* 0x002d3800011c7983 */ /* 0x001ea80000300a00 */
[----:B------:R0:W-:Y:S04]  /*7e4e0*/  STL.64 [R1+0x2d20], R10 ;  /* 0x002d200a01007387 */ /* 0x0001e80000100a00 */
[----:B0-----:R-:W3:Y:S01]  /*7e4f0*/  LDL.LU R10, [R1+0x4c8] ;  /* 0x0004c800010a7983 */ /* 0x001ee20000300800 */
[----:B------:R-:W-:-:S03]  /*7e500*/  IMAD.MOV.U32 R11, RZ, RZ, R9 ;  /* 0x000000ffff0b7224 */ /* 0x000fc600078e0009 */
[----:B------:R-:W4:Y:S04]  /*7e510*/  LDL.LU R9, [R1+0x2d30] ;  /* 0x002d300001097983 */ /* 0x000f280000300800 */
[----:B------:R-:W-:Y:S04]  /*7e520*/  STL.64 [R1+0x658], R2 ;  /* 0x0006580201007387 */ /* 0x000fe80000100a00 */
[----:B------:R0:W-:Y:S04]  /*7e530*/  STL.64 [R1+0x2d18], R24 ;  /* 0x002d181801007387 */ /* 0x0001e80000100a00 */
        /* <DEDUP_REMOVED lines=10> */
[----:B0-----:R-:W4:Y:S04]  /*7e5e0*/  LDL.LU.64 R2, [R1+0x2d28] ;  /* 0x002d280001027983 */ /* 0x001f280000300a00 */
[----:B------:R3:W-:Y:S02]  /*7e5f0*/  STL.64 [R1+0x2d10], R4 ;  /* 0x002d100401007387 */ /* 0x0007e40000100a00 */
[----:B---3--:R-:W-:-:S02]  /*7e600*/  IMAD.MOV.U32 R4, RZ, RZ, R10 ;  /* 0x000000ffff047224 */ /* 0x008fc400078e000a */
[----:B------:R-:W-:Y:S01]  /*7e610*/  IMAD.MOV.U32 R5, RZ, RZ, R11 ;  /* 0x000000ffff057224 */ /* 0x000fe200078e000b */
[----:B----4-:R-:W-:-:S05]  /*7e620*/  IADD3 R10, P6, R25, R3, RZ ;  /* 0x00000003190a7210 */ /* 0x010fca0007fde0ff */
[----:B------:R-:W-:-:S05]  /*7e630*/  IMAD.X R11, R21, 0x1, R2, P6 ;  /* 0x00000001150b7824 */ /* 0x000fca00030e0602 */
[----:B------:R0:W-:Y:S02]  /*7e640*/  STL.64 [R1+0x6f8], R10 ;  /* 0x0006f80a01007387 */ /* 0x0001e40000100a00 */
[----:B0-----:R-:W-:-:S05]  /*7e650*/  IADD3 R10, P6, R25, R0, RZ ;  /* 0x00000000190a7210 */ /* 0x001fca0007fde0ff */
[----:B------:R-:W-:-:S05]  /*7e660*/  IMAD.X R11, R21, 0x1, R12, P6 ;  /* 0x00000001150b7824 */ /* 0x000fca00030e060c */
[----:B------:R0:W-:Y:S04]  /*7e670*/  STL.64 [R1+0x748], R10 ;  /* 0x0007480a01007387 */ /* 0x0001e80000100a00 */
[----:B0-----:R-:W3:Y:S01]  /*7e680*/  LDL.LU.64 R10, [R1+0x2d20] ;  /* 0x002d2000010a7983 */ /* 0x001ee20000300a00 */
[----:B------:R-:W-:-:S05]  /*7e690*/  IADD3 R24, P6, R25, R22, RZ ;  /* 0x0000001619187210 */ /* 0x000fca0007fde0ff */
[----:B------:R-:W-:Y:S02]  /*7e6a0*/  IMAD.X R25, R21, 0x1, R13, P6 ;  /* 0x0000000115197824 */ /* 0x000fe400030e060d */
[----:B------:R-:W-:Y:S01]  /*7e6b0*/  IMAD.MOV.U32 R21, RZ, RZ, R16 ;  /* 0x000000ffff157224 */ /* 0x000fe200078e0010 */
[----:B--2---:R-:W-:Y:S02]  /*7e6c0*/  SHF.R.S32.HI R16, RZ, 0x1f, R28 ;  /* 0x0000001fff107819 */ /* 0x004fe4000001141c */
[----:B------:R3:W-:Y:S04]  /*7e6d0*/  STL.64 [R1+0x740], R24 ;  /* 0x0007401801007387 */ /* 0x0007e80000100a00 */
[----:B------:R-:W-:Y:S01]  /*7e6e0*/  STL [R1+0x10], R16 ;  /* 0x0000101001007387 */ /* 0x000fe20000100800 */
[----:B---3--:R-:W-:-:S05]  /*7e6f0*/  IADD3 R24, P6, R28, R11, RZ ;  /* 0x0000000b1c187210 */ /* 0x008fca0007fde0ff */
[----:B------:R-:W-:-:S05]  /*7e700*/  IMAD.X R25, R16, 0x1, R5, P6 ;  /* 0x0000000110197824 */ /* 0x000fca00030e0605 */
[----:B------:R0:W-:Y:S04]  /*7e710*/  STL.64 [R1+0x738], R24 ;  /* 0x0007381801007387 */ /* 0x0001e80000100a00 */
[----:B0-----:R-:W2:Y:S04]  /*7e720*/  LDL.LU.64 R24, [R1+0x2d18] ;  /* 0x002d180001187983 */ /* 0x001ea80000300a00 */
[----:B--2---:R0:W-:Y:S04]  /*7e730*/  STL.64 [R1+0x2d08], R24 ;  /* 0x002d081801007387 */ /* 0x0041e80000100a00 */
[----:B------:R-:W-:Y:S04]  /*7e740*/  STL.64 [R1+0x2cf8], R10 ;  /* 0x002cf80a01007387 */ /* 0x000fe80000100a00 */
[----:B------:R1:W-:Y:S01]  /*7e750*/  STL [R1+0x2d00], R19 ;  /* 0x002d001301007387 */ /* 0x0003e20000100800 */
[----:B0-----:R-:W-:Y:S01]  /*7e760*/  IMAD.MOV.U32 R24, RZ, RZ, R4 ;  /* 0x000000ffff187224 */ /* 0x001fe200078e0004 */
[----:B------:R-:W-:Y:S01]  /*7e770*/  IADD3 R4, P6, R28, R10, RZ ;  /* 0x0000000a1c047210 */ /* 0x000fe20007fde0ff */
[----:B------:R-:W-:-:S04]  /*7e780*/  IMAD.MOV.U32 R25, RZ, RZ, R5 ;  /* 0x000000ffff197224 */ /* 0x000fc800078e0005 */
[----:B------:R-:W-:Y:S02]  /*7e790*/  IMAD.X R5, R16, 0x1, R19, P6 ;  /* 0x0000000110057824 */ /* 0x000fe400030e0613 */
[----:B-1----:R-:W2:Y:S01]  /*7e7a0*/  LDL.LU R19, [R1+0x10] ;  /* 0x0000100001137983 */ /* 0x002ea20000300800 */
[----:B------:R-:W-:-:S03]  /*7e7b0*/  IMAD.MOV.U32 R11, RZ, RZ, R28 ;  /* 0x000000ffff0b7224 */ /* 0x000fc600078e001c */
[----:B------:R0:W-:Y:S02]  /*7e7c0*/  STL.64 [R1+0x758], R4 ;  /* 0x0007580401007387 */ /* 0x0001e40000100a00 */
[----:B0-----:R-:W-:-:S05]  /*7e7d0*/  IADD3 R4, P6, R11, R9, RZ ;  /* 0x000000090b047210 */ /* 0x001fca0007fde0ff */
        /* <DEDUP_REMOVED lines=8> */
[----:B--2---:R-:W-:-:S05]  /*7e860*/  IADD3 R26, P6, R11, R5, RZ ;  /* 0x000000050b1a7210 */ /* 0x004fca0007fde0ff */
[----:B------:R-:W-:-:S05]  /*7e870*/  IMAD.X R27, R19, 0x1, R4, P6 ;  /* 0x00000001131b7824 */ /* 0x000fca00030e0604 */
[----:B------:R0:W-:Y:S02]  /*7e880*/  STL.64 [R1+0x2620], R26 ;  /* 0x0026201a01007387 */ /* 0x0001e40000100a00 */
[----:B0-----:R-:W-:Y:S01]  /*7e890*/  IMAD.MOV.U32 R26, RZ, RZ, R24 ;  /* 0x000000ffff1a7224 */ /* 0x001fe200078e0018 */
[----:B------:R-:W-:Y:S01]  /*7e8a0*/  IADD3 R24, P6, R11, R3, RZ ;  /* 0x000000030b187210 */ /* 0x000fe20007fde0ff */
[----:B------:R-:W-:-:S04]  /*7e8b0*/  IMAD.MOV.U32 R27, RZ, RZ, R25 ;  /* 0x000000ffff1b7224 */ /* 0x000fc800078e0019 */
        /* <DEDUP_REMOVED lines=8> */
[----:B--2---:R0:W-:Y:S04]  /*7e940*/  STL.64 [R1+0x2ce0], R24 ;  /* 0x002ce01801007387 */ /* 0x0041e80000100a00 */
[----:B0-----:R-:W2:Y:S04]  /*7e950*/  LDL.LU R25, [R1+0x4dc] ;  /* 0x0004dc0001197983 */ /* 0x001ea80000300800 */
[----:B------:R-:W3:Y:S04]  /*7e960*/  LDL.LU R19, [R1+0x2d00] ;  /* 0x002d000001137983 */ /* 0x000ee80000300800 */
[----:B------:R0:W-:Y:S04]  /*7e970*/  STL.64 [R1+0x838], R10 ;  /* 0x0008380a01007387 */ /* 0x0001e80000100a00 */
[----:B0-----:R-:W4:Y:S04]  /*7e980*/  LDL.LU.64 R10, [R1+0x2cf8] ;  /* 0x002cf800010a7983 */ /* 0x001f280000300a00 */
[----:B------:R-:W-:Y:S04]  /*7e990*/  STL.64 [R1+0x2cf0], R22 ;  /* 0x002cf01601007387 */ /* 0x000fe80000100a00 */
[----:B------:R2:W-:Y:S02]  /*7e9a0*/  STL [R1+0x2ce8], R14 ;  /* 0x002ce80e01007387 */ /* 0x0005e40000100800 */
[----:B--2---:R-:W-:-:S02]  /*7e9b0*/  SHF.R.S32.HI R14, RZ, 0x1f, R25 ;  /* 0x0000001fff0e7819 */ /* 0x004fc40000011419 */
[----:B----4-:R-:W-:-:S05]  /*7e9c0*/  IADD3 R22, P6, R25, R11, RZ ;  /* 0x0000000b19167210 */ /* 0x010fca0007fde0ff */
[----:B------:R-:W-:-:S05]  /*7e9d0*/  IMAD.X R23, R14, 0x1, R27, P6 ;  /* 0x000000010e177824 */ /* 0x000fca00030e061b */
[----:B------:R0:W-:Y:S02]  /*7e9e0*/  STL.64 [R1+0x480], R22 ;  /* 0x0004801601007387 */ /* 0x0001e40000100a00 */
[----:B0-----:R-:W-:-:S05]  /*7e9f0*/  IADD3 R22, P6, R25, R10, RZ ;  /* 0x0000000a19167210 */ /* 0x001fca0007fde0ff */
        /* <DEDUP_REMOVED lines=23> */
[----:B---3--:R0:W-:Y:S04]  /*7eb70*/  STL.64 [R1+0x2cd0], R24 ;  /* 0x002cd01801007387 */ /* 0x0081e80000100a00 */
[----:B--2---:R1:W-:Y:S01]  /*7eb80*/  STL.64 [R1+0x2cd8], R14 ;  /* 0x002cd80e01007387 */ /* 0x0043e20000100a00 */
[----:B0-----:R-:W-:-:S05]  /*7eb90*/  IMAD.MOV.U32 R25, RZ, RZ, R23 ;  /* 0x000000ffff197224 */ /* 0x001fca00078e0017 */
[----:B------:R-:W-:Y:S02]  /*7eba0*/  SHF.R.S32.HI R23, RZ, 0x1f, R25 ;  /* 0x0000001fff177819 */ /* 0x000fe40000011419 */
[----:B-1----:R-:W-:-:S05]  /*7ebb0*/  IADD3 R14, P6, R25, R11, RZ ;  /* 0x0000000b190e7210 */ /* 0x002fca0007fde0ff */
        /* <DEDUP_REMOVED lines=30> */
[----:B----4-:R-:W-:Y:S01]  /*7eda0*/  IMAD.MOV.U32 R23, RZ, RZ, R24 ;  /* 0x000000ffff177224 */ /* 0x010fe200078e0018 */
[----:B------:R-:W-:-:S05]  /*7edb0*/  SHF.R.S32.HI R24, RZ, 0x1f, R3 ;  /* 0x0000001fff187819 */ /* 0x000fca0000011403 */
[----:B------:R-:W-:-:S05]  /*7edc0*/  IMAD.X R3, R24, 0x1, R27, P6 ;  /* 0x0000000118037824 */ /* 0x000fca00030e061b */
[----:B------:R2:W-:Y:S02]  /*7edd0*/  STL.64 [R1+0x4d8], R2 ;  /* 0x0004d80201007387 */ /* 0x0005e40000100a00 */
[----:B--2---:R-:W-:-:S05]  /*7ede0*/  IADD3 R2, P6, R11, R10, RZ ;  /* 0x0000000a0b027210 */ /* 0x004fca0007fde0ff */
[----:B------:R-:W-:-:S05]  /*7edf0*/  IMAD.X R3, R24, 0x1, R19, P6 ;  /* 0x0000000118037824 */ /* 0x000fca00030e0613 */
[----:B------:R0:W-:Y:S02]  /*7ee00*/  STL.64 [R1+0xa48], R2 ;  /* 0x000a480201007387 */ /* 0x0001e40000100a00 */
[----:B0-----:R-:W-:-:S05]  /*7ee10*/  IADD3 R2, P6, R11, R9, RZ ;  /* 0x000000090b027210 */ /* 0x001fca0007fde0ff */
[----:B------:R-:W-:-:S05]  /*7ee20*/  IMAD.X R3, R24, 0x1, R8, P6 ;  /* 0x0000000118037824 */ /* 0x000fca00030e0608 */
[----:B------:R-:W-:Y:S04]  /*7ee30*/  STL.64 [R1+0xa88], R2 ;  /* 0x000a880201007387 */ /* 0x000fe80000100a00 */
[----:B------:R0:W-:Y:S04]  /*7ee40*/  STL [R1+0x2cc0], R21 ;  /* 0x002cc01501007387 */ /* 0x0001e80000100800 */
[----:B0-----:R-:W2:Y:S01]  /*7ee50*/  LDL.LU R21, [R1+0x4d0] ;  /* 0x0004d00001157983 */ /* 0x001ea20000300800 */
[----:B------:R-:W-:-:S05]  /*7ee60*/  IADD3 R2, P6, R11, R7, RZ ;  /* 0x000000070b027210 */ /* 0x000fca0007fde0ff */
[----:B------:R-:W-:-:S05]  /*7ee70*/  IMAD.X R3, R24, 0x1, R6, P6 ;  /* 0x0000000118037824 */ /* 0x000fca00030e0606 */
[----:B------:R0:W-:Y:S02]  /*7ee80*/  STL.64 [R1+0xa98], R2 ;  /* 0x000a980201007387 */ /* 0x0001e40000100a00 */
[----:B0-----:R-:W-:-:S05]  /*7ee90*/  IADD3 R2, P6, R11, R5, RZ ;  /* 0x000000050b027210 */ /* 0x001fca0007fde0ff */
[----:B------:R-:W-:-:S05]  /*7eea0*/  IMAD.X R3, R24, 0x1, R4, P6 ;  /* 0x0000000118037824 */ /* 0x000fca00030e0604 */
[----:B------:R0:W-:Y:S04]  /*7eeb0*/  STL.64 [R1+0xad8], R2 ;  /* 0x000ad80201007387 */ /* 0x0001e80000100a00 */
[----:B0-----:R-:W4:Y:S04]  /*7eec0*/  LDL.LU.64 R2, [R1+0x2cc8] ;  /* 0x002cc80001027983 */ /* 0x001f280000300a00 */
[----:B------:R4:W-:Y:S02]  /*7eed0*/  STL.64 [R1+0x2cb8], R4 ;  /* 0x002cb80401007387 */ /* 0x0009e40000100a00 */
[----:B----4-:R-:W-:-:S05]  /*7eee0*/  IADD3 R4, P6, R11, R3, RZ ;  /* 0x000000030b047210 */ /* 0x010fca0007fde0ff */
[----:B------:R-:W-:-:S05]  /*7eef0*/  IMAD.X R5, R24, 0x1, R2, P6 ;  /* 0x0000000118057824 */ /* 0x000fca00030e0602 */
[----:B------:R0:W-:Y:S02]  /*7ef00*/  STL.64 [R1+0xae8], R4 ;  /* 0x000ae80401007387 */ /* 0x0001e40000100a00 */
[----:B0-----:R-:W-:-:S05]  /*7ef10*/  IADD3 R4, P6, R11, R0, RZ ;  /* 0x000000000b047210 */ /* 0x001fca0007fde0ff */
[----:B------:R-:W-:-:S05]  /*7ef20*/  IMAD.X R5, R24, 0x1, R12, P6 ;  /* 0x0000000118057824 */ /* 0x000fca00030e060c */
[----:B------:R0:W-:Y:S02]  /*7ef30*/  STL.64 [R1+0xb38], R4 ;  /* 0x000b380401007387 */ /* 0x0001e40000100a00 */
[----:B0-----:R-:W-:Y:S02]  /*7ef40*/  IADD3 R4, P6, R11, R22, RZ ;  /* 0x000000160b047210 */ /* 0x001fe40007fde0ff */
[----:B------:R-:W4:Y:S03]  /*7ef50*/  LDL.LU R11, [R1+0x2cc4] ;  /* 0x002cc400010b7983 */ /* 0x000f260000300800 */
[----:B------:R-:W-:Y:S01]  /*7ef60*/  IMAD.X R5, R24, 0x1, R13, P6 ;  /* 0x0000000118057824 */ /* 0x000fe200030e060d */
[----:B--2---:R-:W-:-:S04]  /*7ef70*/  SHF.R.S32.HI R24, RZ, 0x1f, R21 ;  /* 0x0000001fff187819 */ /* 0x004fc80000011415 */
[----:B------:R4:W-:Y:S02]  /*7ef80*/  STL.64 [R1+0xb30], R4 ;  /* 0x000b300401007387 */ /* 0x0009e40000100a00 */
[----:B----4-:R-:W-:-:S05]  /*7ef90*/  IADD3 R4, P6, R21, R11, RZ ;  /* 0x0000000b15047210 */ /* 0x010fca0007fde0ff */
[----:B------:R-:W-:-:S05]  /*7efa0*/  IMAD.X R5, R24, 0x1, R27, P6 ;  /* 0x0000000118057824 */ /* 0x000fca00030e061b */
        /* <DEDUP_REMOVED lines=15> */
[----:B0-----:R-:W-:-:S02]  /*7f0a0*/  IMAD.MOV.U32 R7, RZ, RZ, R11 ;  /* 0x000000ffff077224 */ /* 0x001fc400078e000b */
[----:B--2---:R0:W-:Y:S04]  /*7f0b0*/  STL [R1+0x2ca8], R21 ;  /* 0x002ca81501007387 */ /* 0x0041e80000100800 */
[----:B0-----:R-:W2:Y:S01]  /*7f0c0*/  LDL.LU R21, [R1+0x4cc] ;  /* 0x0004cc0001157983 */ /* 0x001ea20000300800 */
        /* <DEDUP_REMOVED lines=15> */
[----:B------:R-:W-:-:S05]  /*7f1c0*/  IMAD.X R7, R24, 0x1, R27, P6 ;  /* 0x0000000118077824 */ /* 0x000fca00030e061b */
[----:B------:R0:W-:Y:S04]  /*7f1d0*/  STL.64 [R1+0x4d0], R6 ;  /* 0x0004d00601007387 */ /* 0x0001e80000100a00 */
[----:B------:R1:W-:Y:S01]  /*7f1e0*/  STL.64 [R1+0x2c98], R10 ;  /* 0x002c980a01007387 */ /* 0x0003e20000100a00 */
[----:B0-----:R-:W-:Y:S01]  /*7f1f0*/  IADD3 R6, P6, R21, R10, RZ ;  /* 0x0000000a15067210 */ /* 0x001fe20007fde0ff */
[----:B-1----:R-:W-:Y:S02]  /*7f200*/  IMAD.MOV.U32 R10, RZ, RZ, R21 ;  /* 0x000000ffff0a7224 */ /* 0x002fe400078e0015 */
[----:B------:R-:W-:Y:S01]  /*7f210*/  IMAD.MOV.U32 R11, RZ, RZ, R26 ;  /* 0x000000ffff0b7224 */ /* 0x000fe200078e001a */
[----:B------:R-:W2:Y:S04]  /*7f220*/  LDL.LU R21, [R1+0x2ca8] ;  /* 0x002ca80001157983 */ /* 0x000ea80000300800 */
[----:B------:R-:W4:Y:S01]  /*7f230*/  LDL.LU R26, [R1+0x4c4] ;  /* 0x0004c400011a7983 */ /* 0x000f220000300800 */
        /* <DEDUP_REMOVED lines=8> */
[----:B--2---:R0:W-:Y:S02]  /*7f2c0*/  STL.64 [R1+0x2c88], R20 ;  /* 0x002c881401007387 */ /* 0x0041e40000100a00 */
        /* <DEDUP_REMOVED lines=17> */
[----:B------:R2:W-:Y:S02]  /*7f3e0*/  STL.64 [R1+0xd28], R8 ;  /* 0x000d280801007387 */ /* 0x0005e40000100a00 */
[----:B--2---:R-:W-:-:S05]  /*7f3f0*/  IADD3 R8, P6, R21, R11, RZ ;  /* 0x0000000b15087210 */ /* 0x004fca0007fde0ff */
[----:B------:R-:W-:-:S05]  /*7f400*/  IMAD.X R9, R24, 0x1, R27, P6 ;  /* 0x0000000118097824 */ /* 0x000fca00030e061b */
[----:B------:R0:W-:Y:S04]  /*7f410*/  STL.64 [R1+0xd20], R8 ;  /* 0x000d200801007387 */ /* 0x0001e80000100a00 */
[----:B0-----:R-:W2:Y:S04]  /*7f420*/  LDL.LU.64 R8, [R1+0x2c90] ;  /* 0x002c900001087983 */ /* 0x001ea80000300a00 */
[----:B----4-:R0:W-:Y:S02]  /*7f430*/  STL.64 [R1+0x2c80], R26 ;  /* 0x002c801a01007387 */ /* 0x0101e40000100a00 */
        /* <DEDUP_REMOVED lines=11> */
[----:B--2---:R0:W-:Y:S02]  /*7f4f0*/  STL.64 [R1+0x2c78], R20 ;  /* 0x002c781401007387 */ /* 0x0041e40000100a00 */
[----:B0-----:R-:W-:-:S05]  /*7f500*/  IMAD.MOV.U32 R21, RZ, RZ, R27 ;  /* 0x000000ffff157224 */ /* 0x001fca00078e001b */
[----:B------:R-:W-:-:S05]  /*7f510*/  IADD3 R26, P6, R21, R5, RZ ;  /* 0x00000005151a7210 */ /* 0x000fca0007fde0ff */
        /* <DEDUP_REMOVED lines=10> */
[----:B------:R-:W-:-:S05]  /*7f5c0*/  IMAD.X R21, R24, 0x1, R13, P6 ;  /* 0x0000000118157824 */ /* 0x000fca00030e060d */
[----:B------:R0:W-:Y:S01]  /*7f5d0*/  STL.64 [R1+0xe20], R20 ;  /* 0x000e201401007387 */ /* 0x0001e20000100a00 */
[----:B--2---:R-:W-:Y:S02]  /*7f5e0*/  SHF.R.S32.HI R24, RZ, 0x1f, R26 ;  /* 0x0000001fff187819 */ /* 0x004fe4000001141a */
        /* <DEDUP_REMOVED lines=19> */
[----:B--2---:R0:W-:Y:S02]  /*7f720*/  STL.64 [R1+0x2c70], R20 ;  /* 0x002c701401007387 */ /* 0x0041e40000100a00 */
[----:B0-----:R-:W-:-:S05]  /*7f730*/  IADD3 R20, P6, R26, R0, RZ ;  /* 0x000000001a147210 */ /* 0x001fca0007fde0ff */
[----:B------:R-:W-:-:S05]  /*7f740*/  IMAD.X R21, R24, 0x1, R12, P6 ;  /* 0x0000000118157824 */ /* 0x000fca00030e060c */
[----:B------:R0:W-:Y:S02]  /*7f750*/  STL.64 [R1+0xf28], R20 ;  /* 0x000f281401007387 */ /* 0x0001e40000100a00 */
[----:B0-----:R-:W-:-:S05]  /*7f760*/  IADD3 R20, P6, R26, R22, RZ ;  /* 0x000000161a147210 */ /* 0x001fca0007fde0ff */
[----:B------:R-:W-:Y:S01]  /*7f770*/  IMAD.X R21, R24, 0x1, R13, P6 ;  /* 0x0000000118157824 */ /* 0x000fe200030e060d */
[----:B------:R-:W-:-:S04]  /*7f780*/  SHF.R.S32.HI R26, RZ, 0x1f, R29 ;  /* 0x0000001fff1a7819 */ /* 0x000fc8000001141d */
        /* <DEDUP_REMOVED lines=18> */
[----:B------:R0:W-:Y:S01]  /*7f8b0*/  STL.64 [R1+0xfd8], R20 ;  /* 0x000fd81401007387 */ /* 0x0001e20000100a00 */
[----:B------:R-:W-:Y:S02]  /*7f8c0*/  IMAD.MOV.U32 R24, RZ, RZ, R16 ;  /* 0x000000ffff187224 */ /* 0x000fe400078e0010 */
[----:B------:R-:W-:Y:S01]  /*7f8d0*/  IMAD.MOV.U32 R16, RZ, RZ, R28 ;  /* 0x000000ffff107224 */ /* 0x000fe200078e001c */
[----:B0-----:R-:W-:-:S05]  /*7f8e0*/  IADD3 R20, P6, R29, R0, RZ ;  /* 0x000000001d147210 */ /* 0x001fca0007fde0ff */
[----:B------:R-:W-:Y:S01]  /*7f8f0*/  IMAD.X R21, R26, 0x1, R12, P6 ;  /* 0x000000011a157824 */ /* 0x000fe200030e060c */
[----:B------:R-:W-:-:S05]  /*7f900*/  IADD3 R28, P6, R29, R22, RZ ;  /* 0x000000161d1c7210 */ /* 0x000fca0007fde0ff */
[----:B------:R-:W-:Y:S01]  /*7f910*/  IMAD.X R29, R26, 0x1, R13, P6 ;  /* 0x000000011a1d7824 */ /* 0x000fe200030e060d */
[----:B------:R0:W-:Y:S04]  /*7f920*/  STL.64 [R1+0x1020], R20 ;  /* 0x0010201401007387 */ /* 0x0001e80000100a00 */
[----:B0-----:R-:W2:Y:S04]  /*7f930*/  LDL.LU.64 R20, [R1+0x2c70] ;  /* 0x002c700001147983 */ /* 0x001ea80000300a00 */
[----:B------:R0:W-:Y:S04]  /*7f940*/  STL.64 [R1+0x1018], R28 ;  /* 0x0010181c01007387 */ /* 0x0001e80000100a00 */
[----:B0-----:R-:W3:Y:S01]  /*7f950*/  LDL.LU.64 R28, [R1+0x2c68] ;  /* 0x002c6800011c7983 */ /* 0x001ee20000300a00 */
[----:B------:R-:W-:-:S02]  /*7f960*/  IMAD.MOV.U32 R26, RZ, RZ, R23 ;  /* 0x000000ffff1a7224 */ /* 0x000fc400078e0017 */
[----:B------:R-:W-:Y:S02]  /*7f970*/  IMAD.MOV.U32 R23, RZ, RZ, R18 ;  /* 0x000000ffff177224 */ /* 0x000fe400078e0012 */
[----:B------:R-:W-:Y:S01]  /*7f980*/  IMAD.MOV.U32 R18, RZ, RZ, R14 ;  /* 0x000000ffff127224 */ /* 0x000fe200078e000e */
[----:B--2---:R0:W-:Y:S02]  /*7f990*/  STL.64 [R1+0x2c58], R20 ;  /* 0x002c581401007387 */ /* 0x0041e40000100a00 */
[----:B0-----:R-:W-:Y:S01]  /*7f9a0*/  SHF.R.S32.HI R20, RZ, 0x1f, R25 ;  /* 0x0000001fff147819 */ /* 0x001fe20000011419 */
[----:B---3--:R-:W-:Y:S01]  /*7f9b0*/  IMAD.MOV.U32 R14, RZ, RZ, R28 ;  /* 0x000000ffff0e7224 */ /* 0x008fe200078e001c */
[----:B------:R-:W-:Y:S01]  /*7f9c0*/  IADD3 R28, P6, R25, R11, RZ ;  /* 0x0000000b191c7210 */ /* 0x000fe20007fde0ff */
[----:B------:R-:W-:Y:S02]  /*7f9d0*/  IMAD.MOV.U32 R21, RZ, RZ, R22 ;  /* 0x000000ffff157224 */ /* 0x000fe400078e0016 */
[----:B------:R-:W-:-:S02]  /*7f9e0*/  IMAD.MOV.U32 R22, RZ, RZ, R15 ;  /* 0x000000ffff167224 */ /* 0x000fc400078e000f */
[----:B------:R-:W-:Y:S02]  /*7f9f0*/  IMAD.MOV.U32 R15, RZ, RZ, R29 ;  /* 0x000000ffff0f7224 */ /* 0x000fe400078e001d */
[----:B------:R-:W-:Y:S01]  /*7fa00*/  IMAD.X R29, R20, 0x1, R27, P6 ;  /* 0x00000001141d7824 */ /* 0x000fe200030e061b */
        /* <DEDUP_REMOVED lines=14> */
[----:B------:R-:W-:-:S05]  /*7faf0*/  IADD3 R24, P6, R9, R7, RZ ;  /* 0x0000000709187210 */ /* 0x000fca0007fde0ff */
[----:B------:R-:W-:-:S05]  /*7fb00*/  IMAD.X R25, R10, 0x1, R6, P6 ;  /* 0x000000010a197824 */ /* 0x000fca00030e0606 */
[----:B------:R2:W-:Y:S02]  /*7fb10*/  STL.64 [R1+0x1080], R24 ;  /* 0x0010801801007387 */ /* 0x0005e40000100a00 */
[----:B--2---:R-:W-:Y:S01]  /*7fb20*/  IMAD.MOV.U32 R24, RZ, RZ, R28 ;  /* 0x000000ffff187224 */ /* 0x004fe200078e001c */
[----:B------:R-:W-:Y:S01]  /*7fb30*/  IADD3 R28, P6, R9, R5, RZ ;  /* 0x00000005091c7210 */ /* 0x000fe20007fde0ff */
[----:B------:R-:W-:-:S04]  /*7fb40*/  IMAD.MOV.U32 R25, RZ, RZ, R29 ;  /* 0x000000ffff197224 */ /* 0x000fc800078e001d */
[----:B------:R-:W-:-:S05]  /*7fb50*/  IMAD.X R29, R10, 0x1, R4, P6 ;  /* 0x000000010a1d7824 */ /* 0x000fca00030e0604 */
[----:B------:R0:W-:Y:S02]  /*7fb60*/  STL.64 [R1+0x10c0], R28 ;  /* 0x0010c01c01007387 */ /* 0x0001e40000100a00 */
[----:B0-----:R-:W-:-:S05]  /*7fb70*/  IADD3 R28, P6, R9, R3, RZ ;  /* 0x00000003091c7210 */ /* 0x001fca0007fde0ff */
[----:B------:R-:W-:Y:S01]  /*7fb80*/  IMAD.X R29, R10, 0x1, R2, P6 ;  /* 0x000000010a1d7824 */ /* 0x000fe200030e0602 */
[----:B------:R-:W-:-:S04]  /*7fb90*/  IADD3 R20, P6, R9, R0, RZ ;  /* 0x0000000009147210 */ /* 0x000fc80007fde0ff */
[----:B------:R0:W-:Y:S02]  /*7fba0*/  STL.64 [R1+0x25c0], R28 ;  /* 0x0025c01c01007387 */ /* 0x0001e40000100a00 */
[----:B0-----:R-:W-:Y:S02]  /*7fbb0*/  IMAD.MOV.U32 R28, RZ, RZ, R21 ;  /* 0x000000ffff1c7224 */ /* 0x001fe400078e0015 */
[----:B------:R-:W-:Y:S02]  /*7fbc0*/  IMAD.X R21, R10, 0x1, R12, P6 ;  /* 0x000000010a157824 */ /* 0x000fe400030e060c */
[----:B------:R-:W-:-:S03]  /*7fbd0*/  IMAD.MOV.U32 R29, RZ, RZ, R8 ;  /* 0x000000ffff1d7224 */ /* 0x000fc600078e0008 */
[----:B------:R0:W-:Y:S04]  /*7fbe0*/  STL.64 [R1+0x1128], R20 ;  /* 0x0011281401007387 */ /* 0x0001e80000100a00 */
[----:B0-----:R-:W2:Y:S04]  /*7fbf0*/  LDL.LU.64 R20, [R1+0x2c58] ;  /* 0x002c580001147983 */ /* 0x001ea80000300a00 */
[----:B------:R-:W-:Y:S04]  /*7fc00*/  STL.64 [R1+0x2c40], R28 ;  /* 0x002c401c01007387 */ /* 0x000fe80000100a00 */
[----:B------:R0:W-:Y:S04]  /*7fc10*/  STL [R1+0x2c3c], R15 ;  /* 0x002c3c0f01007387 */ /* 0x0001e80000100800 */
[----:B0-----:R-:W3:Y:S01]  /*7fc20*/  LDL.LU R15, [R1+0x4b8] ;  /* 0x0004b800010f7983 */ /* 0x001ee20000300800 */
[----:B------:R-:W-:-:S05]  /*7fc30*/  IADD3 R8, P6, R9, R28, RZ ;  /* 0x0000001c09087210 */ /* 0x000fca0007fde0ff */
[----:B------:R-:W-:Y:S02]  /*7fc40*/  IMAD.X R9, R10, 0x1, R13, P6 ;  /* 0x000000010a097824 */ /* 0x000fe400030e060d */
[----:B------:R-:W4:Y:S04]  /*7fc50*/  LDL.LU R10, [R1+0x2c50] ;  /* 0x002c5000010a7983 */ /* 0x000f280000300800 */
[----:B------:R0:W-:Y:S04]  /*7fc60*/  STL.64 [R1+0x1120], R8 ;  /* 0x0011200801007387 */ /* 0x0001e80000100a00 */
[----:B0-----:R-:W2:Y:S01]  /*7fc70*/  LDL.LU.64 R8, [R1+0x2c48] ;  /* 0x002c480001087983 */ /* 0x001ea20000300a00 */
[----:B---3--:R-:W-:-:S02]  /*7fc80*/  SHF.R.S32.HI R29, RZ, 0x1f, R15 ;  /* 0x0000001fff1d7819 */ /* 0x008fc4000001140f */
[----:B------:R-:W-:-:S03]  /*7fc90*/  IADD3 R28, P6, R15, R11, RZ ;  /* 0x0000000b0f1c7210 */ /* 0x000fc60007fde0ff */
[----:B------:R-:W-:Y:S04]  /*7fca0*/  STL [R1+0x10], R29 ;  /* 0x0000101d01007387 */ /* 0x000fe80000100800 */
[----:B------:R0:W-:Y:S04]  /*7fcb0*/  STL [R1+0x2c38], R11 ;  /* 0x002c380b01007387 */ /* 0x0001e80000100800 */
[----:B0-----:R-:W3:Y:S02]  /*7fcc0*/  LDL.LU R11, [R1+0x10] ;  /* 0x00001000010b7983 */ /* 0x001ee40000300800 */
[----:B---3--:R-:W-:-:S05]  /*7fcd0*/  IMAD.X R29, R11, 0x1, R27, P6 ;  /* 0x000000010b1d7824 */ /* 0x008fca00030e061b */
[----:B------:R4:W-:Y:S02]  /*7fce0*/  STL.64 [R1+0x1110], R28 ;  /* 0x0011101c01007387 */ /* 0x0009e40000100a00 */
[----:B----4-:R-:W-:-:S05]  /*7fcf0*/  IADD3 R28, P6, R15, R10, RZ ;  /* 0x0000000a0f1c7210 */ /* 0x010fca0007fde0ff */
        /* <DEDUP_REMOVED lines=23> */
[----:B------:R-:W-:Y:S04]  /*7fe70*/  STL [R1+0x2c24], R20 ;  /* 0x002c241401007387 */ /* 0x000fe80000100800 */
[----:B------:R-:W-:Y:S04]  /*7fe80*/  STL.64 [R1+0x1230], R2 ;  /* 0x0012300201007387 */ /* 0x000fe80000100a00 */
[----:B--2---:R0:W-:Y:S04]  /*7fe90*/  STL [R1+0x2c28], R15 ;  /* 0x002c280f01007387 */ /* 0x0041e80000100800 */
[----:B0-----:R-:W2:Y:S02]  /*7fea0*/  LDL.LU R15, [R1+0x4b4] ;  /* 0x0004b400010f7983 */ /* 0x001ea40000300800 */
[----:B--2---:R-:W-:-:S02]  /*7feb0*/  SHF.R.S32.HI R20, RZ, 0x1f, R15 ;  /* 0x0000001fff147819 */ /* 0x004fc4000001140f */
        /* <DEDUP_REMOVED lines=17> */
[----:B--2---:R-:W-:-:S02]  /*7ffd0*/  IADD3 R4, P6, R15, R3, RZ ;  /* 0x000000030f047210 */ /* 0x004fc40007fde0ff */
[----:B------:R-:W-:Y:S03]  /*7ffe0*/  STL [R1+0x2c20], R3 ;  /* 0x002c200301007387 */ /* 0x000fe60000100800 */
        /* <DEDUP_REMOVED lines=8> */
[----:B------:R-:W3:Y:S04]  /*80070*/  LDL.LU R20, [R1+0x2c24] ;  /* 0x002c240001147983 */ /* 0x000ee80000300800 */
[----:B------:R-:W-:Y:S04]  /*80080*/  STL.64 [R1+0x1338], R4 ;  /* 0x0013380401007387 */ /* 0x000fe80000100a00 */
[----:B------:R0:W-:Y:S04]  /*80090*/  STL [R1+0x2c14], R13 ;  /* 0x002c140d01007387 */ /* 0x0001e80000100800 */
[----:B0-----:R-:W4:Y:S02]  /*800a0*/  LDL.LU R13, [R1+0x4b0] ;  /* 0x0004b000010d7983 */ /* 0x001f240000300800 */
[----:B----4-:R-:W-:-:S02]  /*800b0*/  SHF.R.S32.HI R3, RZ, 0x1f, R13 ;  /* 0x0000001fff037819 */ /* 0x010fc4000001140d */
[----:B------:R-:W-:-:S05]  /*800c0*/  IADD3 R4, P6, R13, R11, RZ ;  /* 0x0000000b0d047210 */ /* 0x000fca0007fde0ff */
[----:B------:R-:W-:Y:S01]  /*800d0*/  IMAD.X R5, R3, 0x1, R27, P6 ;  /* 0x0000000103057824 */ /* 0x000fe200030e061b */
[----:B------:R-:W-:Y:S04]  /*800e0*/  STL [R1+0x10], R3 ;  /* 0x0000100301007387 */ /* 0x000fe80000100800 */
[----:B------:R0:W-:Y:S02]  /*800f0*/  STL.64 [R1+0x1330], R4 ;  /* 0x0013300401007387 */ /* 0x0001e40000100a00 */
[----:B0-----:R-:W-:-:S05]  /*80100*/  IADD3 R4, P6, R13, R10, RZ ;  /* 0x0000000a0d047210 */ /* 0x001fca0007fde0ff */
[----:B------:R-:W-:-:S05]  /*80110*/  IMAD.X R5, R3, 0x1, R19, P6 ;  /* 0x0000000103057824 */ /* 0x000fca00030e0613 */
[----:B------:R0:W-:Y:S02]  /*80120*/  STL.64 [R1+0x1350], R4 ;  /* 0x0013500401007387 */ /* 0x0001e40000100a00 */
[----:B0-----:R-:W-:-:S05]  /*80130*/  IADD3 R4, P6, R13, R9, RZ ;  /* 0x000000090d047210 */ /* 0x001fca0007fde0ff */
[----:B------:R-:W-:Y:S02]  /*80140*/  IMAD.X R5, R3, 0x1, R8, P6 ;  /* 0x0000000103057824 */ /* 0x000fe400030e0608 */
[----:B------:R-:W4:Y:S04]  /*80150*/  LDL.LU R3, [R1+0x2c20] ;  /* 0x002c200001037983 */ /* 0x000f280000300800 */
[----:B------:R0:W-:Y:S04]  /*80160*/  STL [R1+0x2c10], R8 ;  /* 0x002c100801007387 */ /* 0x0001e80000100800 */
[----:B0-----:R-:W2:Y:S04]  /*80170*/  LDL.LU R8, [R1+0x10] ;  /* 0x0000100001087983 */ /* 0x001ea80000300800 */
[----:B------:R0:W-:Y:S02]  /*80180*/  STL.64 [R1+0x1390], R4 ;  /* 0x0013900401007387 */ /* 0x0001e40000100a00 */
[----:B0-----:R-:W-:-:S05]  /*80190*/  IADD3 R4, P6, R13, R7, RZ ;  /* 0x000000070d047210 */ /* 0x001fca0007fde0ff */
[----:B--2---:R-:W-:-:S05]  /*801a0*/  IMAD.X R5, R8, 0x1, R6, P6 ;  /* 0x0000000108057824 */ /* 0x004fca00030e0606 */
[----:B------:R0:W-:Y:S04]  /*801b0*/  STL.64 [R1+0x13a0], R4 ;  /* 0x0013a00401007387 */ /* 0x0001e80000100a00 */
[----:B0-----:R-:W2:Y:S04]  /*801c0*/  LDL.LU.64 R4, [R1+0x2c18] ;  /* 0x002c180001047983 */ /* 0x001ea80000300a00 */
[----:B------:R2:W-:Y:S02]  /*801d0*/  STL.64 [R1+0x2c08], R6 ;  /* 0x002c080601007387 */ /* 0x0005e40000100a00 */
[----:B--2---:R-:W-:-:S05]  /*801e0*/  IADD3 R6, P6, R13, R5, RZ ;  /* 0x000000050d067210 */ /* 0x004fca0007fde0ff */
[----:B------:R-:W-:-:S05]  /*801f0*/  IMAD.X R7, R8, 0x1, R4, P6 ;  /* 0x0000000108077824 */ /* 0x000fca00030e0604 */
        /* <DEDUP_REMOVED lines=8> */
[----:B------:R-:W2:Y:S04]  /*80280*/  LDL.LU R13, [R1+0x2c14] ;  /* 0x002c1400010d7983 */ /* 0x000ea80000300800 */
[----:B------:R-:W-:Y:S04]  /*80290*/  STL.64 [R1+0x2c00], R28 ;  /* 0x002c001c01007387 */ /* 0x000fe80000100a00 */
[----:B------:R-:W-:Y:S04]  /*802a0*/  STL [R1+0x2bf8], R22 ;  /* 0x002bf81601007387 */ /* 0x000fe80000100800 */
[----:B------:R0:W-:Y:S04]  /*802b0*/  STL.64 [R1+0x2bf0], R14 ;  /* 0x002bf00e01007387 */ /* 0x0001e80000100a00 */
[----:B0-----:R-:W4:Y:S01]  /*802c0*/  LDL.LU R15, [R1+0x4ac] ;  /* 0x0004ac00010f7983 */ /* 0x001f220000300800 */
[----:B--2---:R-:W-:-:S03]  /*802d0*/  IMAD.X R7, R8, 0x1, R13, P6 ;  /* 0x0000000108077824 */ /* 0x004fc600030e060d */
[----:B------:R-:W2:Y:S04]  /*802e0*/  LDL.LU R8, [R1+0x2c10] ;  /* 0x002c100001087983 */ /* 0x000ea80000300800 */
[----:B------:R0:W-:Y:S04]  /*802f0*/  STL.64 [R1+0x1448], R6 ;  /* 0x0014480601007387 */ /* 0x0001e80000100a00 */
[----:B0-----:R-:W3:Y:S01]  /*80300*/  LDL.LU.64 R6, [R1+0x2c08] ;  /* 0x002c080001067983 */ /* 0x001ee20000300a00 */
[----:B----4-:R-:W-:Y:S02]  /*80310*/  SHF.R.S32.HI R22, RZ, 0x1f, R15 ;  /* 0x0000001fff167819 */ /* 0x010fe4000001140f */
[----:B------:R-:W-:-:S05]  /*80320*/  IADD3 R28, P6, R15, R11, RZ ;  /* 0x0000000b0f1c7210 */ /* 0x000fca0007fde0ff */
[----:B------:R-:W-:-:S05]  /*80330*/  IMAD.X R29, R22, 0x1, R27, P6 ;  /* 0x00000001161d7824 */ /* 0x000fca00030e061b */
[----:B------:R0:W-:Y:S02]  /*80340*/  STL.64 [R1+0x4b0], R28 ;  /* 0x0004b01c01007387 */ /* 0x0001e40000100a00 */
[----:B0-----:R-:W-:-:S05]  /*80350*/  IADD3 R28, P6, R15, R10, RZ ;  /* 0x0000000a0f1c7210 */ /* 0x001fca0007fde0ff */
[----:B------:R-:W-:-:S05]  /*80360*/  IMAD.X R29, R22, 0x1, R19, P6 ;  /* 0x00000001161d7824 */ /* 0x000fca00030e0613 */
[----:B------:R0:W-:Y:S02]  /*80370*/  STL.64 [R1+0x1460], R28 ;  /* 0x0014601c01007387 */ /* 0x0001e40000100a00 */
[----:B0-----:R-:W-:-:S05]  /*80380*/  IADD3 R28, P6, R15, R9, RZ ;  /* 0x000000090f1c7210 */ /* 0x001fca0007fde0ff */
[----:B--2---:R-:W-:-:S05]  /*80390*/  IMAD.X R29, R22, 0x1, R8, P6 ;  /* 0x00000001161d7824 */ /* 0x004fca00030e0608 */
        /* <DEDUP_REMOVED lines=14> */
[----:B--2---:R-:W-:Y:S01]  /*80480*/  IADD3 R14, P6, R15, R28, RZ ;  /* 0x0000001c0f0e7210 */ /* 0x004fe20007fde0ff */
[----:B------:R-:W-:Y:S02]  /*80490*/  IMAD.MOV.U32 R15, RZ, RZ, R22 ;  /* 0x000000ffff0f7224 */ /* 0x000fe400078e0016 */
[----:B------:R-:W2:Y:S04]  /*804a0*/  LDL.LU R22, [R1+0x2bf8] ;  /* 0x002bf80001167983 */ /* 0x000ea80000300800 */
[----:B------:R0:W-:Y:S04]  /*804b0*/  STL.64 [R1+0x2be8], R28 ;  /* 0x002be81c01007387 */ /* 0x0001e80000100a00 */
[----:B0-----:R-:W3:Y:S01]  /*804c0*/  LDL R29, [R1+0x4a8] ;  /* 0x0004a800011d7983 */ /* 0x001ee20000100800 */
[----:B------:R-:W-:-:S05]  /*804d0*/  IMAD.X R15, R15, 0x1, R13, P6 ;  /* 0x000000010f0f7824 */ /* 0x000fca00030e060d */
[----:B------:R0:W-:Y:S04]  /*804e0*/  STL.64 [R1+0x1548], R14 ;  /* 0x0015480e01007387 */ /* 0x0001e80000100a00 */
[----:B0-----:R-:W4:Y:S01]  /*804f0*/  LDL.LU.64 R14, [R1+0x2bf0] ;  /* 0x002bf000010e7983 */ /* 0x001f220000300a00 */
[----:B---3--:R-:W-:-:S05]  /*80500*/  SHF.R.S32.HI R28, RZ, 0x1f, R29 ;  /* 0x0000001fff1c7819 */ /* 0x008fca000001141d */
[----:B------:R0:W-:Y:S04]  /*80510*/  STL [R1+0x10], R28 ;  /* 0x0000101c01007387 */ /* 0x0001e80000100800 */
[----:B------:R1:W-:Y:S01]  /*80520*/  STL [R1+0x2be0], R11 ;  /* 0x002be00b01007387 */ /* 0x0003e20000100800 */
[----:B0-----:R-:W-:-:S03]  /*80530*/  IADD3 R28, P6, R29, R11, RZ ;  /* 0x0000000b1d1c7210 */ /* 0x001fc60007fde0ff */
[----:B-1----:R-:W3:Y:S04]  /*80540*/  LDL.LU R11, [R1+0x10] ;  /* 0x00001000010b7983 */ /* 0x002ee80000300800 */
[----:B------:R0:W-:Y:S01]  /*80550*/  STL [R1+0x2be4], R27 ;  /* 0x002be41b01007387 */ /* 0x0001e20000100800 */
[----:B---3--:R-:W-:-:S03]  /*80560*/  IMAD.X R29, R11, 0x1, R27, P6 ;  /* 0x000000010b1d7824 */ /* 0x008fc600030e061b */
[----:B0-----:R-:W3:Y:S04]  /*80570*/  LDL.LU R27, [R1+0x4a8] ;  /* 0x0004a800011b7983 */ /* 0x001ee80000300800 */
        /* <DEDUP_REMOVED lines=18> */
[----:B0-----:R-:W-:-:S05]  /*806a0*/  IADD3 R2, P6, R27, R0, RZ ;  /* 0x000000001b027210 */ /* 0x001fca0007fde0ff */
[----:B------:R-:W-:-:S05]  /*806b0*/  IMAD.X R3, R11, 0x1, R12, P6 ;  /* 0x000000010b037824 */ /* 0x000fca00030e060c */
[----:B------:R3:W-:Y:S02]  /*806c0*/  STL.64 [R1+0x1648], R2 ;  /* 0x0016480201007387 */ /* 0x0007e40000100a00 */
[----:B---3--:R-:W-:Y:S02]  /*806d0*/  IADD3 R2, P6, R27, R28, RZ ;  /* 0x0000001c1b027210 */ /* 0x008fe40007fde0ff */
[----:B------:R-:W3:Y:S03]  /*806e0*/  LDL.LU R27, [R1+0x2be4] ;  /* 0x002be400011b7983 */ /* 0x000ee60000300800 */
[----:B------:R-:W-:Y:S02]  /*806f0*/  IMAD.X R3, R11, 0x1, R13, P6 ;  /* 0x000000010b037824 */ /* 0x000fe400030e060d */
[----:B------:R-:W2:Y:S04]  /*80700*/  LDL.LU R11, [R1+0x2be0] ;  /* 0x002be000010b7983 */ /* 0x000ea80000300800 */
[----:B------:R0:W-:Y:S04]  /*80710*/  STL [R1+0x2bd4], R26 ;  /* 0x002bd41a01007387 */ /* 0x0001e80000100800 */
[----:B0-----:R-:W4:Y:S04]  /*80720*/  LDL.LU R26, [R1+0x4a4] ;  /* 0x0004a400011a7983 */ /* 0x001f280000300800 */
[----:B------:R-:W-:Y:S04]  /*80730*/  STL.64 [R1+0x1640], R2 ;  /* 0x0016400201007387 */ /* 0x000fe80000100a00 */
[----:B------:R4:W-:Y:S02]  /*80740*/  STL [R1+0x2bd0], R16 ;  /* 0x002bd01001007387 */ /* 0x0009e40000100800 */
[----:B----4-:R-:W-:-:S02]  /*80750*/  SHF.R.S32.HI R16, RZ, 0x1f, R26 ;  /* 0x0000001fff107819 */ /* 0x010fc4000001141a */
[----:B--2---:R-:W-:-:S05]  /*80760*/  IADD3 R2, P6, R26, R11, RZ ;  /* 0x0000000b1a027210 */ /* 0x004fca0007fde0ff */
        /* <DEDUP_REMOVED lines=57> */
[----:B------:R-:W4:Y:S04]  /*80b00*/  LDL.LU R20, [R1+0x2bc4] ;  /* 0x002bc40001147983 */ /* 0x000f280000300800 */
[----:B------:R0:W-:Y:S01]  /*80b10*/  STL.64 [R1+0x2bb0], R28 ;  /* 0x002bb01c01007387 */ /* 0x0001e20000100a00 */
[----:B------:R-:W-:-:S03]  /*80b20*/  IMAD.X R7, R11, 0x1, R13, P6 ;  /* 0x000000010b077824 */ /* 0x000fc600030e060d */
[----:B0-----:R-:W2:Y:S04]  /*80b30*/  LDL.LU R29, [R1+0x49c] ;  /* 0x00049c00011d7983 */ /* 0x001ea80000300800 */
[----:B------:R-:W3:Y:S04]  /*80b40*/  LDL.LU R11, [R1+0x2bc0] ;  /* 0x002bc000010b7983 */ /* 0x000ee80000300800 */
[----:B------:R3:W-:Y:S01]  /*80b50*/  STL.64 [R1+0x17c8], R6 ;  /* 0x0017c80601007387 */ /* 0x0007e20000100a00 */
[----:B--2---:R-:W-:Y:S02]  /*80b60*/  SHF.R.S32.HI R28, RZ, 0x1f, R29 ;  /* 0x0000001fff1c7819 */ /* 0x004fe4000001141d */
[----:B---3--:R-:W-:-:S05]  /*80b70*/  IADD3 R6, P6, R29, R11, RZ ;  /* 0x0000000b1d067210 */ /* 0x008fca0007fde0ff */
[----:B------:R-:W-:Y:S01]  /*80b80*/  IMAD.X R7, R28, 0x1, R27, P6 ;  /* 0x000000011c077824 */ /* 0x000fe200030e061b */
[----:B------:R-:W-:Y:S04]  /*80b90*/  STL [R1+0x10], R28 ;  /* 0x0000101c01007387 */ /* 0x000fe80000100800 */
[----:B------:R0:W-:Y:S04]  /*80ba0*/  STL.64 [R1+0x4a0], R6 ;  /* 0x0004a00601007387 */ /* 0x0001e80000100a00 */
[----:B------:R1:W-:Y:S01]  /*80bb0*/  STL [R1+0x2ba8], R19 ;  /* 0x002ba81301007387 */ /* 0x0003e20000100800 */
[----:B0-----:R-:W-:-:S05]  /*80bc0*/  IADD3 R6, P6, R29, R10, RZ ;  /* 0x0000000a1d067210 */ /* 0x001fca0007fde0ff */
[----:B------:R-:W-:Y:S02]  /*80bd0*/  IMAD.X R7, R28, 0x1, R19, P6 ;  /* 0x000000011c077824 */ /* 0x000fe400030e0613 */
[----:B-1----:R-:W2:Y:S04]  /*80be0*/  LDL.LU R19, [R1+0x10] ;  /* 0x0000100001137983 */ /* 0x002ea80000300800 */
[----:B------:R0:W-:Y:S02]  /*80bf0*/  STL.64 [R1+0x17e0], R6 ;  /* 0x0017e00601007387 */ /* 0x0001e40000100a00 */
[----:B0-----:R-:W-:-:S05]  /*80c00*/  IADD3 R6, P6, R29, R9, RZ ;  /* 0x000000091d067210 */ /* 0x001fca0007fde0ff */
[----:B--2---:R-:W-:-:S05]  /*80c10*/  IMAD.X R7, R19, 0x1, R8, P6 ;  /* 0x0000000113077824 */ /* 0x004fca00030e0608 */
[----:B------:R0:W-:Y:S04]  /*80c20*/  STL.64 [R1+0x17e8], R6 ;  /* 0x0017e80601007387 */ /* 0x0001e80000100a00 */
[----:B0-----:R-:W2:Y:S04]  /*80c30*/  LDL.LU.64 R6, [R1+0x2bb8] ;  /* 0x002bb80001067983 */ /* 0x001ea80000300a00 */
[----:B------:R0:W-:Y:S02]  /*80c40*/  STL.64 [R1+0x2ba0], R8 ;  /* 0x002ba00801007387 */ /* 0x0001e40000100a00 */
[----:B0-----:R-:W-:-:S05]  /*80c50*/  IMAD.MOV.U32 R9, RZ, RZ, R29 ;  /* 0x000000ffff097224 */ /* 0x001fca00078e001d */
        /* <DEDUP_REMOVED lines=13> */
[----:B--2---:R-:W-:Y:S04]  /*80d30*/  STL.64 [R1+0x2b98], R28 ;  /* 0x002b981c01007387 */ /* 0x004fe80000100a00 */
[----:B------:R0:W-:Y:S04]  /*80d40*/  STL.64 [R1+0x2b88], R14 ;  /* 0x002b880e01007387 */ /* 0x0001e80000100a00 */
[----:B0-----:R-:W2:Y:S01]  /*80d50*/  LDL.LU R15, [R1+0x498] ;  /* 0x00049800010f7983 */ /* 0x001ea20000300800 */
[----:B------:R-:W-:-:S05]  /*80d60*/  IADD3 R8, P6, R9, R28, RZ ;  /* 0x0000001c09087210 */ /* 0x000fca0007fde0ff */
[----:B------:R-:W-:Y:S02]  /*80d70*/  IMAD.X R9, R19, 0x1, R13, P6 ;  /* 0x0000000113097824 */ /* 0x000fe400030e060d */
[----:B------:R-:W3:Y:S04]  /*80d80*/  LDL.LU R19, [R1+0x2ba8] ;  /* 0x002ba80001137983 */ /* 0x000ee80000300800 */
[----:B------:R0:W-:Y:S04]  /*80d90*/  STL.64 [R1+0x1820], R8 ;  /* 0x0018200801007387 */ /* 0x0001e80000100a00 */
[----:B0-----:R-:W4:Y:S04]  /*80da0*/  LDL.LU.64 R8, [R1+0x2ba0] ;  /* 0x002ba00001087983 */ /* 0x001f280000300a00 */
[----:B------:R0:W-:Y:S01]  /*80db0*/  STL [R1+0x2b90], R11 ;  /* 0x002b900b01007387 */ /* 0x0001e20000100800 */
[----:B--2---:R-:W-:-:S02]  /*80dc0*/  SHF.R.S32.HI R14, RZ, 0x1f, R15 ;  /* 0x0000001fff0e7819 */ /* 0x004fc4000001140f */
[----:B------:R-:W-:-:S03]  /*80dd0*/  IADD3 R28, P6, R15, R11, RZ ;  /* 0x0000000b0f1c7210 */ /* 0x000fc60007fde0ff */
[----:B------:R-:W-:Y:S04]  /*80de0*/  STL [R1+0x10], R14 ;  /* 0x0000100e01007387 */ /* 0x000fe80000100800 */
[----:B0-----:R-:W2:Y:S02]  /*80df0*/  LDL.LU R11, [R1+0x10] ;  /* 0x00001000010b7983 */ /* 0x001ea40000300800 */
[----:B--2---:R-:W-:-:S05]  /*80e00*/  IMAD.X R29, R11, 0x1, R27, P6 ;  /* 0x000000010b1d7824 */ /* 0x004fca00030e061b */
[----:B------:R0:W-:Y:S02]  /*80e10*/  STL.64 [R1+0x1818], R28 ;  /* 0x0018181c01007387 */ /* 0x0001e40000100a00 */
[----:B0-----:R-:W-:-:S05]  /*80e20*/  IADD3 R28, P6, R15, R10, RZ ;  /* 0x0000000a0f1c7210 */ /* 0x001fca0007fde0ff */
[----:B---3--:R-:W-:-:S05]  /*80e30*/  IMAD.X R29, R11, 0x1, R19, P6 ;  /* 0x000000010b1d7824 */ /* 0x008fca00030e0613 */
        /* <DEDUP_REMOVED lines=17> */
[----:B--2---:R-:W-:Y:S02]  /*80f50*/  IADD3 R14, P6, R15, R28, RZ ;  /* 0x0000001c0f0e7210 */ /* 0x004fe40007fde0ff */
[----:B------:R0:W-:Y:S03]  /*80f60*/  STL.64 [R1+0x2b80], R28 ;  /* 0x002b801c01007387 */ /* 0x0001e60000100a00 */
[----:B------:R-:W-:Y:S01]  /*80f70*/  IMAD.X R15, R11, 0x1, R13, P6 ;  /* 0x000000010b0f7824 */ /* 0x000fe200030e060d */
[----:B0-----:R-:W2:Y:S04]  /*80f80*/  LDL.LU R29, [R1+0x494] ;  /* 0x00049400011d7983 */ /* 0x001ea80000300800 */
[----:B------:R-:W3:Y:S04]  /*80f90*/  LDL.LU R11, [R1+0x2b90] ;  /* 0x002b9000010b7983 */ /* 0x000ee80000300800 */
[----:B------:R0:W-:Y:S04]  /*80fa0*/  STL.64 [R1+0x498], R14 ;  /* 0x0004980e01007387 */ /* 0x0001e80000100a00 */
[----:B0-----:R-:W4:Y:S04]  /*80fb0*/  LDL.LU.64 R14, [R1+0x2b88] ;  /* 0x002b8800010e7983 */ /* 0x001f280000300a00 */
[----:B------:R2:W-:Y:S02]  /*80fc0*/  STL.64 [R1+0x2b78], R24 ;  /* 0x002b781801007387 */ /* 0x0005e40000100a00 */
[----:B--2---:R-:W-:-:S05]  /*80fd0*/  IMAD.MOV.U32 R25, RZ, RZ, R29 ;  /* 0x000000ffff197224 */ /* 0x004fca00078e001d */
[----:B------:R-:W-:Y:S02]  /*80fe0*/  SHF.R.S32.HI R24, RZ, 0x1f, R25 ;  /* 0x0000001fff187819 */ /* 0x000fe40000011419 */
[----:B---3--:R-:W-:-:S05]  /*80ff0*/  IADD3 R28, P6, R25, R11, RZ ;  /* 0x0000000b191c7210 */ /* 0x008fca0007fde0ff */
[----:B------:R-:W-:-:S05]  /*81000*/  IMAD.X R29, R24, 0x1, R27, P6 ;  /* 0x00000001181d7824 */ /* 0x000fca00030e061b */
[----:B------:R0:W-:Y:S02]  /*81010*/  STL.64 [R1+0x1a68], R28 ;  /* 0x001a681c01007387 */ /* 0x0001e40000100a00 */
[----:B0-----:R-:W-:-:S05]  /*81020*/  IADD3 R28, P6, R25, R10, RZ ;  /* 0x0000000a191c7210 */ /* 0x001fca0007fde0ff */
[----:B------:R-:W-:-:S05]  /*81030*/  IMAD.X R29, R24, 0x1, R19, P6 ;  /* 0x00000001181d7824 */ /* 0x000fca00030e0613 */
[----:B------:R0:W-:Y:S04]  /*81040*/  STL.64 [R1+0x1a60], R28 ;  /* 0x001a601c01007387 */ /* 0x0001e80000100a00 */
[----:B------:R1:W-:Y:S01]  /*81050*/  STL [R1+0x2b70], R8 ;  /* 0x002b700801007387 */ /* 0x0003e20000100800 */
[----:B0-----:R-:W-:-:S05]  /*81060*/  IADD3 R28, P6, R25, R9, RZ ;  /* 0x00000009191c7210 */ /* 0x001fca0007fde0ff */
[----:B------:R-:W-:Y:S02]  /*81070*/  IMAD.X R29, R24, 0x1, R8, P6 ;  /* 0x00000001181d7824 */ /* 0x000fe400030e0608 */
[----:B-1----:R-:W-:-:S03]  /*81080*/  IMAD.MOV.U32 R8, RZ, RZ, R24 ;  /* 0x000000ffff087224 */ /* 0x002fc600078e0018 */
        /* <DEDUP_REMOVED lines=14> */
[----:B------:R0:W-:Y:S04]  /*81170*/  STL.64 [R1+0x2b68], R22 ;  /* 0x002b681601007387 */ /* 0x0001e80000100a00 */
[----:B0-----:R-:W3:Y:S01]  /*81180*/  LDL R23, [R1+0x490] ;  /* 0x0004900001177983 */ /* 0x001ee20000100800 */
[----:B--2---:R-:W-:-:S05]  /*81190*/  IADD3 R24, P6, R25, R28, RZ ;  /* 0x0000001c19187210 */ /* 0x004fca0007fde0ff */
[----:B------:R-:W-:-:S05]  /*811a0*/  IMAD.X R25, R8, 0x1, R13, P6 ;  /* 0x0000000108197824 */ /* 0x000fca00030e060d */
[----:B------:R0:W-:Y:S01]  /*811b0*/  STL.64 [R1+0x1a70], R24 ;  /* 0x001a701801007387 */ /* 0x0001e20000100a00 */
[----:B---3--:R-:W-:Y:S02]  /*811c0*/  SHF.R.S32.HI R8, RZ, 0x1f, R23 ;  /* 0x0000001fff087819 */ /* 0x008fe40000011417 */
[----:B------:R-:W-:-:S03]  /*811d0*/  IADD3 R22, P6, R23, R11, RZ ;  /* 0x0000000b17167210 */ /* 0x000fc60007fde0ff */
[----:B------:R-:W-:Y:S01]  /*811e0*/  IMAD.MOV.U32 R23, RZ, RZ, R8 ;  /* 0x000000ffff177224 */ /* 0x000fe200078e0008 */
[----:B0-----:R-:W2:Y:S04]  /*811f0*/  LDL.LU.64 R24, [R1+0x2b78] ;  /* 0x002b780001187983 */ /* 0x001ea80000300a00 */
[----:B------:R0:W-:Y:S01]  /*81200*/  STL [R1+0x10], R8 ;  /* 0x0000100801007387 */ /* 0x0001e20000100800 */
[----:B------:R-:W-:-:S03]  /*81210*/  IMAD.X R23, R23, 0x1, R27, P6 ;  /* 0x0000000117177824 */ /* 0x000fc600030e061b */
[----:B0-----:R-:W3:Y:S04]  /*81220*/  LDL.LU R8, [R1+0x2b70] ;  /* 0x002b700001087983 */ /* 0x001ee80000300800 */
[----:B------:R0:W-:Y:S04]  /*81230*/  STL [R1+0x2b64], R11 ;  /* 0x002b640b01007387 */ /* 0x0001e80000100800 */
[----:B0-----:R-:W4:Y:S04]  /*81240*/  LDL.LU R11, [R1+0x490] ;  /* 0x00049000010b7983 */ /* 0x001f280000300800 */
[----:B------:R0:W-:Y:S04]  /*81250*/  STL [R1+0x2b60], R27 ;  /* 0x002b601b01007387 */ /* 0x0001e80000100800 */
[----:B0-----:R-:W2:Y:S04]  /*81260*/  LDL.LU R27, [R1+0x10] ;  /* 0x00001000011b7983 */ /* 0x001ea80000300800 */
[----:B------:R4:W-:Y:S02]  /*81270*/  STL.64 [R1+0x1a78], R22 ;  /* 0x001a781601007387 */ /* 0x0009e40000100a00 */
[----:B----4-:R-:W-:-:S05]  /*81280*/  IADD3 R22, P6, R11, R10, RZ ;  /* 0x0000000a0b167210 */ /* 0x010fca0007fde0ff */
[----:B--2---:R-:W-:-:S05]  /*81290*/  IMAD.X R23, R27, 0x1, R19, P6 ;  /* 0x000000011b177824 */ /* 0x004fca00030e0613 */
        /* <DEDUP_REMOVED lines=18> */
[----:B0-----:R-:W-:-:S02]  /*813c0*/  IADD3 R22, P6, R11, R28, RZ ;  /* 0x0000001c0b167210 */ /* 0x001fc40007fde0ff */
[----:B------:R-:W2:Y:S03]  /*813d0*/  LDL.LU R11, [R1+0x2b64] ;  /* 0x002b6400010b7983 */ /* 0x000ea60000300800 */
[----:B------:R-:W-:Y:S02]  /*813e0*/  IMAD.X R23, R27, 0x1, R13, P6 ;  /* 0x000000011b177824 */ /* 0x000fe400030e060d */
[----:B------:R-:W3:Y:S04]  /*813f0*/  LDL.LU R27, [R1+0x2b60] ;  /* 0x002b6000011b7983 */ /* 0x000ee80000300800 */
[----:B------:R0:W-:Y:S04]  /*81400*/  STL [R1+0x2b54], R17 ;  /* 0x002b541101007387 */ /* 0x0001e80000100800 */
[----:B0-----:R-:W4:Y:S04]  /*81410*/  LDL.LU R17, [R1+0x48c] ;  /* 0x00048c0001117983 */ /* 0x001f280000300800 */
[----:B------:R4:W-:Y:S02]  /*81420*/  STL.64 [R1+0x490], R22 ;  /* 0x0004901601007387 */ /* 0x0009e40000100a00 */
[----:B----4-:R-:W-:-:S02]  /*81430*/  SHF.R.S32.HI R23, RZ, 0x1f, R17 ;  /* 0x0000001fff177819 */ /* 0x010fc40000011411 */
[----:B--2---:R-:W-:-:S03]  /*81440*/  IADD3 R22, P6, R17, R11, RZ ;  /* 0x0000000b11167210 */ /* 0x004fc60007fde0ff */
        /* <DEDUP_REMOVED lines=29> */
[----:B--2---:R0:W-:Y:S04]  /*81620*/  STL [R1+0x2b40], R23 ;  /* 0x002b401701007387 */ /* 0x0041e80000100800 */
[----:B0-----:R-:W2:Y:S04]  /*81630*/  LDL.LU R23, [R1+0x488] ;  /* 0x0004880001177983 */ /* 0x001ea80000300800 */
[----:B------:R2:W-:Y:S02]  /*81640*/  STL.64 [R1+0x1af8], R2 ;  /* 0x001af80201007387 */ /* 0x0005e40000100a00 */
[----:B--2---:R-:W-:-:S02]  /*81650*/  SHF.R.S32.HI R3, RZ, 0x1f, R23 ;  /* 0x0000001fff037819 */ /* 0x004fc40000011417 */
[----:B----4-:R-:W-:-:S03]  /*81660*/  IADD3 R2, P6, R23, R11, RZ ;  /* 0x0000000b17027210 */ /* 0x010fc60007fde0ff */
[----:B------:R-:W-:Y:S04]  /*81670*/  STL [R1+0x10], R3 ;  /* 0x0000100301007387 */ /* 0x000fe80000100800 */
[----:B------:R0:W-:Y:S04]  /*81680*/  STL [R1+0x2b3c], R11 ;  /* 0x002b3c0b01007387 */ /* 0x0001e80000100800 */
[----:B0-----:R-:W2:Y:S02]  /*81690*/  LDL.LU R11, [R1+0x10] ;  /* 0x00001000010b7983 */ /* 0x001ea40000300800 */
[----:B--2---:R-:W-:-:S05]  /*816a0*/  IMAD.X R3, R11, 0x1, R27, P6 ;  /* 0x000000010b037824 */ /* 0x004fca00030e061b */
[----:B------:R0:W-:Y:S02]  /*816b0*/  STL.64 [R1+0x1b08], R2 ;  /* 0x001b080201007387 */ /* 0x0001e40000100a00 */
[----:B0-----:R-:W-:-:S05]  /*816c0*/  IADD3 R2, P6, R23, R10, RZ ;  /* 0x0000000a17027210 */ /* 0x001fca0007fde0ff */
[----:B------:R-:W-:-:S05]  /*816d0*/  IMAD.X R3, R11, 0x1, R19, P6 ;  /* 0x000000010b037824 */ /* 0x000fca00030e0613 */
[----:B------:R0:W-:Y:S02]  /*816e0*/  STL.64 [R1+0x1b00], R2 ;  /* 0x001b000201007387 */ /* 0x0001e40000100a00 */
[----:B0-----:R-:W-:-:S05]  /*816f0*/  IADD3 R2, P6, R23, R9, RZ ;  /* 0x0000000917027210 */ /* 0x001fca0007fde0ff */
[----:B------:R-:W-:-:S05]  /*81700*/  IMAD.X R3, R11, 0x1, R8, P6 ;  /* 0x000000010b037824 */ /* 0x000fca00030e0608 */
[----:B------:R0:W-:Y:S04]  /*81710*/  STL.64 [R1+0x1b20], R2 ;  /* 0x001b200201007387 */ /* 0x0001e80000100a00 */
[----:B------:R-:W-:Y:S01]  /*81720*/  STL [R1+0x2b38], R6 ;  /* 0x002b380601007387 */ /* 0x000fe20000100800 */
        /* <DEDUP_REMOVED lines=18> */
[----:B------:R0:W-:Y:S04]  /*81850*/  STL [R1+0x2b2c], R29 ;  /* 0x002b2c1d01007387 */ /* 0x0001e80000100800 */
[----:B0-----:R-:W3:Y:S04]  /*81860*/  LDL.LU R29, [R1+0x4e0] ;  /* 0x0004e000011d7983 */ /* 0x001ee80000300800 */
[----:B------:R4:W-:Y:S01]  /*81870*/  STL.64 [R1+0x488], R4 ;  /* 0x0004880401007387 */ /* 0x0009e20000100a00 */
[----:B---3--:R-:W-:-:S02]  /*81880*/  SHF.R.S32.HI R6, RZ, 0x1f, R29 ;  /* 0x0000001fff067819 */ /* 0x008fc4000001141d */
[----:B----4-:R-:W-:-:S05]  /*81890*/  IADD3 R4, P6, R29, R11, RZ ;  /* 0x0000000b1d047210 */ /* 0x010fca0007fde0ff */
[----:B------:R-:W-:Y:S01]  /*818a0*/  IMAD.X R5, R6, 0x1, R27, P6 ;  /* 0x0000000106057824 */ /* 0x000fe200030e061b */
[----:B------:R0:W-:Y:S04]  /*818b0*/  STL [R1+0x10], R6 ;  /* 0x0000100601007387 */ /* 0x0001e80000100800 */
[----:B0-----:R-:W3:Y:S04]  /*818c0*/  LDL.LU R6, [R1+0x2b38] ;  /* 0x002b380001067983 */ /* 0x001ee80000300800 */
[----:B------:R0:W-:Y:S04]  /*818d0*/  STL.64 [R1+0x1b40], R4 ;  /* 0x001b400401007387 */ /* 0x0001e80000100a00 */
[----:B------:R1:W-:Y:S01]  /*818e0*/  STL [R1+0x2b28], R10 ;  /* 0x002b280a01007387 */ /* 0x0003e20000100800 */
[----:B0-----:R-:W-:-:S03]  /*818f0*/  IADD3 R4, P6, R29, R10, RZ ;  /* 0x0000000a1d047210 */ /* 0x001fc60007fde0ff */
[----:B-1----:R-:W4:Y:S02]  /*81900*/  LDL.LU R10, [R1+0x10] ;  /* 0x00001000010a7983 */ /* 0x002f240000300800 */
[----:B----4-:R-:W-:-:S05]  /*81910*/  IMAD.X R5, R10, 0x1, R19, P6 ;  /* 0x000000010a057824 */ /* 0x010fca00030e0613 */
[----:B------:R0:W-:Y:S02]  /*81920*/  STL.64 [R1+0x1b38], R4 ;  /* 0x001b380401007387 */ /* 0x0001e40000100a00 */
[----:B0-----:R-:W-:-:S05]  /*81930*/  IADD3 R4, P6, R29, R9, RZ ;  /* 0x000000091d047210 */ /* 0x001fca0007fde0ff */
[----:B------:R-:W-:-:S05]  /*81940*/  IMAD.X R5, R10, 0x1, R8, P6 ;  /* 0x000000010a057824 */ /* 0x000fca00030e0608 */
[----:B------:R0:W-:Y:S02]  /*81950*/  STL.64 [R1+0x1b58], R4 ;  /* 0x001b580401007387 */ /* 0x0001e40000100a00 */
[----:B0-----:R-:W-:-:S05]  /*81960*/  IADD3 R4, P6, R29, R7, RZ ;  /* 0x000000071d047210 */ /* 0x001fca0007fde0ff */
[----:B---3--:R-:W-:-:S05]  /*81970*/  IMAD.X R5, R10, 0x1, R6, P6 ;  /* 0x000000010a057824 */ /* 0x008fca00030e0606 */
        /* <DEDUP_REMOVED lines=13> */
[----:B------:R-:W3:Y:S04]  /*81a50*/  LDL.LU R29, [R1+0x2b2c] ;  /* 0x002b2c00011d7983 */ /* 0x000ee80000300800 */
[----:B------:R0:W-:Y:S01]  /*81a60*/  STL.64 [R1+0x2b18], R14 ;  /* 0x002b180e01007387 */ /* 0x0001e20000100a00 */
[----:B------:R-:W-:-:S03]  /*81a70*/  IMAD.X R7, R10, 0x1, R13, P6 ;  /* 0x000000010a077824 */ /* 0x000fc600030e060d */
[----:B0-----:R-:W4:Y:S04]  /*81a80*/  LDL.LU R15, [R1+0x4e4] ;  /* 0x0004e400010f7983 */ /* 0x001f280000300800 */
[----:B------:R-:W2:Y:S04]  /*81a90*/  LDL.LU R10, [R1+0x2b28] ;  /* 0x002b2800010a7983 */ /* 0x000ea80000300800 */
[----:B------:R0:W-:Y:S01]  /*81aa0*/  STL.64 [R1+0x1b70], R6 ;  /* 0x001b700601007387 */ /* 0x0001e20000100a00 */
[----:B----4-:R-:W-:Y:S02]  /*81ab0*/  SHF.R.S32.HI R14, RZ, 0x1f, R15 ;  /* 0x0000001fff0e7819 */ /* 0x010fe4000001140f */
[----:B0-----:R-:W-:-:S05]  /*81ac0*/  IADD3 R6, P6, R15, R11, RZ ;  /* 0x0000000b0f067210 */ /* 0x001fca0007fde0ff */
[----:B------:R-:W-:-:S05]  /*81ad0*/  IMAD.X R7, R14, 0x1, R27, P6 ;  /* 0x000000010e077824 */ /* 0x000fca00030e061b */
[----:B------:R0:W-:Y:S04]  /*81ae0*/  STL.64 [R1+0x1b80], R6 ;  /* 0x001b800601007387 */ /* 0x0001e80000100a00 */
[----:B--2---:R1:W-:Y:S01]  /*81af0*/  STL.64 [R1+0x2b10], R10 ;  /* 0x002b100a01007387 */ /* 0x0043e20000100a00 */
[----:B0-----:R-:W-:Y:S01]  /*81b00*/  IADD3 R6, P6, R15, R10, RZ ;  /* 0x0000000a0f067210 */ /* 0x001fe20007fde0ff */
[----:B-1----:R-:W-:-:S04]  /*81b10*/  IMAD.MOV.U32 R11, RZ, RZ, R15 ;  /* 0x000000ffff0b7224 */ /* 0x002fc800078e000f */
[----:B------:R-:W-:-:S05]  /*81b20*/  IMAD.X R7, R14, 0x1, R19, P6 ;  /* 0x000000010e077824 */ /* 0x000fca00030e0613 */
[----:B------:R0:W-:Y:S02]  /*81b30*/  STL.64 [R1+0x1b78], R6 ;  /* 0x001b780601007387 */ /* 0x0001e40000100a00 */
[----:B0-----:R-:W-:-:S05]  /*81b40*/  IADD3 R6, P6, R11, R9, RZ ;  /* 0x000000090b067210 */ /* 0x001fca0007fde0ff */
[----:B------:R-:W-:-:S05]  /*81b50*/  IMAD.X R7, R14, 0x1, R8, P6 ;  /* 0x000000010e077824 */ /* 0x000fca00030e0608 */
[----:B------:R0:W-:Y:S04]  /*81b60*/  STL.64 [R1+0x1b98], R6 ;  /* 0x001b980601007387 */ /* 0x0001e80000100a00 */
[----:B0-----:R-:W2:Y:S04]  /*81b70*/  LDL.LU.64 R6, [R1+0x2b20] ;  /* 0x002b200001067983 */ /* 0x001ea80000300a00 */
[----:B------:R0:W-:Y:S02]  /*81b80*/  STL [R1+0x2b08], R8 ;  /* 0x002b080801007387 */ /* 0x0001e40000100800 */
[----:B0-----:R-:W-:Y:S01]  /*81b90*/  IMAD.MOV.U32 R8, RZ, RZ, R14 ;  /* 0x000000ffff087224 */ /* 0x001fe200078e000e */
        /* <DEDUP_REMOVED lines=16> */
[----:B0-----:R-:W2:Y:S04]  /*81ca0*/  LDL R15, [R1+0x4e8] ;  /* 0x0004e800010f7983 */ /* 0x001ea80000100800 */
[----:B------:R0:W-:Y:S04]  /*81cb0*/  STL.64 [R1+0x4e0], R10 ;  /* 0x0004e00a01007387 */ /* 0x0001e80000100a00 */
[----:B0-----:R-:W4:Y:S01]  /*81cc0*/  LDL.LU.64 R10, [R1+0x2b10] ;  /* 0x002b1000010a7983 */ /* 0x001f220000300a00 */
[----:B--2---:R-:W-:-:S05]  /*81cd0*/  SHF.R.S32.HI R8, RZ, 0x1f, R15 ;  /* 0x0000001fff087819 */ /* 0x004fca000001140f */
[----:B------:R0:W-:Y:S01]  /*81ce0*/  STL [R1+0x10], R8 ;  /* 0x0000100801007387 */ /* 0x0001e20000100800 */
[----:B----4-:R-:W-:Y:S01]  /*81cf0*/  IADD3 R14, P6, R15, R11, RZ ;  /* 0x0000000b0f0e7210 */ /* 0x010fe20007fde0ff */
[----:B------:R-:W-:Y:S02]  /*81d00*/  IMAD.MOV.U32 R15, RZ, RZ, R8 ;  /* 0x000000ffff0f7224 */ /* 0x000fe400078e0008 */
[----:B0-----:R-:W2:Y:S04]  /*81d10*/  LDL.LU R8, [R1+0x2b08] ;  /* 0x002b080001087983 */ /* 0x001ea80000300800 */
[----:B------:R0:W-:Y:S01]  /*81d20*/  STL [R1+0x2afc], R11 ;  /* 0x002afc0b01007387 */ /* 0x0001e20000100800 */
[----:B------:R-:W-:-:S03]  /*81d30*/  IMAD.X R15, R15, 0x1, R27, P6 ;  /* 0x000000010f0f7824 */ /* 0x000fc600030e061b */
[----:B0-----:R-:W4:Y:S04]  /*81d40*/  LDL.LU R11, [R1+0x4e8] ;  /* 0x0004e800010b7983 */ /* 0x001f280000300800 */
[----:B------:R0:W-:Y:S04]  /*81d50*/  STL [R1+0x2af8], R27 ;  /* 0x002af81b01007387 */ /* 0x0001e80000100800 */
[----:B0-----:R-:W3:Y:S04]  /*81d60*/  LDL.LU R27, [R1+0x10] ;  /* 0x00001000011b7983 */ /* 0x001ee80000300800 */
[----:B------:R4:W-:Y:S02]  /*81d70*/  STL.64 [R1+0x1bb8], R14 ;  /* 0x001bb80e01007387 */ /* 0x0009e40000100a00 */
[----:B----4-:R-:W-:-:S05]  /*81d80*/  IADD3 R14, P6, R11, R10, RZ ;  /* 0x0000000a0b0e7210 */ /* 0x010fca0007fde0ff */
[----:B---3--:R-:W-:-:S05]  /*81d90*/  IMAD.X R15, R27, 0x1, R19, P6 ;  /* 0x000000011b0f7824 */ /* 0x008fca00030e0613 */
[----:B------:R0:W-:Y:S02]  /*81da0*/  STL.64 [R1+0x1bb0], R14 ;  /* 0x001bb00e01007387 */ /* 0x0001e40000100a00 */
[----:B0-----:R-:W-:-:S05]  /*81db0*/  IADD3 R14, P6, R11, R9, RZ ;  /* 0x000000090b0e7210 */ /* 0x001fca0007fde0ff */
        /* <DEDUP_REMOVED lines=20> */
[----:B------:R-:W-:Y:S04]  /*81f00*/  STL.64 [R1+0x1bf8], R14 ;  /* 0x001bf80e01007387 */ /* 0x000fe80000100a00 */
[----:B------:R0:W-:Y:S04]  /*81f10*/  STL [R1+0x2aec], R23 ;  /* 0x002aec1701007387 */ /* 0x0001e80000100800 */
[----:B0-----:R-:W4:Y:S02]  /*81f20*/  LDL.LU R23, [R1+0x4ec] ;  /* 0x0004ec0001177983 */ /* 0x001f240000300800 */
        /* <DEDUP_REMOVED lines=31> */
[----:B------:R0:W-:Y:S04]  /*82120*/  STL [R1+0x2adc], R22 ;  /* 0x002adc1601007387 */ /* 0x0001e80000100800 */
[----:B------:R-:W-:Y:S04]  /*82130*/  STL.64 [R1+0x1c40], R2 ;  /* 0x001c400201007387 */ /* 0x000fe80000100a00 */
[----:B0-----:R-:W2:Y:S04]  /*82140*/  LDL.LU R22, [R1+0x4f0] ;  /* 0x0004f00001167983 */ /* 0x001ea80000300800 */
[----:B------:R2:W-:Y:S02]  /*82150*/  STL [R1+0x2ad8], R17 ;  /* 0x002ad81101007387 */ /* 0x0005e40000100800 */
[----:B--2---:R-:W-:-:S02]  /*82160*/  SHF.R.S32.HI R17, RZ, 0x1f, R22 ;  /* 0x0000001fff117819 */ /* 0x004fc40000011416 */
        /* <DEDUP_REMOVED lines=28> */
[----:B------:R0:W-:Y:S04]  /*82330*/  STL [R1+0x2acc], R25 ;  /* 0x002acc1901007387 */ /* 0x0001e80000100800 */
[----:B0-----:R-:W2:Y:S04]  /*82340*/  LDL.LU R25, [R1+0x4f4] ;  /* 0x0004f40001197983 */ /* 0x001ea80000300800 */
[----:B---3--:R2:W-:Y:S02]  /*82350*/  STL [R1+0x2ac8], R23 ;  /* 0x002ac81701007387 */ /* 0x0085e40000100800 */
[----:B--2---:R-:W-:-:S02]  /*82360*/  SHF.R.S32.HI R23, RZ, 0x1f, R25 ;  /* 0x0000001fff177819 */ /* 0x004fc40000011419 */
        /* <DEDUP_REMOVED lines=24> */
[----:B------:R-:W2:Y:S04]  /*824f0*/  LDL.LU R25, [R1+0x2acc] ;  /* 0x002acc0001197983 */ /* 0x000ea80000300800 */
[----:B------:R0:W-:Y:S04]  /*82500*/  STL.64 [R1+0x2ab8], R14 ;  /* 0x002ab80e01007387 */ /* 0x0001e80000100a00 */
[----:B0-----:R-:W3:Y:S01]  /*82510*/  LDL.LU R15, [R1+0x4f8] ;  /* 0x0004f800010f7983 */ /* 0x001ee20000300800 */
[----:B------:R-:W-:-:S03]  /*82520*/  IMAD.X R7, R23, 0x1, R13, P6 ;  /* 0x0000000117077824 */ /* 0x000fc600030e060d */
[----:B------:R-:W4:Y:S04]  /*82530*/  LDL.LU R23, [R1+0x2ac8] ;  /* 0x002ac80001177983 */ /* 0x000f280000300800 */
[----:B------:R0:W-:Y:S04]  /*82540*/  STL.64 [R1+0x1c98], R6 ;  /* 0x001c980601007387 */ /* 0x0001e80000100a00 */
[----:B------:R1:W-:Y:S01]  /*82550*/  STL [R1+0x2ab0], R11 ;  /* 0x002ab00b01007387 */ /* 0x0003e20000100800 */
[----:B---3--:R-:W-:Y:S02]  /*82560*/  SHF.R.S32.HI R14, RZ, 0x1f, R15 ;  /* 0x0000001fff0e7819 */ /* 0x008fe4000001140f */
[----:B0-----:R-:W-:-:S03]  /*82570*/  IADD3 R6, P6, R15, R11, RZ ;  /* 0x0000000b0f067210 */ /* 0x001fc60007fde0ff */
[----:B------:R-:W-:Y:S04]  /*82580*/  STL [R1+0x10], R14 ;  /* 0x0000100e01007387 */ /* 0x000fe80000100800 */
[----:B-1----:R-:W3:Y:S02]  /*82590*/  LDL.LU R11, [R1+0x10] ;  /* 0x00001000010b7983 */ /* 0x002ee40000300800 */
[----:B---3--:R-:W-:-:S05]  /*825a0*/  IMAD.X R7, R11, 0x1, R27, P6 ;  /* 0x000000010b077824 */ /* 0x008fca00030e061b */
        /* <DEDUP_REMOVED lines=25> */
[----:B---3--:R-:W-:Y:S04]  /*82740*/  STL.64 [R1+0x2aa0], R14 ;  /* 0x002aa00e01007387 */ /* 0x008fe80000100a00 */
[----:B--2---:R0:W-:Y:S04]  /*82750*/  STL.64 [R1+0x2a90], R24 ;  /* 0x002a901801007387 */ /* 0x0041e80000100a00 */
[----:B0-----:R-:W2:Y:S04]  /*82760*/  LDL.LU R24, [R1+0x510] ;  /* 0x0005100001187983 */ /* 0x001ea80000300800 */
[----:B------:R-:W3:Y:S04]  /*82770*/  LDL.LU R25, [R1+0x4fc] ;  /* 0x0004fc0001197983 */ /* 0x000ee80000300800 */
[----:B------:R-:W4:Y:S04]  /*82780*/  LDL.LU R11, [R1+0x2ab0] ;  /* 0x002ab000010b7983 */ /* 0x000f280000300800 */
[----:B------:R0:W-:Y:S04]  /*82790*/  STL.64 [R1+0x1ce8], R8 ;  /* 0x001ce80801007387 */ /* 0x0001e80000100a00 */
[----:B0-----:R-:W2:Y:S04]  /*827a0*/  LDL.LU.64 R8, [R1+0x2aa8] ;  /* 0x002aa80001087983 */ /* 0x001ea80000300a00 */
[----:B------:R3:W-:Y:S02]  /*827b0*/  STL [R1+0x2a98], R20 ;  /* 0x002a981401007387 */ /* 0x0007e40000100800 */
[----:B---3--:R-:W-:-:S02]  /*827c0*/  SHF.R.S32.HI R20, RZ, 0x1f, R25 ;  /* 0x0000001fff147819 */ /* 0x008fc40000011419 */
[----:B----4-:R-:W-:-:S05]  /*827d0*/  IADD3 R14, P6, R25, R11, RZ ;  /* 0x0000000b190e7210 */ /* 0x010fca0007fde0ff */
        /* <DEDUP_REMOVED lines=22> */
[----:B0-----:R-:W-:Y:S01]  /*82940*/  IMAD.MOV.U32 R15, RZ, RZ, R24 ;  /* 0x000000ffff0f7224 */ /* 0x001fe200078e0018 */
[----:B------:R-:W-:-:S05]  /*82950*/  IADD3 R24, P6, R25, R28, RZ ;  /* 0x0000001c19187210 */ /* 0x000fca0007fde0ff */
[----:B------:R-:W-:Y:S02]  /*82960*/  IMAD.X R25, R20, 0x1, R13, P6 ;  /* 0x0000000114197824 */ /* 0x000fe400030e060d */
[----:B------:R-:W2:Y:S04]  /*82970*/  LDL.LU R20, [R1+0x2a98] ;  /* 0x002a980001147983 */ /* 0x000ea80000300800 */
[----:B------:R0:W-:Y:S04]  /*82980*/  STL.64 [R1+0x1d20], R24 ;  /* 0x001d201801007387 */ /* 0x0001e80000100a00 */
[----:B0-----:R-:W3:Y:S04]  /*82990*/  LDL.LU.64 R24, [R1+0x2a90] ;  /* 0x002a900001187983 */ /* 0x001ee80000300a00 */
[----:B---3--:R0:W-:Y:S04]  /*829a0*/  STL.64 [R1+0x2a78], R24 ;  /* 0x002a781801007387 */ /* 0x0081e80000100a00 */
[----:B------:R1:W-:Y:S01]  /*829b0*/  STL [R1+0x2a80], R22 ;  /* 0x002a801601007387 */ /* 0x0003e20000100800 */
[----:B0-----:R-:W-:-:S05]  /*829c0*/  IMAD.MOV.U32 R25, RZ, RZ, R15 ;  /* 0x000000ffff197224 */ /* 0x001fca00078e000f */
[----:B-1----:R-:W-:Y:S02]  /*829d0*/  SHF.R.S32.HI R22, RZ, 0x1f, R25 ;  /* 0x0000001fff167819 */ /* 0x002fe40000011419 */
        /* <DEDUP_REMOVED lines=24> */
[----:B---3--:R0:W-:Y:S04]  /*82b60*/  STL.64 [R1+0x2a70], R14 ;  /* 0x002a700e01007387 */ /* 0x0081e80000100a00 */
[----:B0-----:R-:W3:Y:S04]  /*82b70*/  LDL.LU R14, [R1+0x518] ;  /* 0x00051800010e7983 */ /* 0x001ee80000300800 */
[----:B------:R-:W4:Y:S04]  /*82b80*/  LDL.LU R15, [R1+0x514] ;  /* 0x00051400010f7983 */ /* 0x000f280000300800 */
[----:B------:R-:W2:Y:S04]  /*82b90*/  LDL.LU R22, [R1+0x2a80] ;  /* 0x002a800001167983 */ /* 0x000ea80000300800 */
[----:B------:R0:W-:Y:S04]  /*82ba0*/  STL.64 [R1+0x1d70], R24 ;  /* 0x001d701801007387 */ /* 0x0001e80000100a00 */
[----:B0-----:R-:W3:Y:S04]  /*82bb0*/  LDL.LU.64 R24, [R1+0x2a78] ;  /* 0x002a780001187983 */ /* 0x001ee80000300a00 */
[----:B---3--:R4:W-:Y:S04]  /*82bc0*/  STL.64 [R1+0x2a60], R24 ;  /* 0x002a601801007387 */ /* 0x0089e80000100a00 */
[----:B------:R0:W-:Y:S01]  /*82bd0*/  STL [R1+0x2a68], R29 ;  /* 0x002a681d01007387 */ /* 0x0001e20000100800 */
[----:B----4-:R-:W-:-:S02]  /*82be0*/  IMAD.MOV.U32 R25, RZ, RZ, R15 ;  /* 0x000000ffff197224 */ /* 0x010fc400078e000f */
[----:B------:R-:W-:-:S03]  /*82bf0*/  IMAD.MOV.U32 R24, RZ, RZ, R14 ;  /* 0x000000ffff187224 */ /* 0x000fc600078e000e */
[----:B0-----:R-:W-:Y:S02]  /*82c00*/  SHF.R.S32.HI R29, RZ, 0x1f, R25 ;  /* 0x0000001fff1d7819 */ /* 0x001fe40000011419 */
        /* <DEDUP_REMOVED lines=22> */
[----:B---3--:R0:W-:Y:S02]  /*82d70*/  STL.64 [R1+0x2a58], R14 ;  /* 0x002a580e01007387 */ /* 0x0081e40000100a00 */
[----:B0-----:R-:W-:Y:S01]  /*82d80*/  IMAD.MOV.U32 R15, RZ, RZ, R24 ;  /* 0x000000ffff0f7224 */ /* 0x001fe200078e0018 */
[----:B------:R-:W-:-:S05]  /*82d90*/  IADD3 R24, P6, R25, R28, RZ ;  /* 0x0000001c19187210 */ /* 0x000fca0007fde0ff */
[----:B------:R-:W-:Y:S02]  /*82da0*/  IMAD.X R25, R29, 0x1, R13, P6 ;  /* 0x000000011d197824 */ /* 0x000fe400030e060d */
[----:B------:R-:W3:Y:S04]  /*82db0*/  LDL.LU R29, [R1+0x2a68] ;  /* 0x002a6800011d7983 */ /* 0x000ee80000300800 */
[----:B------:R0:W-:Y:S04]  /*82dc0*/  STL.64 [R1+0x510], R24 ;  /* 0x0005101801007387 */ /* 0x0001e80000100a00 */
[----:B0-----:R-:W4:Y:S04]  /*82dd0*/  LDL.LU.64 R24, [R1+0x2a60] ;  /* 0x002a600001187983 */ /* 0x001f280000300a00 */
[----:B------:R-:W-:Y:S04]  /*82de0*/  STL [R1+0x2a50], R16 ;  /* 0x002a501001007387 */ /* 0x000fe80000100800 */
[----:B----4-:R0:W-:Y:S02]  /*82df0*/  STL.64 [R1+0x2a48], R24 ;  /* 0x002a481801007387 */ /* 0x0101e40000100a00 */
[----:B0-----:R-:W-:-:S05]  /*82e00*/  IMAD.MOV.U32 R25, RZ, RZ, R15 ;  /* 0x000000ffff197224 */ /* 0x001fca00078e000f */
[----:B------:R-:W-:Y:S02]  /*82e10*/  SHF.R.S32.HI R16, RZ, 0x1f, R25 ;  /* 0x0000001fff107819 */ /* 0x000fe40000011419 */
        /* <DEDUP_REMOVED lines=22> */
[----:B------:R-:W-:Y:S01]  /*82f80*/  IADD3 R24, P6, R25, R28, RZ ;  /* 0x0000001c19187210 */ /* 0x000fe20007fde0ff */
[----:B------:R-:W-:Y:S02]  /*82f90*/  IMAD.MOV.U32 R25, RZ, RZ, R16 ;  /* 0x000000ffff197224 */ /* 0x000fe400078e0010 */
[----:B------:R-:W2:Y:S02]  /*82fa0*/  LDL.LU R16, [R1+0x2a50] ;  /* 0x002a500001107983 */ /* 0x000ea40000300800 */
[----:B------:R-:W-:-:S02]  /*82fb0*/  IMAD.X R25, R25, 0x1, R13, P6 ;  /* 0x0000000119197824 */ /* 0x000fc400030e060d */
[----:B----4-:R0:W-:Y:S04]  /*82fc0*/  STL.64 [R1+0x2a30], R14 ;  /* 0x002a300e01007387 */ /* 0x0101e80000100a00 */
[----:B0-----:R-:W4:Y:S04]  /*82fd0*/  LDL.LU R14, [R1+0x538] ;  /* 0x00053800010e7983 */ /* 0x001f280000300800 */
[----:B------:R-:W3:Y:S04]  /*82fe0*/  LDL.LU R15, [R1+0x51c] ;  /* 0x00051c00010f7983 */ /* 0x000ee80000300800 */
[----:B------:R0:W-:Y:S04]  /*82ff0*/  STL.64 [R1+0x1dd0], R24 ;  /* 0x001dd01801007387 */ /* 0x0001e80000100a00 */
[----:B0-----:R-:W2:Y:S04]  /*83000*/  LDL.LU.64 R24, [R1+0x2a48] ;  /* 0x002a480001187983 */ /* 0x001ea80000300a00 */
[----:B------:R3:W-:Y:S02]  /*83010*/  STL [R1+0x2a38], R21 ;  /* 0x002a381501007387 */ /* 0x0007e40000100800 */
[----:B---3--:R-:W-:-:S02]  /*83020*/  SHF.R.S32.HI R21, RZ, 0x1f, R15 ;  /* 0x0000001fff157819 */ /* 0x008fc4000001140f */
[----:B--2---:R0:W-:Y:S02]  /*83030*/  STL.64 [R1+0x2a40], R24 ;  /* 0x002a401801007387 */ /* 0x0041e40000100a00 */
        /* <DEDUP_REMOVED lines=9> */
[----:B------:R-:W-:Y:S01]  /*830d0*/  STL.64 [R1+0x2a28], R6 ;  /* 0x002a280601007387 */ /* 0x000fe20000100a00 */
        /* <DEDUP_REMOVED lines=19> */
[----:B----4-:R0:W-:Y:S04]  /*83210*/  STL.64 [R1+0x2a18], R14 ;  /* 0x002a180e01007387 */ /* 0x0101e80000100a00 */
[----:B0-----:R-:W4:Y:S04]  /*83220*/  LDL.LU R15, [R1+0x530] ;  /* 0x00053000010f7983 */ /* 0x001f280000300800 */
[----:B--2---:R4:W-:Y:S01]  /*83230*/  STL.64 [R1+0x2a20], R24 ;  /* 0x002a201801007387 */ /* 0x0049e20000100a00 */
[----:B------:R-:W-:Y:S01]  /*83240*/  IMAD.MOV.U32 R14, RZ, RZ, R7 ;  /* 0x000000ffff0e7224 */ /* 0x000fe200078e0007 */
[----:B----4-:R-:W-:-:S02]  /*83250*/  SHF.R.S32.HI R24, RZ, 0x1f, R15 ;  /* 0x0000001fff187819 */ /* 0x010fc4000001140f */
        /* <DEDUP_REMOVED lines=27> */
[----:B------:R-:W-:Y:S01]  /*83410*/  IMAD.MOV.U32 R9, RZ, RZ, R14 ;  /* 0x000000ffff097224 */ /* 0x000fe200078e000e */
[----:B------:R-:W-:-:S05]  /*83420*/  IADD3 R14, P6, R15, R28, RZ ;  /* 0x0000001c0f0e7210 */ /* 0x000fca0007fde0ff */
[----:B------:R-:W-:-:S05]  /*83430*/  IMAD.X R15, R8, 0x1, R13, P6 ;  /* 0x00000001080f7824 */ /* 0x000fca00030e060d */
[----:B------:R0:W-:Y:S04]  /*83440*/  STL.64 [R1+0x1e58], R14 ;  /* 0x001e580e01007387 */ /* 0x0001e80000100a00 */
[----:B0-----:R-:W3:Y:S01]  /*83450*/  LDL.LU.64 R14, [R1+0x2a18] ;  /* 0x002a1800010e7983 */ /* 0x001ee20000300a00 */
[----:B--2---:R-:W-:-:S03]  /*83460*/  IADD3 R8, P6, R5, R11, RZ ;  /* 0x0000000b05087210 */ /* 0x004fc60007fde0ff */
[----:B----4-:R0:W-:Y:S02]  /*83470*/  STL.64 [R1+0x2a00], R24 ;  /* 0x002a001801007387 */ /* 0x0101e40000100a00 */
[----:B0-----:R-:W-:Y:S01]  /*83480*/  SHF.R.S32.HI R24, RZ, 0x1f, R5 ;  /* 0x0000001fff187819 */ /* 0x001fe20000011405 */
[----:B------:R-:W-:-:S04]  /*83490*/  IMAD.MOV.U32 R25, RZ, RZ, R9 ;  /* 0x000000ffff197224 */ /* 0x000fc800078e0009 */
[----:B------:R-:W-:Y:S01]  /*834a0*/  IMAD.X R9, R24, 0x1, R27, P6 ;  /* 0x0000000118097824 */ /* 0x000fe200030e061b */
[----:B------:R-:W-:Y:S01]  /*834b0*/  STL [R1+0x10], R24 ;  /* 0x0000101801007387 */ /* 0x000fe20000100800 */
[----:B------:R-:W-:-:S03]  /*834c0*/  IADD3 R4, P6, R5, R10, RZ ;  /* 0x0000000a05047210 */ /* 0x000fc60007fde0ff */
[----:B------:R0:W-:Y:S04]  /*834d0*/  STL.64 [R1+0x1e50], R8 ;  /* 0x001e500801007387 */ /* 0x0001e80000100a00 */
[----:B0-----:R-:W2:Y:S04]  /*834e0*/  LDL.LU.64 R8, [R1+0x2a10] ;  /* 0x002a100001087983 */ /* 0x001ea80000300a00 */
[----:B------:R0:W-:Y:S04]  /*834f0*/  STL [R1+0x29fc], R10 ;  /* 0x0029fc0a01007387 */ /* 0x0001e80000100800 */
[----:B0-----:R-:W4:Y:S01]  /*83500*/  LDL.LU R10, [R1+0x534] ;  /* 0x00053400010a7983 */ /* 0x001f220000300800 */
[----:B------:R-:W-:-:S05]  /*83510*/  IMAD.X R5, R24, 0x1, R19, P6 ;  /* 0x0000000118057824 */ /* 0x000fca00030e0613 */
[----:B------:R4:W-:Y:S04]  /*83520*/  STL.64 [R1+0x1e48], R4 ;  /* 0x001e480401007387 */ /* 0x0009e80000100a00 */
[----:B--2---:R0:W-:Y:S01]  /*83530*/  STL [R1+0x29f8], R9 ;  /* 0x0029f80901007387 */ /* 0x0041e20000100800 */
[----:B----4-:R-:W-:-:S03]  /*83540*/  IADD3 R4, P6, R10, R9, RZ ;  /* 0x000000090a047210 */ /* 0x010fc60007fde0ff */
[----:B0-----:R-:W2:Y:S02]  /*83550*/  LDL.LU R9, [R1+0x10] ;  /* 0x0000100001097983 */ /* 0x001ea40000300800 */
[----:B--2---:R-:W-:-:S05]  /*83560*/  IMAD.X R5, R9, 0x1, R8, P6 ;  /* 0x0000000109057824 */ /* 0x004fca00030e0608 */
        /* <DEDUP_REMOVED lines=18> */
[----:B--2---:R0:W-:Y:S04]  /*83690*/  STL.64 [R1+0x29e8], R24 ;  /* 0x0029e81801007387 */ /* 0x0041e80000100a00 */
[----:B------:R-:W2:Y:S01]  /*836a0*/  LDL.LU R10, [R1+0x29fc] ;  /* 0x0029fc00010a7983 */ /* 0x000ea20000300800 */
[----:B0-----:R-:W-:Y:S02]  /*836b0*/  IMAD.MOV.U32 R25, RZ, RZ, R7 ;  /* 0x000000ffff197224 */ /* 0x001fe400078e0007 */
[----:B------:R-:W-:Y:S02]  /*836c0*/  IMAD.X R7, R9, 0x1, R13, P6 ;  /* 0x0000000109077824 */ /* 0x000fe400030e060d */
[----:B------:R-:W4:Y:S01]  /*836d0*/  LDL.LU R9, [R1+0x29f8] ;  /* 0x0029f80001097983 */ /* 0x000f220000300800 */
[----:B------:R-:W-:-:S03]  /*836e0*/  SHF.R.S32.HI R24, RZ, 0x1f, R25 ;  /* 0x0000001fff187819 */ /* 0x000fc60000011419 */
[----:B------:R0:W-:Y:S04]  /*836f0*/  STL.64 [R1+0x530], R6 ;  /* 0x0005300601007387 */ /* 0x0001e80000100a00 */
[----:B------:R1:W-:Y:S04]  /*83700*/  STL [R1+0x29e0], R11 ;  /* 0x0029e00b01007387 */ /* 0x0003e80000100800 */
[----:B------:R-:W-:Y:S01]  /*83710*/  STL [R1+0x10], R24 ;  /* 0x0000101801007387 */ /* 0x000fe20000100800 */
[----:B0-----:R-:W-:-:S03]  /*83720*/  IADD3 R6, P6, R25, R11, RZ ;  /* 0x0000000b19067210 */ /* 0x001fc60007fde0ff */
[----:B-1----:R-:W3:Y:S02]  /*83730*/  LDL.LU R11, [R1+0x10] ;  /* 0x00001000010b7983 */ /* 0x002ee40000300800 */
[----:B---3--:R-:W-:-:S05]  /*83740*/  IMAD.X R7, R11, 0x1, R27, P6 ;  /* 0x000000010b077824 */ /* 0x008fca00030e061b */
[----:B------:R2:W-:Y:S02]  /*83750*/  STL.64 [R1+0x1e90], R6 ;  /* 0x001e900601007387 */ /* 0x0005e40000100a00 */
[----:B--2---:R-:W-:-:S05]  /*83760*/  IADD3 R6, P6, R25, R10, RZ ;  /* 0x0000000a19067210 */ /* 0x004fca0007fde0ff */
[----:B------:R-:W-:-:S05]  /*83770*/  IMAD.X R7, R11, 0x1, R19, P6 ;  /* 0x000000010b077824 */ /* 0x000fca00030e0613 */
[----:B------:R4:W-:Y:S02]  /*83780*/  STL.64 [R1+0x1e88], R6 ;  /* 0x001e880601007387 */ /* 0x0009e40000100a00 */
[----:B----4-:R-:W-:-:S05]  /*83790*/  IADD3 R6, P6, R25, R9, RZ ;  /* 0x0000000919067210 */ /* 0x010fca0007fde0ff */
[----:B------:R-:W-:-:S05]  /*837a0*/  IMAD.X R7, R11, 0x1, R8, P6 ;  /* 0x000000010b077824 */ /* 0x000fca00030e0608 */
        /* <DEDUP_REMOVED lines=19> */
[----:B------:R-:W-:Y:S04]  /*838e0*/  STL.64 [R1+0x29d0], R28 ;  /* 0x0029d01c01007387 */ /* 0x000fe80000100a00 */
[----:B------:R-:W3:Y:S04]  /*838f0*/  LDL.LU R11, [R1+0x29e0] ;  /* 0x0029e000010b7983 */ /* 0x000ee80000300800 */
[----:B------:R0:W-:Y:S04]  /*83900*/  STL.64 [R1+0x1ec8], R8 ;  /* 0x001ec80801007387 */ /* 0x0001e80000100a00 */
[----:B0-----:R-:W4:Y:S04]  /*83910*/  LDL.LU.64 R8, [R1+0x29d8] ;  /* 0x0029d80001087983 */ /* 0x001f280000300a00 */
[----:B------:R0:W-:Y:S04]  /*83920*/  STL [R1+0x29cc], R18 ;  /* 0x0029cc1201007387 */ /* 0x0001e80000100800 */
[----:B0-----:R-:W2:Y:S02]  /*83930*/  LDL.LU R18, [R1+0x53c] ;  /* 0x00053c0001127983 */ /* 0x001ea40000300800 */
[----:B--2---:R-:W-:-:S02]  /*83940*/  SHF.R.S32.HI R29, RZ, 0x1f, R18 ;  /* 0x0000001fff1d7819 */ /* 0x004fc40000011412 */
[----:B---3--:R-:W-:-:S03]  /*83950*/  IADD3 R28, P6, R18, R11, RZ ;  /* 0x0000000b121c7210 */ /* 0x008fc60007fde0ff */
        /* <DEDUP_REMOVED lines=29> */
[----:B------:R0:W-:Y:S04]  /*83b30*/  STL [R1+0x29bc], R22 ;  /* 0x0029bc1601007387 */ /* 0x0001e80000100800 */
[----:B0-----:R-:W4:Y:S04]  /*83b40*/  LDL.LU R22, [R1+0x540] ;  /* 0x0005400001167983 */ /* 0x001f280000300800 */
[----:B------:R-:W-:Y:S04]  /*83b50*/  STL.64 [R1+0x1f00], R2 ;  /* 0x001f000201007387 */ /* 0x000fe80000100a00 */
[----:B------:R4:W-:Y:S02]  /*83b60*/  STL [R1+0x29b8], R23 ;  /* 0x0029b81701007387 */ /* 0x0009e40000100800 */
[----:B----4-:R-:W-:-:S02]  /*83b70*/  SHF.R.S32.HI R23, RZ, 0x1f, R22 ;  /* 0x0000001fff177819 */ /* 0x010fc40000011416 */
        /* <DEDUP_REMOVED lines=94> */
[----:B----4-:R0:W-:Y:S04]  /*84160*/  STL.64 [R1+0x2970], R14 ;  /* 0x0029700e01007387 */ /* 0x0101e80000100a00 */
        /* <DEDUP_REMOVED lines=13> */
[----:B---3--:R-:W-:-:S05]  /*84240*/  IADD3 R28, P6, R15, R10, RZ ;  /* 0x0000000a0f1c7210 */ /* 0x008fca0007fde0ff */
        /* <DEDUP_REMOVED lines=19> */
[----:B0-----:R-:W3:Y:S01]  /*84380*/  LDL.LU R21, [R1+0x550] ;  /* 0x0005500001157983 */ /* 0x001ee20000300800 */
[----:B--2---:R-:W-:-:S05]  /*84390*/  IADD3 R14, P6, R15, R28, RZ ;  /* 0x0000001c0f0e7210 */ /* 0x004fca0007fde0ff */
[----:B------:R-:W-:Y:S02]  /*843a0*/  IMAD.X R15, R11, 0x1, R13, P6 ;  /* 0x000000010b0f7824 */ /* 0x000fe400030e060d */
[----:B------:R-:W2:Y:S04]  /*843b0*/  LDL.LU R11, [R1+0x2978] ;  /* 0x00297800010b7983 */ /* 0x000ea80000300800 */
[----:B------:R0:W-:Y:S04]  /*843c0*/  STL.64 [R1+0x1ff0], R14 ;  /* 0x001ff00e01007387 */ /* 0x0001e80000100a00 */
[----:B0-----:R-:W4:Y:S04]  /*843d0*/  LDL.LU.64 R14, [R1+0x2970] ;  /* 0x00297000010e7983 */ /* 0x001f280000300a00 */
[----:B----4-:R3:W-:Y:S02]  /*843e0*/  STL.64 [R1+0x2960], R14 ;  /* 0x0029600e01007387 */ /* 0x0107e40000100a00 */
[----:B---3--:R-:W-:-:S05]  /*843f0*/  IMAD.MOV.U32 R15, RZ, RZ, R21 ;  /* 0x000000ffff0f7224 */ /* 0x008fca00078e0015 */
        /* <DEDUP_REMOVED lines=13> */
[----:B------:R1:W-:Y:S01]  /*844d0*/  STL [R1+0x2958], R5 ;  /* 0x0029580501007387 */ /* 0x0003e20000100800 */
[----:B0-----:R-:W-:Y:S01]  /*844e0*/  IADD3 R20, P6, R15, R5, RZ ;  /* 0x000000050f147210 */ /* 0x001fe20007fde0ff */
[----:B-1----:R-:W-:-:S04]  /*844f0*/  IMAD.MOV.U32 R5, RZ, RZ, R14 ;  /* 0x000000ffff057224 */ /* 0x002fc800078e000e */
        /* <DEDUP_REMOVED lines=14> */
[----:B0-----:R-:W3:Y:S04]  /*845e0*/  LDL.LU.64 R14, [R1+0x2960] ;  /* 0x00296000010e7983 */ /* 0x001ee80000300a00 */
[----:B------:R0:W-:Y:S01]  /*845f0*/  STL [R1+0x294c], R11 ;  /* 0x00294c0b01007387 */ /* 0x0001e20000100800 */
[----:B--2---:R-:W-:-:S03]  /*84600*/  IADD3 R20, P6, R21, R11, RZ ;  /* 0x0000000b15147210 */ /* 0x004fc60007fde0ff */
[----:B0-----:R-:W2:Y:S01]  /*84610*/  LDL.LU R11, [R1+0x554] ;  /* 0x00055400010b7983 */ /* 0x001ea20000300800 */
[----:B------:R-:W-:-:S05]  /*84620*/  SHF.R.S32.HI R5, RZ, 0x1f, R21 ;  /* 0x0000001fff057819 */ /* 0x000fca0000011415 */
[----:B------:R-:W-:Y:S01]  /*84630*/  IMAD.X R21, R5, 0x1, R27, P6 ;  /* 0x0000000105157824 */ /* 0x000fe200030e061b */
[----:B------:R-:W-:Y:S04]  /*84640*/  STL [R1+0x10], R5 ;  /* 0x0000100501007387 */ /* 0x000fe80000100800 */
[----:B------:R2:W-:Y:S02]  /*84650*/  STL.64 [R1+0x2030], R20 ;  /* 0x0020301401007387 */ /* 0x0005e40000100a00 */
[----:B--2---:R-:W-:-:S05]  /*84660*/  IADD3 R20, P6, R11, R10, RZ ;  /* 0x0000000a0b147210 */ /* 0x004fca0007fde0ff */
[----:B------:R-:W-:Y:S02]  /*84670*/  IMAD.X R21, R5, 0x1, R19, P6 ;  /* 0x0000000105157824 */ /* 0x000fe400030e0613 */
[----:B------:R-:W2:Y:S04]  /*84680*/  LDL.LU R5, [R1+0x2958] ;  /* 0x0029580001057983 */ /* 0x000ea80000300800 */
        /* <DEDUP_REMOVED lines=21> */
[----:B------:R-:W2:Y:S04]  /*847e0*/  LDL.LU R11, [R1+0x294c] ;  /* 0x00294c00010b7983 */ /* 0x000ea80000300800 */
[----:B------:R0:W-:Y:S04]  /*847f0*/  STL.64 [R1+0x2930], R24 ;  /* 0x0029301801007387 */ /* 0x0001e80000100a00 */
[----:B0-----:R-:W4:Y:S01]  /*84800*/  LDL.LU R25, [R1+0x558] ;  /* 0x0005580001197983 */ /* 0x001f220000300800 */
[----:B------:R-:W-:-:S03]  /*84810*/  IMAD.X R21, R9, 0x1, R13, P6 ;  /* 0x0000000109157824 */ /* 0x000fc600030e060d */
[----:B------:R-:W2:Y:S04]  /*84820*/  LDL.LU R9, [R1+0x2948] ;  /* 0x0029480001097983 */ /* 0x000ea80000300800 */
[----:B---3--:R4:W-:Y:S04]  /*84830*/  STL [R1+0x2938], R15 ;  /* 0x0029380f01007387 */ /* 0x0089e80000100800 */
[----:B------:R2:W-:Y:S01]  /*84840*/  STL.64 [R1+0x550], R20 ;  /* 0x0005501401007387 */ /* 0x0005e20000100a00 */
[----:B----4-:R-:W-:Y:S02]  /*84850*/  SHF.R.S32.HI R15, RZ, 0x1f, R25 ;  /* 0x0000001fff0f7819 */ /* 0x010fe40000011419 */
        /* <DEDUP_REMOVED lines=27> */
[----:B------:R0:W-:Y:S04]  /*84a10*/  STL.64 [R1+0x2928], R12 ;  /* 0x0029280c01007387 */ /* 0x0001e80000100a00 */
[----:B0-----:R-:W2:Y:S04]  /*84a20*/  LDL.LU R13, [R1+0x580] ;  /* 0x00058000010d7983 */ /* 0x001ea80000300800 */
[----:B----4-:R0:W-:Y:S04]  /*84a30*/  STL.64 [R1+0x2910], R24 ;  /* 0x0029101801007387 */ /* 0x0101e80000100a00 */
[----:B0-----:R-:W4:Y:S04]  /*84a40*/  LDL.LU R24, [R1+0x584] ;  /* 0x0005840001187983 */ /* 0x001f280000300800 */
[----:B------:R-:W2:Y:S04]  /*84a50*/  LDL.LU R25, [R1+0x55c] ;  /* 0x00055c0001197983 */ /* 0x000ea80000300800 */
[----:B---3--:R2:W-:Y:S04]  /*84a60*/  STL.64 [R1+0x2920], R14 ;  /* 0x0029200e01007387 */ /* 0x0085e80000100a00 */
[----:B------:R0:W-:Y:S01]  /*84a70*/  STL [R1+0x2918], R11 ;  /* 0x0029180b01007387 */ /* 0x0001e20000100800 */
[----:B--2---:R-:W-:-:S02]  /*84a80*/  SHF.R.S32.HI R14, RZ, 0x1f, R25 ;  /* 0x0000001fff0e7819 */ /* 0x004fc40000011419 */
[----:B------:R-:W-:-:S03]  /*84a90*/  IADD3 R12, P6, R25, R11, RZ ;  /* 0x0000000b190c7210 */ /* 0x000fc60007fde0ff */
[----:B------:R-:W-:Y:S04]  /*84aa0*/  STL [R1+0x10], R14 ;  /* 0x0000100e01007387 */ /* 0x000fe80000100800 */
[----:B0-----:R-:W2:Y:S01]  /*84ab0*/  LDL.LU R11, [R1+0x10] ;  /* 0x00001000010b7983 */ /* 0x001ea20000300800 */
[----:B------:R-:W-:Y:S02]  /*84ac0*/  IMAD.MOV.U32 R15, RZ, RZ, R13 ;  /* 0x000000ffff0f7224 */ /* 0x000fe400078e000d */
        /* <DEDUP_REMOVED lines=21> */
[----:B----4-:R-:W-:Y:S02]  /*84c20*/  IMAD.MOV.U32 R3, RZ, RZ, R24 ;  /* 0x000000ffff037224 */ /* 0x010fe400078e0018 */
[----:B--2---:R-:W-:Y:S01]  /*84c30*/  IMAD.X R15, R11, 0x1, R12, P6 ;  /* 0x000000010b0f7824 */ /* 0x004fe200030e060c */
        /* <DEDUP_REMOVED lines=10> */
[----:B------:R-:W-:-:S03]  /*84ce0*/  IMAD.MOV.U32 R24, RZ, RZ, R2 ;  /* 0x000000ffff187224 */ /* 0x000fc600078e0002 */
[----:B---3--:R0:W-:Y:S01]  /*84cf0*/  STL [R1+0x28f8], R11 ;  /* 0x0028f80b01007387 */ /* 0x0081e20000100800 */
[----:B----4-:R-:W-:Y:S02]  /*84d00*/  SHF.R.S32.HI R14, RZ, 0x1f, R25 ;  /* 0x0000001fff0e7819 */ /* 0x010fe40000011419 */
        /* <DEDUP_REMOVED lines=36> */
[----:B0-----:R-:W2:Y:S01]  /*84f50*/  LDL.LU R25, [R1+0x574] ;  /* 0x0005740001197983 */ /* 0x001ea20000300800 */
[----:B------:R-:W-:-:S03]  /*84f60*/  IMAD.MOV.U32 R14, RZ, RZ, R4 ;  /* 0x000000ffff0e7224 */ /* 0x000fc600078e0004 */
[----:B---3--:R0:W-:Y:S01]  /*84f70*/  STL [R1+0x28d8], R11 ;  /* 0x0028d80b01007387 */ /* 0x0081e20000100800 */
[----:B--2---:R-:W-:Y:S02]  /*84f80*/  SHF.R.S32.HI R24, RZ, 0x1f, R25 ;  /* 0x0000001fff187819 */ /* 0x004fe40000011419 */
        /* <DEDUP_REMOVED lines=35> */
[----:B0-----:R-:W4:Y:S01]  /*851c0*/  LDL.LU R25, [R1+0x578] ;  /* 0x0005780001197983 */ /* 0x001f220000300800 */
[----:B------:R-:W-:-:S03]  /*851d0*/  IMAD.MOV.U32 R24, RZ, RZ, R6 ;  /* 0x000000ffff187224 */ /* 0x000fc600078e0006 */
[----:B------:R0:W-:Y:S02]  /*851e0*/  STL.64 [R1+0x28c0], R28 ;  /* 0x0028c01c01007387 */ /* 0x0001e40000100a00 */
[----:B0-----:R-:W-:Y:S01]  /*851f0*/  IMAD.MOV.U32 R29, RZ, RZ, R7 ;  /* 0x000000ffff1d7224 */ /* 0x001fe200078e0007 */
[----:B----4-:R-:W-:Y:S02]  /*85200*/  SHF.R.S32.HI R28, RZ, 0x1f, R25 ;  /* 0x0000001fff1c7819 */ /* 0x010fe40000011419 */
        /* <DEDUP_REMOVED lines=12> */
[----:B------:R-:W-:Y:S01]  /*852d0*/  IMAD.MOV.U32 R9, RZ, RZ, R29 ;  /* 0x000000ffff097224 */ /* 0x000fe200078e001d */
[----:B---3--:R-:W-:Y:S01]  /*852e0*/  IADD3 R28, P6, R25, R7, RZ ;  /* 0x00000007191c7210 */ /* 0x008fe20007fde0ff */
[----:B------:R-:W-:Y:S04]  /*852f0*/  STL.64 [R1+0x28a8], R6 ;  /* 0x0028a80601007387 */ /* 0x000fe80000100a00 */
        /* <DEDUP_REMOVED lines=12> */
[----:B------:R-:W-:Y:S01]  /*853c0*/  IMAD.MOV.U32 R7, RZ, RZ, R24 ;  /* 0x000000ffff077224 */ /* 0x000fe200078e0018 */
[----:B---3--:R-:W-:-:S05]  /*853d0*/  IADD3 R24, P6, R25, R28, RZ ;  /* 0x0000001c19187210 */ /* 0x008fca0007fde0ff */
[----:B------:R-:W-:-:S05]  /*853e0*/  IMAD.X R25, R8, 0x1, R13, P6 ;  /* 0x0000000108197824 */ /* 0x000fca00030e060d */
[----:B------:R0:W-:Y:S04]  /*853f0*/  STL.64 [R1+0x2188], R24 ;  /* 0x0021881801007387 */ /* 0x0001e80000100a00 */
[----:B0-----:R-:W3:Y:S04]  /*85400*/  LDL.LU.64 R24, [R1+0x28b8] ;  /* 0x0028b80001187983 */ /* 0x001ee80000300a00 */
[----:B---3--:R0:W-:Y:S04]  /*85410*/  STL.64 [R1+0x2890], R24 ;  /* 0x0028901801007387 */ /* 0x0081e80000100a00 */
[----:B0-----:R-:W3:Y:S04]  /*85420*/  LDL.LU R25, [R1+0x57c] ;  /* 0x00057c0001197983 */ /* 0x001ee80000300800 */
[----:B------:R0:W-:Y:S01]  /*85430*/  STL [R1+0x2898], R11 ;  /* 0x0028980b01007387 */ /* 0x0001e20000100800 */
[----:B---3--:R-:W-:-:S02]  /*85440*/  SHF.R.S32.HI R6, RZ, 0x1f, R25 ;  /* 0x0000001fff067819 */ /* 0x008fc40000011419 */
[----:B------:R-:W-:-:S03]  /*85450*/  IADD3 R8, P6, R25, R11, RZ ;  /* 0x0000000b19087210 */ /* 0x000fc60007fde0ff */
[----:B------:R-:W-:Y:S04]  /*85460*/  STL [R1+0x10], R6 ;  /* 0x0000100601007387 */ /* 0x000fe80000100800 */
[----:B0-----:R-:W3:Y:S01]  /*85470*/  LDL.LU R11, [R1+0x10] ;  /* 0x00001000010b7983 */ /* 0x001ee20000300800 */
[----:B------:R-:W-:Y:S02]  /*85480*/  IMAD.MOV.U32 R24, RZ, RZ, R9 ;  /* 0x000000ffff187224 */ /* 0x000fe400078e0009 */
[----:B---3--:R-:W-:-:S05]  /*85490*/  IMAD.X R9, R11, 0x1, R27, P6 ;  /* 0x000000010b097824 */ /* 0x008fca00030e061b */
[----:B------:R0:W-:Y:S04]  /*854a0*/  STL.64 [R1+0x2198], R8 ;  /* 0x0021980801007387 */ /* 0x0001e80000100a00 */
[----:B0-----:R-:W3:Y:S01]  /*854b0*/  LDL.LU.64 R8, [R1+0x28b0] ;  /* 0x0028b00001087983 */ /* 0x001ee20000300a00 */
[----:B------:R-:W-:-:S03]  /*854c0*/  IADD3 R6, P6, R25, R10, RZ ;  /* 0x0000000a19067210 */ /* 0x000fc60007fde0ff */
[----:B------:R0:W-:Y:S02]  /*854d0*/  STL.64 [R1+0x28a0], R22 ;  /* 0x0028a01601007387 */ /* 0x0001e40000100a00 */
[----:B0-----:R-:W-:Y:S02]  /*854e0*/  IMAD.MOV.U32 R23, RZ, RZ, R7 ;  /* 0x000000ffff177224 */ /* 0x001fe400078e0007 */
[----:B------:R-:W-:-:S05]  /*854f0*/  IMAD.X R7, R11, 0x1, R19, P6 ;  /* 0x000000010b077824 */ /* 0x000fca00030e0613 */
[----:B------:R3:W-:Y:S02]  /*85500*/  STL.64 [R1+0x2190], R6 ;  /* 0x0021900601007387 */ /* 0x0007e40000100a00 */
[----:B---3--:R-:W-:-:S05]  /*85510*/  IADD3 R6, P6, R25, R9, RZ ;  /* 0x0000000919067210 */ /* 0x008fca0007fde0ff */
[----:B------:R-:W-:-:S05]  /*85520*/  IMAD.X R7, R11, 0x1, R8, P6 ;  /* 0x000000010b077824 */ /* 0x000fca00030e0608 */
[----:B------:R0:W-:Y:S04]  /*85530*/  STL.64 [R1+0x21b0], R6 ;  /* 0x0021b00601007387 */ /* 0x0001e80000100a00 */
[----:B0-----:R-:W3:Y:S04]  /*85540*/  LDL.LU.64 R6, [R1+0x28a8] ;  /* 0x0028a80001067983 */ /* 0x001ee80000300a00 */
[----:B------:R0:W-:Y:S04]  /*85550*/  STL.64 [R1+0x2880], R8 ;  /* 0x0028800801007387 */ /* 0x0001e80000100a00 */
[----:B------:R-:W-:Y:S01]  /*85560*/  STL [R1+0x2888], R16 ;  /* 0x0028881001007387 */ /* 0x000fe20000100800 */
[----:B0-----:R-:W-:-:S02]  /*85570*/  IMAD.MOV.U32 R8, RZ, RZ, R23 ;  /* 0x000000ffff087224 */ /* 0x001fc400078e0017 */
[----:B------:R-:W-:Y:S01]  /*85580*/  IMAD.MOV.U32 R9, RZ, RZ, R24 ;  /* 0x000000ffff097224 */ /* 0x000fe200078e0018 */
        /* <DEDUP_REMOVED lines=17> */
[----:B0-----:R-:W2:Y:S04]  /*856a0*/  LDL.LU.64 R24, [R1+0x2890] ;  /* 0x0028900001187983 */ /* 0x001ea80000300a00 */
[----:B--2---:R0:W-:Y:S02]  /*856b0*/  STL.64 [R1+0x2878], R24 ;  /* 0x0028781801007387 */ /* 0x0041e40000100a00 */
[----:B0-----:R-:W-:-:S02]  /*856c0*/  IMAD.MOV.U32 R25, RZ, RZ, R9 ;  /* 0x000000ffff197224 */ /* 0x001fc400078e0009 */
[----:B------:R-:W-:-:S03]  /*856d0*/  IMAD.MOV.U32 R24, RZ, RZ, R8 ;  /* 0x000000ffff187224 */ /* 0x000fc600078e0008 */
[----:B------:R-:W-:Y:S02]  /*856e0*/  SHF.R.S32.HI R16, RZ, 0x1f, R25 ;  /* 0x0000001fff107819 */ /* 0x000fe40000011419 */
[----:B----4-:R-:W-:-:S05]  /*856f0*/  IADD3 R8, P6, R25, R11, RZ ;  /* 0x0000000b19087210 */ /* 0x010fca0007fde0ff */
[----:B------:R-:W-:Y:S01]  /*85700*/  IMAD.X R9, R16, 0x1, R27, P6 ;  /* 0x0000000110097824 */ /* 0x000fe200030e061b */
[----:B------:R0:W-:Y:S04]  /*85710*/  STL [R1+0x10], R16 ;  /* 0x0000101001007387 */ /* 0x0001e80000100800 */
[----:B0-----:R-:W2:Y:S04]  /*85720*/  LDL.LU R16, [R1+0x2888] ;  /* 0x0028880001107983 */ /* 0x001ea80000300800 */
[----:B------:R0:W-:Y:S04]  /*85730*/  STL.64 [R1+0x21c8], R8 ;  /* 0x0021c80801007387 */ /* 0x0001e80000100a00 */
[----:B------:R1:W-:Y:S01]  /*85740*/  STL [R1+0x2870], R10 ;  /* 0x0028700a01007387 */ /* 0x0003e20000100800 */
[----:B0-----:R-:W-:-:S03]  /*85750*/  IADD3 R8, P6, R25, R10, RZ ;  /* 0x0000000a19087210 */ /* 0x001fc60007fde0ff */
[----:B-1----:R-:W4:Y:S02]  /*85760*/  LDL.LU R10, [R1+0x10] ;  /* 0x00001000010a7983 */ /* 0x002f240000300800 */
[----:B----4-:R-:W-:-:S05]  /*85770*/  IMAD.X R9, R10, 0x1, R19, P6 ;  /* 0x000000010a097824 */ /* 0x010fca00030e0613 */
        /* <DEDUP_REMOVED lines=21> */
[----:B----4-:R0:W-:Y:S02]  /*858d0*/  STL.64 [R1+0x2860], R24 ;  /* 0x0028601801007387 */ /* 0x0101e40000100a00 */
[----:B0-----:R-:W-:Y:S01]  /*858e0*/  IMAD.MOV.U32 R25, RZ, RZ, R14 ;  /* 0x000000ffff197224 */ /* 0x001fe200078e000e */
[----:B------:R-:W-:-:S04]  /*858f0*/  IADD3 R14, P6, R15, R28, RZ ;  /* 0x0000001c0f0e7210 */ /* 0x000fc80007fde0ff */
[----:B------:R-:W-:Y:S01]  /*85900*/  SHF.R.S32.HI R24, RZ, 0x1f, R25 ;  /* 0x0000001fff187819 */ /* 0x000fe20000011419 */
[----:B------:R-:W-:Y:S02]  /*85910*/  IMAD.X R15, R10, 0x1, R13, P6 ;  /* 0x000000010a0f7824 */ /* 0x000fe400030e060d */
[----:B------:R-:W4:Y:S04]  /*85920*/  LDL.LU R10, [R1+0x2870] ;  /* 0x00287000010a7983 */ /* 0x000f280000300800 */
[----:B------:R-:W-:Y:S04]  /*85930*/  STL.64 [R1+0x2220], R14 ;  /* 0x0022200e01007387 */ /* 0x000fe80000100a00 */
[----:B------:R-:W-:Y:S04]  /*85940*/  STL [R1+0x10], R24 ;  /* 0x0000101801007387 */ /* 0x000fe80000100800 */
[----:B---3--:R0:W-:Y:S04]  /*85950*/  STL [R1+0x2858], R22 ;  /* 0x0028581601007387 */ /* 0x0081e80000100800 */
[----:B0-----:R-:W3:Y:S01]  /*85960*/  LDL.LU R22, [R1+0x10] ;  /* 0x0000100001167983 */ /* 0x001ee20000300800 */
[----:B------:R-:W-:-:S05]  /*85970*/  IADD3 R14, P6, R25, R11, RZ ;  /* 0x0000000b190e7210 */ /* 0x000fca0007fde0ff */
[----:B------:R-:W-:-:S05]  /*85980*/  IMAD.X R15, R24, 0x1, R27, P6 ;  /* 0x00000001180f7824 */ /* 0x000fca00030e061b */
[----:B------:R4:W-:Y:S02]  /*85990*/  STL.64 [R1+0x2218], R14 ;  /* 0x0022180e01007387 */ /* 0x0009e40000100a00 */
[----:B----4-:R-:W-:-:S05]  /*859a0*/  IADD3 R14, P6, R25, R10, RZ ;  /* 0x0000000a190e7210 */ /* 0x010fca0007fde0ff */
[----:B---3--:R-:W-:-:S05]  /*859b0*/  IMAD.X R15, R22, 0x1, R19, P6 ;  /* 0x00000001160f7824 */ /* 0x008fca00030e0613 */
        /* <DEDUP_REMOVED lines=20> */
[----:B------:R-:W-:-:S03]  /*85b00*/  IADD3 R14, P6, R15, R28, RZ ;  /* 0x0000001c0f0e7210 */ /* 0x000fc60007fde0ff */
[----:B------:R-:W-:Y:S02]  /*85b10*/  STL.64 [R1+0x2848], R28 ;  /* 0x0028481c01007387 */ /* 0x000fe40000100a00 */
[----:B------:R-:W-:Y:S02]  /*85b20*/  IMAD.X R15, R22, 0x1, R13, P6 ;  /* 0x00000001160f7824 */ /* 0x000fe400030e060d */
[----:B------:R-:W4:Y:S04]  /*85b30*/  LDL.LU R22, [R1+0x2858] ;  /* 0x0028580001167983 */ /* 0x000f280000300800 */
[----:B------:R0:W-:Y:S04]  /*85b40*/  STL.64 [R1+0x2228], R14 ;  /* 0x0022280e01007387 */ /* 0x0001e80000100a00 */
[----:B0-----:R-:W4:Y:S04]  /*85b50*/  LDL.LU.64 R14, [R1+0x2850] ;  /* 0x00285000010e7983 */ /* 0x001f280000300a00 */
[----:B---3--:R0:W-:Y:S02]  /*85b60*/  STL.64 [R1+0x2840], R24 ;  /* 0x0028401801007387 */ /* 0x0081e40000100a00 */
        /* <DEDUP_REMOVED lines=23> */
[----:B0-----:R-:W3:Y:S02]  /*85ce0*/  LDL.LU.64 R28, [R1+0x2848] ;  /* 0x00284800011c7983 */ /* 0x001ee40000300a00 */
[----:B---3--:R-:W-:-:S05]  /*85cf0*/  IADD3 R24, P6, R25, R28, RZ ;  /* 0x0000001c19187210 */ /* 0x008fca0007fde0ff */
        /* <DEDUP_REMOVED lines=54> */
[----:B------:R-:W-:Y:S02]  /*86060*/  IMAD.X R25, R23, 0x1, R13, P6 ;  /* 0x0000000117197824 */ /* 0x000fe400030e060d */
[----:B--2---:R-:W-:Y:S01]  /*86070*/  IMAD.MOV.U32 R23, RZ, RZ, R16 ;  /* 0x000000ffff177224 */ /* 0x004fe200078e0010 */
[----:B----4-:R-:W-:Y:S02]  /*86080*/  SHF.R.S32.HI R16, RZ, 0x1f, R22 ;  /* 0x0000001fff107819 */ /* 0x010fe40000011416 */
        /* <DEDUP_REMOVED lines=105> */
[----:B0-----:R-:W3:Y:S04]  /*86720*/  LDL.LU.64 R14, [R1+0x2820] ;  /* 0x00282000010e7983 */ /* 0x001ee80000300a00 */
[----:B------:R0:W-:Y:S02]  /*86730*/  STL.64 [R1+0x23d0], R22 ;  /* 0x0023d01601007387 */ /* 0x0001e40000100a00 */
[----:B0-----:R-:W-:-:S05]  /*86740*/  IADD3 R22, P6, R18, R11, RZ ;  /* 0x0000000b12167210 */ /* 0x001fca0007fde0ff */
[----:B------:R-:W-:Y:S01]  /*86750*/  IMAD.X R23, R16, 0x1, R27, P6 ;  /* 0x0000000110177824 */ /* 0x000fe200030e061b */
[----:B------:R-:W-:-:S05]  /*86760*/  IADD3 R10, P6, R18, R10, RZ ;  /* 0x0000000a120a7210 */ /* 0x000fca0007fde0ff */
[----:B------:R-:W-:-:S05]  /*86770*/  IMAD.X R11, R16, 0x1, R19, P6 ;  /* 0x00000001100b7824 */ /* 0x000fca00030e0613 */
[----:B------:R0:W-:Y:S02]  /*86780*/  STL.64 [R1+0x5a0], R10 ;  /* 0x0005a00a01007387 */ /* 0x0001e40000100a00 */
[----:B0-----:R-:W-:-:S05]  /*86790*/  IADD3 R10, P6, R18, R9, RZ ;  /* 0x00000009120a7210 */ /* 0x001fca0007fde0ff */
[----:B------:R-:W-:Y:S01]  /*867a0*/  IMAD.X R11, R16, 0x1, R8, P6 ;  /* 0x00000001100b7824 */ /* 0x000fe200030e0608 */
[----:B------:R-:W-:-:S05]  /*867b0*/  IADD3 R8, P6, R18, R7, RZ ;  /* 0x0000000712087210 */ /* 0x000fca0007fde0ff */
[----:B------:R-:W-:Y:S01]  /*867c0*/  IMAD.X R9, R16, 0x1, R6, P6 ;  /* 0x0000000110097824 */ /* 0x000fe200030e0606 */
[----:B------:R-:W-:Y:S01]  /*867d0*/  IADD3 R6, P6, R18, R5, RZ ;  /* 0x0000000512067210 */ /* 0x000fe20007fde0ff */
[----:B------:R-:W-:Y:S04]  /*867e0*/  STL.64 [R1+0x2398], R22 ;  /* 0x0023981601007387 */ /* 0x000fe80000100a00 */
[----:B------:R-:W-:Y:S01]  /*867f0*/  STL.64 [R1+0x598], R10 ;  /* 0x0005980a01007387 */ /* 0x000fe20000100a00 */
[----:B------:R-:W-:-:S03]  /*86800*/  IMAD.X R7, R16, 0x1, R4, P6 ;  /* 0x0000000110077824 */ /* 0x000fc600030e0604 */
[----:B------:R-:W4:Y:S04]  /*86810*/  LDL.LU R19, [R1+0x2a0] ;  /* 0x0002a00001137983 */ /* 0x000f280000300800 */
[----:B------:R-:W-:Y:S04]  /*86820*/  STL.64 [R1+0x590], R8 ;  /* 0x0005900801007387 */ /* 0x000fe80000100a00 */
[----:B------:R-:W-:Y:S04]  /*86830*/  STL.64 [R1+0x2670], R4 ;  /* 0x0026700401007387 */ /* 0x000fe80000100a00 */
[----:B------:R0:W-:Y:S01]  /*86840*/  STL.64 [R1+0x588], R6 ;  /* 0x0005880601007387 */ /* 0x0001e20000100a00 */
[----:B------:R-:W-:Y:S01]  /*86850*/  IMAD.MOV.U32 R29, RZ, RZ, R17 ;  /* 0x000000ffff1d7224 */ /* 0x000fe200078e0011 */
[----:B0-----:R-:W-:-:S05]  /*86860*/  IADD3 R6, P6, R18, R3, RZ ;  /* 0x0000000312067210 */ /* 0x001fca0007fde0ff */
[----:B------:R-:W-:Y:S01]  /*86870*/  IMAD.X R7, R16, 0x1, R2, P6 ;  /* 0x0000000110077824 */ /* 0x000fe200030e0602 */
[----:B------:R-:W-:-:S05]  /*86880*/  IADD3 R10, P6, R18, R0, RZ ;  /* 0x00000000120a7210 */ /* 0x000fca0007fde0ff */
[----:B------:R-:W-:Y:S01]  /*86890*/  IMAD.X R11, R16, 0x1, R12, P6 ;  /* 0x00000001100b7824 */ /* 0x000fe200030e060c */
[----:B------:R-:W-:-:S05]  /*868a0*/  IADD3 R8, P6, R18, R28, RZ ;  /* 0x0000001c12087210 */ /* 0x000fca0007fde0ff */
[----:B------:R-:W-:Y:S02]  /*868b0*/  IMAD.X R9, R16, 0x1, R13, P6 ;  /* 0x0000000110097824 */ /* 0x000fe400030e060d */
[----:B--2---:R-:W-:Y:S02]  /*868c0*/  IMAD.MOV.U32 R26, RZ, RZ, R24 ;  /* 0x000000ffff1a7224 */ /* 0x004fe400078e0018 */
[----:B------:R-:W-:Y:S02]  /*868d0*/  IMAD.MOV.U32 R27, RZ, RZ, R25 ;  /* 0x000000ffff1b7224 */ /* 0x000fe400078e0019 */
[----:B------:R-:W-:Y:S02]  /*868e0*/  IMAD.MOV.U32 R24, RZ, RZ, R20 ;  /* 0x000000ffff187224 */ /* 0x000fe400078e0014 */
[----:B------:R-:W-:Y:S02]  /*868f0*/  IMAD.MOV.U32 R25, RZ, RZ, R21 ;  /* 0x000000ffff197224 */ /* 0x000fe400078e0015 */
[----:B------:R-:W2:Y:S04]  /*86900*/  LDL.LU.64 R20, [R1+0x1a38] ;  /* 0x001a380001147983 */ /* 0x000ea80000300a00 */
[----:B------:R-:W3:Y:S04]  /*86910*/  LDL.LU.64 R22, [R1+0x1a30] ;  /* 0x001a300001167983 */ /* 0x000ee80000300a00 */
[----:B------:R-:W3:Y:S04]  /*86920*/  LDL R17, [R1+0x111c] ;  /* 0x00111c0001117983 */ /* 0x000ee80000100800 */
[----:B------:R-:W-:Y:S04]  /*86930*/  STL.64 [R1+0x580], R6 ;  /* 0x0005800601007387 */ /* 0x000fe80000100a00 */
[----:B------:R-:W-:Y:S04]  /*86940*/  STL.64 [R1+0x2768], R2 ;  /* 0x0027680201007387 */ /* 0x000fe80000100a00 */
[----:B------:R0:W-:Y:S04]  /*86950*/  STL [R1+0x242c], R10 ;  /* 0x00242c0a01007387 */ /* 0x0001e80000100800 */
[----:B0-----:R-:W2:Y:S04]  /*86960*/  LDL.LU R10, [R1+0x120c] ;  /* 0x00120c00010a7983 */ /* 0x001ea80000300800 */
[----:B------:R0:W-:Y:S04]  /*86970*/  STL [R1+0x2428], R11 ;  /* 0x0024280b01007387 */ /* 0x0001e80000100800 */
[----:B0-----:R-:W3:Y:S04]  /*86980*/  LDL.LU R11, [R1+0x1208] ;  /* 0x00120800010b7983 */ /* 0x001ee80000300800 */
[----:B------:R-:W3:Y:S04]  /*86990*/  LDL R12, [R1+0x11fc] ;  /* 0x0011fc00010c7983 */ /* 0x000ee80000100800 */
[----:B------:R-:W3:Y:S04]  /*869a0*/  LDL.LU R16, [R1+0x290] ;  /* 0x0002900001107983 */ /* 0x000ee80000300800 */
[----:B------:R-:W3:Y:S04]  /*869b0*/  LDL R18, [R1+0x13e0] ;  /* 0x0013e00001127983 */ /* 0x000ee80000100800 */
[----:B------:R-:W3:Y:S04]  /*869c0*/  LDL.LU R13, [R1+0x1154] ;  /* 0x00115400010d7983 */ /* 0x000ee80000300800 */
[----:B------:R0:W-:Y:S04]  /*869d0*/  STL [R1+0x2434], R8 ;  /* 0x0024340801007387 */ /* 0x0001e80000100800 */
[----:B0-----:R-:W4:Y:S04]  /*869e0*/  LDL.LU R8, [R1+0x13ac] ;  /* 0x0013ac0001087983 */ /* 0x001f280000300800 */
[----:B------:R0:W-:Y:S04]  /*869f0*/  STL [R1+0x2430], R9 ;  /* 0x0024300901007387 */ /* 0x0001e80000100800 */
[----:B0-----:R-:W2:Y:S04]  /*86a00*/  LDL.LU R9, [R1+0x12b0] ;  /* 0x0012b00001097983 */ /* 0x001ea80000300800 */
[----:B------:R-:W3:Y:S01]  /*86a10*/  LDL.LU.64 R2, [R1+0x2420] ;  /* 0x0024200001027983 */ /* 0x000ee20000300a00 */
[----:B------:R-:W-:-:S02]  /*86a20*/  PRMT R6, R29, 0x7773, RZ ;  /* 0x000077731d067816 */ /* 0x000fc400000000ff */
[----:B----4-:R-:W-:-:S13]  /*86a30*/  ISETP.LT.AND P6, PT, R8, UR18, !P5 ;  /* 0x0000001208007c0c */ /* 0x010fda000efc1270 */
[----:B------:R0:W-:Y:S01]  /*86a40*/  @P6 STG.E.U8 desc[UR32][R26.64], R6 ;  /* 0x000000061a006986 */ /* 0x0001e2000c101120 */
[----:B--2---:R-:W-:Y:S02]  /*86a50*/  ISETP.LT.AND P6, PT, R9, UR16, !P5 ;  /* 0x0000001009007c0c */ /* 0x004fe4000efc1270 */
[----:B0-----:R-:W-:Y:S01]  /*86a60*/  PRMT R6, R19, 0x7770, RZ ;  /* 0x0000777013067816 */ /* 0x001fe200000000ff */
[----:B------:R-:W2:Y:S10]  /*86a70*/  LDL.LU.64 R26, [R1+0x1a28] ;  /* 0x001a2800011a7983 */ /* 0x000eb40000300a00 */
[----:B------:R0:W-:Y:S01]  /*86a80*/  @P6 STG.E.U8 desc[UR32][R24.64], R6 ;  /* 0x0000000618006986 */ /* 0x0001e2000c101120 */
[----:B------:R-:W-:-:S02]  /*86a90*/  ISETP.LT.AND P6, PT, R10, UR14, !P5 ;  /* 0x0000000e0a007c0c */ /* 0x000fc4000efc1270 */
[----:B0-----:R-:W-:Y:S01]  /*86aa0*/  PRMT R6, R19, 0x7771, RZ ;  /* 0x0000777113067816 */ /* 0x001fe200000000ff */
[----:B------:R-:W4:Y:S10]  /*86ab0*/  LDL.LU.64 R24, [R1+0x1a20] ;  /* 0x001a200001187983 */ /* 0x000f340000300a00 */
[----:B------:R0:W-:Y:S01]  /*86ac0*/  @P6 STG.E.U8 desc[UR32][R20.64], R6 ;  /* 0x0000000614006986 */ /* 0x0001e2000c101120 */
[----:B---3--:R-:W-:-:S02]  /*86ad0*/  ISETP.LT.AND P6, PT, R11, UR20, !P5 ;  /* 0x000000140b007c0c */ /* 0x008fc4000efc1270 */
[----:B------:R-:W-:Y:S02]  /*86ae0*/  ISETP.LT.AND P5, PT, R12, UR26, !P5 ;  /* 0x0000001a0c007c0c */ /* 0x000fe4000efa1270 */
[C---:B0-----:R-:W-:Y:S01]  /*86af0*/  PRMT R6, R19.reuse, 0x7772, RZ ;  /* 0x0000777213067816 */ /* 0x041fe200000000ff */
[----:B------:R-:W3:Y:S04]  /*86b00*/  LDL.LU.64 R20, [R1+0x1a18] ;  /* 0x001a180001147983 */ /* 0x000ee80000300a00 */
[----:B------:R-:W3:Y:S04]  /*86b10*/  LDL.LU R29, [R1+0x280] ;  /* 0x00028000011d7983 */ /* 0x000ee80000300800 */
[----:B------:R-:W3:Y:S04]  /*86b20*/  LDL.LU.64 R4, [R1+0x1a10] ;  /* 0x001a100001047983 */ /* 0x000ee80000300a00 */
[----:B------:R0:W-:Y:S02]  /*86b30*/  @P6 STG.E.U8 desc[UR32][R22.64], R6 ;  /* 0x0000000616006986 */ /* 0x0001e4000c101120 */
[----:B0-----:R-:W-:-:S05]  /*86b40*/  PRMT R6, R19, 0x7773, RZ ;  /* 0x0000777313067816 */ /* 0x001fca00000000ff */
[----:B------:R0:W-:Y:S04]  /*86b50*/  @P5 STG.E.U8 desc[UR32][R14.64], R6 ;  /* 0x000000060e005986 */ /* 0x0001e8000c101120 */
[----:B0-----:R-:W4:Y:S01]  /*86b60*/  LDL.LU.64 R14, [R1+0x2818] ;  /* 0x00281800010e7983 */ /* 0x001f220000300a00 */
[----:B------:R-:W-:-:S03]  /*86b70*/  VIADD R7, R17, 0x1 ;  /* 0x0000000111077836 */ /* 0x000fc60000000000 */
[----:B------:R-:W3:Y:S02]  /*86b80*/  LDL.LU.64 R22, [R1+0x1a08] ;  /* 0x001a080001167983 */ /* 0x000ee40000300a00 */
[----:B------:R-:W-:-:S04]  /*86b90*/  ISETP.GE.AND P5, PT, R7, UR31, PT ;  /* 0x0000001f07007c0c */ /* 0x000fc8000bfa6270 */
[----:B------:R-:W-:Y:S02]  /*86ba0*/  ISETP.LT.AND P6, PT, R13, UR10, !P5 ;  /* 0x0000000a0d007c0c */ /* 0x000fe4000efc1270 */
[----:B------:R-:W-:-:S11]  /*86bb0*/  PRMT R6, R16, 0x7770, RZ ;  /* 0x0000777010067816 */ /* 0x000fd600000000ff */
[----:B------:R0:W-:Y:S04]  /*86bc0*/  @P6 STG.E.U8 desc[UR32][R2.64], R6 ;  /* 0x0000000602006986 */ /* 0x0001e8000c101120 */
[----:B0-----:R-:W3:Y:S01]  /*86bd0*/  LDL.LU.64 R2, [R1+0x1a00] ;  /* 0x001a000001027983 */ /* 0x001ee20000300a00 */
[----:B------:R-:W-:Y:S02]  /*86be0*/  ISETP.LT.AND P6, PT, R18, UR8, !P5 ;  /* 0x0000000812007c0c */ /* 0x000fe4000efc1270 */
[----:B------:R-:W-:-:S11]  /*86bf0*/  PRMT R6, R16, 0x7771, RZ ;  /* 0x0000777110067816 */ /* 0x000fd600000000ff */
[----:B--2---:R0:W-:Y:S04]  /*86c00*/  @P6 STG.E.U8 desc[UR32][R26.64], R6 ;  /* 0x000000061a006986 */ /* 0x0041e8000c101120 */
[----:B0-----:R-:W2:Y:S01]  /*86c10*/  LDL.LU.64 R26, [R1+0x1858] ;  /* 0x00185800011a7983 */ /* 0x001ea20000300a00 */
[----:B------:R-:W-:-:S03]  /*86c20*/  PRMT R6, R16, 0x7772, RZ ;  /* 0x0000777210067816 */ /* 0x000fc600000000ff */
[----:B------:R-:W2:Y:S01]  /*86c30*/  LDL.LU R19, [R1+0x2b4] ;  /* 0x0002b40001137983 */ /* 0x000ea20000300800 */
[----:B----4-:R-:W-:Y:S01]  /*86c40*/  ISETP.LT.AND P6, PT, R14, UR4, !P5 ;  /* 0x000000040e007c0c */ /* 0x010fe2000efc1270 */
[----:B------:R-:W-:-:S12]  /*86c50*/  ULDC UR4, c[0x0][0x228] ;  /* 0x00008a0000047ab9 */ /* 0x000fd80000000800 */
[----:B------:R0:W-:Y:S01]  /*86c60*/  @P6 STG.E.U8 desc[UR32][R24.64], R6 ;  /* 0x0000000618006986 */ /* 0x0001e2000c101120 */
[----:B------:R-:W-:-:S03]  /*86c70*/  ISETP.LT.AND P6, PT, R8, UR6, !P5 ;  /* 0x0000000608007c0c */ /* 0x000fc6000efc1270 */
[----:B0-----:R-:W4:Y:S01]  /*86c80*/  LDL.LU.64 R24, [R1+0x2418] ;  /* 0x0024180001187983 */ /* 0x001f220000300a00 */
[----:B------:R-:W-:-:S09]  /*86c90*/  PRMT R6, R16, 0x7773, RZ ;  /* 0x0000777310067816 */ /* 0x000fd200000000ff */
[----:B---3--:R0:W-:Y:S01]  /*86ca0*/  @P6 STG.E.U8 desc[UR32][R20.64], R6 ;  /* 0x0000000614006986 */ /* 0x0081e2000c101120 */
[----:B------:R-:W-:-:S03]  /*86cb0*/  ISETP.LT.AND P6, PT, R9, UR12, !P5 ;  /* 0x0000000c09007c0c */ /* 0x000fc6000efc1270 */
[----:B0-----:R-:W3:Y:S01]  /*86cc0*/  LDL.LU.64 R20, [R1+0x19f8] ;  /* 0x0019f80001147983 */ /* 0x001ee20000300a00 */
[----:B------:R-:W-:-:S09]  /*86cd0*/  PRMT R6, R29, 0x7770, RZ ;  /* 0x000077701d067816 */ /* 0x000fd200000000ff */
[----:B------:R0:W-:Y:S01]  /*86ce0*/  @P6 STG.E.U8 desc[UR32][R4.64], R6 ;  /* 0x0000000604006986 */ /* 0x0001e2000c101120 */
[----:B------:R-:W-:Y:S01]  /*86cf0*/  ISETP.LT.AND P6, PT, R10, UR4, !P5 ;  /* 0x000000040a007c0c */ /* 0x000fe2000efc1270 */
[----:B------:R-:W-:Y:S02]  /*86d00*/  ULDC UR4, c[0x0][0x228] ;  /* 0x00008a0000047ab9 */ /* 0x000fe40000000800 */
[----:B0-----:R-:W3:Y:S01]  /*86d10*/  LDL.LU.64 R4, [R1+0x19f0] ;  /* 0x0019f00001047983 */ /* 0x001ee20000300a00 */
[----:B------:R-:W-:-:S09]  /*86d20*/  PRMT R6, R29, 0x7771, RZ ;  /* 0x000077711d067816 */ /* 0x000fd200000000ff */
[----:B------:R0:W-:Y:S01]  /*86d30*/  @P6 STG.E.U8 desc[UR32][R22.64], R6 ;  /* 0x0000000616006986 */ /* 0x0001e2000c101120 */
[----:B------:R-:W-:Y:S01]  /*86d40*/  ISETP.LT.AND P6, PT, R11, UR4, !P5 ;  /* 0x000000040b007c0c */ /* 0x000fe2000efc1270 */
[----:B------:R-:W-:Y:S02]  /*86d50*/  ULDC UR4, c[0x0][0x228] ;  /* 0x00008a0000047ab9 */ /* 0x000fe40000000800 */
[----:B0-----:R-:W3:Y:S01]  /*86d60*/  LDL.LU.64 R22, [R1+0x19e8] ;  /* 0x0019e80001167983 */ /* 0x001ee20000300a00 */
[----:B------:R-:W-:-:S03]  /*86d70*/  PRMT R6, R29, 0x7772, RZ ;  /* 0x000077721d067816 */ /* 0x000fc600000000ff */
[----:B------:R-:W3:Y:S06]  /*86d80*/  LDL.LU R16, [R1+0x2a4] ;  /* 0x0002a40001107983 */ /* 0x000eec0000300800 */
[----:B------:R0:W-:Y:S04]  /*86d90*/  @P6 STG.E.U8 desc[UR32][R2.64], R6 ;  /* 0x0000000602006986 */ /* 0x0001e8000c101120 */
[----:B0-----:R-:W3:Y:S01]  /*86da0*/  LDL.LU.64 R2, [R1+0x19e0] ;  /* 0x0019e00001027983 */ /* 0x001ee20000300a00 */
[----:B------:R-:W-:-:S02]  /*86db0*/  ISETP.LT.AND P5, PT, R12, UR4, !P5 ;  /* 0x000000040c007c0c */ /* 0x000fc4000efa1270 */
[----:B------:R-:W-:Y:S01]  /*86dc0*/  PRMT R6, R29, 0x7773, RZ ;  /* 0x000077731d067816 */ /* 0x000fe200000000ff */
[----:B------:R-:W-:Y:S01]  /*86dd0*/  VIADD R7, R17, 0x2 ;  /* 0x0000000211077836 */ /* 0x000fe20000000000 */
[----:B------:R-:W-:Y:S01]  /*86de0*/  ULDC UR4, c[0x0][0x228] ;  /* 0x00008a0000047ab9 */ /* 0x000fe20000000800 */
[----:B------:R-:W3:Y:S08]  /*86df0*/  LDL.LU.64 R28, [R1+0x19d8] ;  /* 0x0019d800011c7983 */ /* 0x000ef00000300a00 */
[----:B--2---:R0:W-:Y:S01]  /*86e00*/  @P5 STG.E.U8 desc[UR32][R26.64], R6 ;  /* 0x000000061a005986 */ /* 0x0041e2000c101120 */
[----:B------:R-:W-:-:S04]  /*86e10*/  ISETP.GE.AND P5, PT, R7, UR37, PT ;  /* 0x0000002507007c0c */ /* 0x000fc8000bfa6270 */
[----:B------:R-:W-:Y:S01]  /*86e20*/  ISETP.LT.AND P6, PT, R13, UR4, !P5 ;  /* 0x000000040d007c0c */ /* 0x000fe2000efc1270 */
[----:B------:R-:W-:Y:S01]  /*86e30*/  ULDC UR4, c[0x0][0x228] ;  /* 0x00008a0000047ab9 */ /* 0x000fe20000000800 */
[C---:B0-----:R-:W-:Y:S01]  /*86e40*/  PRMT R6, R19.reuse, 0x7770, RZ ;  /* 0x0000777013067816 */ /* 0x041fe200000000ff */
[----:B------:R-:W2:Y:S10]  /*86e50*/  LDL.LU.64 R26, [R1+0x19d0] ;  /* 0x0019d000011a7983 */ /* 0x000eb40000300a00 */
[----:B----4-:R0:W-:Y:S01]  /*86e60*/  @P6 STG.E.U8 desc[UR32][R24.64], R6 ;  /* 0x0000000618006986 */ /* 0x0101e2000c101120 */
[----:B------:R-:W-:Y:S01]  /*86e70*/  ISETP.LT.AND P6, PT, R18, UR4, !P5 ;  /* 0x0000000412007c0c */ /* 0x000fe2000efc1270 */
[----:B------:R-:W-:Y:S01]  /*86e80*/  ULDC UR4, c[0x0][0x228] ;  /* 0x00008a0000047ab9 */ /* 0x000fe20000000800 */
[C---:B0-----:R-:W-:Y:S01]  /*86e90*/  PRMT R6, R19.reuse, 0x7771, RZ ;  /* 0x0000777113067816 */ /* 0x041fe200000000ff */
[----:B------:R-:W4:Y:S10]  /*86ea0*/  LDL.LU.64 R24, [R1+0x1848] ;  /* 0x0018480001187983 */ /* 0x000f340000300a00 */
[----:B---3--:R0:W-:Y:S01]  /*86eb0*/  @P6 STG.E.U8 desc[UR32][R20.64], R6 ;  /* 0x0000000614006986 */ /* 0x0081e2000c101120 */
[----:B------:R-:W-:Y:S01]  /*86ec0*/  ISETP.LT.AND P6, PT, R14, UR4, !P5 ;  /* 0x000000040e007c0c */ /* 0x000fe2000efc1270 */
[----:B------:R-:W-:Y:S01]  /*86ed0*/  ULDC UR4, c[0x0][0x228] ;  /* 0x00008a0000047ab9 */ /* 0x000fe20000000800 */
[----:B0-----:R-:W-:Y:S01]  /*86ee0*/  PRMT R6, R19, 0x7772, RZ ;  /* 0x0000777213067816 */ /* 0x001fe200000000ff */
[----:B------:R-:W3:Y:S10]  /*86ef0*/  LDL.LU R21, [R1+0x294] ;  /* 0x0002940001157983 */ /* 0x000ef40000300800 */
[----:B------:R0:W-:Y:S01]  /*86f00*/  @P6 STG.E.U8 desc[UR32][R4.64], R6 ;  /* 0x0000000604006986 */ /* 0x0001e2000c101120 */
[----:B------:R-:W-:Y:S01]  /*86f10*/  ISETP.LT.AND P6, PT, R8, UR34, !P5 ;  /* 0x0000002208007c0c */ /* 0x000fe2000efc1270 */
[----:B------:R-:W-:Y:S01]  /*86f20*/  VIADD R7, R17, 0x3 ;  /* 0x0000000311077836 */ /* 0x000fe20000000000 */
[----:B------:R-:W-:Y:S01]  /*86f30*/  ULDC.64 UR34, c[0x0][0x228] ;  /* 0x00008a0000227ab9 */ /* 0x000fe20000000a00 */
[----:B0-----:R-:W3:Y:S01]  /*86f40*/  LDL.LU.64 R4, [R1+0x19c8] ;  /* 0x0019c80001047983 */ /* 0x001ee20000300a00 */
[----:B------:R-:W-:-:S09]  /*86f50*/  PRMT R6, R19, 0x7773, RZ ;  /* 0x0000777313067816 */ /* 0x000fd200000000ff */
[----:B------:R0:W-:Y:S01]  /*86f60*/  @P6 STG.E.U8 desc[UR32][R22.64], R6 ;  /* 0x0000000616006986 */ /* 0x0001e2000c101120 */
[----:B------:R-:W-:Y:S01]  /*86f70*/  ISETP.LT.AND P6, PT, R9, UR4, !P5 ;  /* 0x0000000409007c0c */ /* 0x000fe2000efc1270 */
[----:B------:R-:W-:Y:S02]  /*86f80*/  ULDC UR4, c[0x0][0x228] ;  /* 0x00008a0000047ab9 */ /* 0x000fe40000000800 */
[----:B0-----:R-:W3:Y:S01]  /*86f90*/  LDL.LU.64 R22, [R1+0x19c0] ;  /* 0x0019c00001167983 */ /* 0x001ee20000300a00 */
[----:B------:R-:W-:-:S09]  /*86fa0*/  PRMT R6, R16, 0x7770, RZ ;  /* 0x0000777010067816 */ /* 0x000fd200000000ff */
[----:B------:R0:W-:Y:S04]  /*86fb0*/  @P6 STG.E.U8 desc[UR32][R2.64], R6 ;  /* 0x0000000602006986 */ /* 0x0001e8000c101120 */
[----:B0-----:R-:W3:Y:S01]  /*86fc0*/  LDL.LU.64 R2, [R1+0x19b8] ;  /* 0x0019b80001027983 */ /* 0x001ee20000300a00 */
[----:B------:R-:W-:Y:S02]  /*86fd0*/  ISETP.LT.AND P6, PT, R10, UR4, !P5 ;  /* 0x000000040a007c0c */ /* 0x000fe4000efc1270 */
[----:B------:R-:W-:Y:S01]  /*86fe0*/  PRMT R6, R16, 0x7771, RZ ;  /* 0x0000777110067816 */ /* 0x000fe200000000ff */
[----:B------:R-:W-:-:S10]  /*86ff0*/  ULDC UR4, c[0x0][0x228] ;  /* 0x00008a0000047ab9 */ /* 0x000fd40000000800 */
[----:B------:R0:W-:Y:S01]  /*87000*/  @P6 STG.E.U8 desc[UR32][R28.64], R6 ;  /* 0x000000061c006986 */ /* 0x0001e2000c101120 */
[----:B------:R-:W-:Y:S01]  /*87010*/  ISETP.LT.AND P6, PT, R11, UR4, !P5 ;  /* 0x000000040b007c0c */ /* 0x000fe2000efc1270 */
[----:B------:R-:W-:Y:S02]  /*87020*/  ULDC UR4, c[0x0][0x228] ;  /* 0x00008a0000047ab9 */ /* 0x000fe40000000800 */
[----:B------:R-:W-:Y:S01]  /*87030*/  ISETP.LT.AND P5, PT, R12, UR4, !P5 ;  /* 0x000000040c007c0c */ /* 0x000fe2000efa1270 */
[----:B------:R-:W-:Y:S01]  /*87040*/  ULDC UR4, c[0x0][0x228] ;  /* 0x00008a0000047ab9 */ /* 0x000fe20000000800 */
[----:B0-----:R-:W3:Y:S01]  /*87050*/  LDL.LU.64 R28, [R1+0x19b0] ;  /* 0x0019b000011c7983 */ /* 0x001ee20000300a00 */
[----:B------:R-:W-:-:S03]  /*87060*/  PRMT R6, R16, 0x7772, RZ ;  /* 0x0000777210067816 */ /* 0x000fc600000000ff */
[----:B------:R-:W3:Y:S04]  /*87070*/  LDL.LU R19, [R1+0x284] ;  /* 0x0002840001137983 */ /* 0x000ee80000300800 */
[----:B--2---:R0:W-:Y:S02]  /*87080*/  @P6 STG.E.U8 desc[UR32][R26.64], R6 ;  /* 0x000000061a006986 */ /* 0x0041e4000c101120 */
[----:B0-----:R-:W-:Y:S02]  /*87090*/  PRMT R6, R16, 0x7773, RZ ;  /* 0x0000777310067816 */ /* 0x001fe400000000ff */
[----:B------:R-:W2:Y:S04]  /*870a0*/  LDL.LU.64 R26, [R1+0x19a8] ;  /* 0x0019a800011a7983 */ /* 0x000ea80000300a00 */
[----:B----4-:R0:W-:Y:S01]  /*870b0*/  @P5 STG.E.U8 desc[UR32][R24.64], R6 ;  /* 0x0000000618005986 */ /* 0x0101e2000c101120 */
[----:B------:R-:W-:-:S04]  /*870c0*/  ISETP.GE.AND P5, PT, R7, UR35, PT ;  /* 0x0000002307007c0c */ /* 0x000fc8000bfa6270 */
[----:B------:R-:W-:Y:S01]  /*870d0*/  ISETP.LT.AND P6, PT, R13, UR4, !P5 ;  /* 0x000000040d007c0c */ /* 0x000fe2000efc1270 */
[----:B------:R-:W-:Y:S01]  /*870e0*/  ULDC UR4, c[0x0][0x228] ;  /* 0x00008a0000047ab9 */ /* 0x000fe20000000800 */
[----:B0-----:R-:W4:Y:S01]  /*870f0*/  LDL.LU.64 R24, [R1+0x19a0] ;  /* 0x0019a00001187983 */ /* 0x001f220000300a00 */
[----:B---3--:R-:W-:-:S10]  /*87100*/  PRMT R6, R21, 0x7770, RZ ;  /* 0x0000777015067816 */ /* 0x008fd400000000ff */
        /* <DEDUP_REMOVED lines=10> */
[----:B------:R-:W3:Y:S04]  /*871b0*/  LDL.LU R16, [R1+0x2b8] ;  /* 0x0002b80001107983 */ /* 0x000ee80000300800 */
[----:B------:R-:W-:Y:S04]  /*871c0*/  STL.64 [R1+0x2810], R14 ;  /* 0x0028100e01007387 */ /* 0x000fe80000100a00 */
[----:B------:R0:W-:Y:S02]  /*871d0*/  @P6 STG.E.U8 desc[UR32][R2.64], R6 ;  /* 0x0000000602006986 */ /* 0x0001e4000c101120 */
[----:B0-----:R-:W-:-:S02]  /*871e0*/  PRMT R6, R21, 0x7773, RZ ;  /* 0x0000777315067816 */ /* 0x001fc400000000ff */
[----:B------:R-:W3:Y:S04]  /*871f0*/  LDL.LU.64 R20, [R1+0x1990] ;  /* 0x0019900001147983 */ /* 0x000ee80000300a00 */
[----:B------:R-:W3:Y:S01]  /*87200*/  LDL.LU.64 R14, [R1+0x1988] ;  /* 0x00198800010e7983 */ /* 0x000ee20000300a00 */
[----:B------:R-:W-:Y:S01]  /*87210*/  ISETP.LT.AND P6, PT, R8, UR30, !P5 ;  /* 0x0000001e08007c0c */ /* 0x000fe2000efc1270 */
[----:B------:R-:W-:Y:S01]  /*87220*/  VIADD R7, R17, 0x4 ;  /* 0x0000000411077836 */ /* 0x000fe20000000000 */
[----:B------:R-:W-:-:S11]  /*87230*/  ULDC.64 UR30, c[0x0][0x228] ;  /* 0x00008a00001e7ab9 */ /* 0x000fd60000000a00 */
[----:B------:R0:W-:Y:S01]  /*87240*/  @P6 STG.E.U8 desc[UR32][R28.64], R6 ;  /* 0x000000061c006986 */ /* 0x0001e2000c101120 */
[----:B------:R-:W-:Y:S01]  /*87250*/  ISETP.LT.AND P6, PT, R9, UR4, !P5 ;  /* 0x0000000409007c0c */ /* 0x000fe2000efc1270 */
[----:B------:R-:W-:Y:S01]  /*87260*/  ULDC UR4, c[0x0][0x228] ;  /* 0x00008a0000047ab9 */ /* 0x000fe20000000800 */
[----:B0-----:R-:W-:-:S11]  /*87270*/  PRMT R6, R19, 0x7770, RZ ;  /* 0x0000777013067816 */ /* 0x001fd600000000ff */
[----:B--2---:R0:W-:Y:S01]  /*87280*/  @P6 STG.E.U8 desc[UR32][R26.64], R6 ;  /* 0x000000061a006986 */ /* 0x0041e2000c101120 */
[----:B------:R-:W-:Y:S01]  /*87290*/  ISETP.LT.AND P6, PT, R10, UR4, !P5 ;  /* 0x000000040a007c0c */ /* 0x000fe2000efc1270 */
[----:B------:R-:W-:Y:S01]  /*872a0*/  ULDC UR4, c[0x0][0x228] ;  /* 0x00008a0000047ab9 */ /* 0x000fe20000000800 */
[----:B0-----:R-:W-:Y:S01]  /*872b0*/  PRMT R6, R19, 0x7771, RZ ;  /* 0x0000777113067816 */ /* 0x001fe200000000ff */
[----:B------:R-:W2:Y:S10]  /*872c0*/  LDL.LU.64 R26, [R1+0x1980] ;  /* 0x00198000011a7983 */ /* 0x000eb40000300a00 */
[----:B----4-:R0:W-:Y:S01]  /*872d0*/  @P6 STG.E.U8 desc[UR32][R24.64], R6 ;  /* 0x0000000618006986 */ /* 0x0101e2000c101120 */
[----:B------:R-:W-:Y:S01]  /*872e0*/  ISETP.LT.AND P6, PT, R11, UR4, !P5 ;  /* 0x000000040b007c0c */ /* 0x000fe2000efc1270 */
[----:B------:R-:W-:-:S02]  /*872f0*/  ULDC UR4, c[0x0][0x228] ;  /* 0x00008a0000047ab9 */ /* 0x000fc40000000800 */
[----:B------:R-:W-:Y:S01]  /*87300*/  ISETP.LT.AND P5, PT, R12, UR4, !P5 ;  /* 0x000000040c007c0c */ /* 0x000fe2000efa1270 */
[----:B------:R-:W-:Y:S01]  /*87310*/  ULDC UR4, c[0x0][0x228] ;  /* 0x00008a0000047ab9 */ /* 0x000fe20000000800 */
[C---:B0-----:R-:W-:Y:S01]  /*87320*/  PRMT R6, R19.reuse, 0x7772, RZ ;  /* 0x0000777213067816 */ /* 0x041fe200000000ff */
[----:B------:R-:W4:Y:S04]  /*87330*/  LDL.LU.64 R24, [R1+0x1978] ;  /* 0x0019780001187983 */ /* 0x000f280000300a00 */
[----:B------:R-:W4:Y:S04]  /*87340*/  LDL.LU R29, [R1+0x2a8] ;  /* 0x0002a800011d7983 */ /* 0x000f280000300800 */
[----:B---3--:R0:W-:Y:S02]  /*87350*/  @P6 STG.E.U8 desc[UR32][R4.64], R6 ;  /* 0x0000000604006986 */ /* 0x0081e4000c101120 */
[----:B0-----:R-:W-:-:S02]  /*87360*/  PRMT R6, R19, 0x7773, RZ ;  /* 0x0000777313067816 */ /* 0x001fc400000000ff */
[----:B------:R-:W3:Y:S04]  /*87370*/  LDL.LU.64 R4, [R1+0x1970] ;  /* 0x0019700001047983 */ /* 0x000ee80000300a00 */
[----:B------:R0:W-:Y:S01]  /*87380*/  @P5 STG.E.U8 desc[UR32][R22.64], R6 ;  /* 0x0000000616005986 */ /* 0x0001e2000c101120 */
[----:B------:R-:W-:-:S04]  /*87390*/  ISETP.GE.AND P5, PT, R7, UR31, PT ;  /* 0x0000001f07007c0c */ /* 0x000fc8000bfa6270 */
[----:B------:R-:W-:Y:S01]  /*873a0*/  ISETP.LT.AND P6, PT, R13, UR4, !P5 ;  /* 0x000000040d007c0c */ /* 0x000fe2000efc1270 */
[----:B------:R-:W-:Y:S01]  /*873b0*/  ULDC UR4, c[0x0][0x228] ;  /* 0x00008a0000047ab9 */ /* 0x000fe20000000800 */
[----:B0-----:R-:W-:Y:S01]  /*873c0*/  PRMT R6, R16, 0x7770, RZ ;  /* 0x0000777010067816 */ /* 0x001fe200000000ff */
[----:B------:R-:W3:Y:S04]  /*873d0*/  LDL.LU.64 R22, [R1+0x1968] ;  /* 0x0019680001167983 */ /* 0x000ee80000300a00 */
[----:B------:R-:W3:Y:S06]  /*873e0*/  LDL.LU.64 R2, [R1+0x1960] ;  /* 0x0019600001027983 */ /* 0x000eec0000300a00 */
[----:B------:R0:W-:Y:S01]  /*873f0*/  @P6 STG.E.U8 desc[UR32][R20.64], R6 ;  /* 0x0000000614006986 */ /* 0x0001e2000c101120 */
[----:B------:R-:W-:Y:S01]  /*87400*/  ISETP.LT.AND P6, PT, R18, UR4, !P5 ;  /* 0x0000000412007c0c */ /* 0x000fe2000efc1270 */
[----:B------:R-:W-:Y:S01]  /*87410*/  ULDC UR4, c[0x0][0x228] ;  /* 0x00008a0000047ab9 */ /* 0x000fe20000000800 */
[C---:B0-----:R-:W-:Y:S01]  /*87420*/  PRMT R6, R16.reuse, 0x7771, RZ ;  /* 0x0000777110067816 */ /* 0x041fe200000000ff */
[----:B------:R-:W3:Y:S10]  /*87430*/  LDL.LU.64 R20, [R1+0x1808] ;  /* 0x0018080001147983 */ /* 0x000ef40000300a00 */
[----:B------:R0:W-:Y:S04]  /*87440*/  @P6 STG.E.U8 desc[UR32][R14.64], R6 ;  /* 0x000000060e006986 */ /* 0x0001e8000c101120 */
[----:B0-----:R-:W2:Y:S01]  /*87450*/  LDL.LU.64 R14, [R1+0x2810] ;  /* 0x00281000010e7983 */ /* 0x001ea20000300a00 */
[----:B------:R-:W-:-:S03]  /*87460*/  PRMT R6, R16, 0x7772, RZ ;  /* 0x0000777210067816 */ /* 0x000fc600000000ff */
[----:B------:R-:W3:Y:S01]  /*87470*/  LDL.LU R19, [R1+0x298] ;  /* 0x0002980001137983 */ /* 0x000ee20000300800 */
[----:B------:R-:W-:Y:S01]  /*87480*/  VIADD R7, R17, 0x5 ;  /* 0x0000000511077836 */ /* 0x000fe20000000000 */
[----:B--2---:R-:W-:Y:S01]  /*87490*/  ISETP.LT.AND P6, PT, R14, UR4, !P5 ;  /* 0x000000040e007c0c */ /* 0x004fe2000efc1270 */
[----:B------:R-:W-:-:S12]  /*874a0*/  ULDC UR4, c[0x0][0x228] ;  /* 0x00008a0000047ab9 */ /* 0x000fd80000000800 */
[----:B------:R0:W-:Y:S01]  /*874b0*/  @P6 STG.E.U8 desc[UR32][R26.64], R6 ;  /* 0x000000061a006986 */ /* 0x0001e2000c101120 */
[----:B------:R-:W-:Y:S01]  /*874c0*/  ISETP.LT.AND P6, PT, R8, UR36, !P5 ;  /* 0x0000002408007c0c */ /* 0x000fe2000efc1270 */
[----:B------:R-:W-:Y:S02]  /*874d0*/  ULDC.64 UR36, c[0x0][0x228] ;  /* 0x00008a0000247ab9 */ /* 0x000fe40000000a00 */
[----:B0-----:R-:W2:Y:S01]  /*874e0*/  LDL.LU.64 R26, [R1+0x1958] ;  /* 0x00195800011a7983 */ /* 0x001ea20000300a00 */
[----:B------:R-:W-:-:S09]  /*874f0*/  PRMT R6, R16, 0x7773, RZ ;  /* 0x0000777310067816 */ /* 0x000fd200000000ff */
[----:B----4-:R0:W-:Y:S01]  /*87500*/  @P6 STG.E.U8 desc[UR32][R24.64], R6 ;  /* 0x0000000618006986 */ /* 0x0101e2000c101120 */
[----:B------:R-:W-:Y:S01]  /*87510*/  ISETP.LT.AND P6, PT, R9, UR4, !P5 ;  /* 0x0000000409007c0c */ /* 0x000fe2000efc1270 */
[----:B------:R-:W-:Y:S02]  /*87520*/  ULDC UR4, c[0x0][0x228] ;  /* 0x00008a0000047ab9 */ /* 0x000fe40000000800 */
[----:B0-----:R-:W4:Y:S01]  /*87530*/  LDL.LU.64 R24, [R1+0x1950] ;  /* 0x0019500001187983 */ /* 0x001f220000300a00 */
[----:B------:R-:W-:-:S09]  /*87540*/  PRMT R6, R29, 0x7770, RZ ;  /* 0x000077701d067816 */ /* 0x000fd200000000ff */
[----:B---3--:R0:W-:Y:S01]  /*87550*/  @P6 STG.E.U8 desc[UR32][R4.64], R6 ;  /* 0x0000000604006986 */ /* 0x0081e2000c101120 */
        /* <DEDUP_REMOVED lines=14> */
[----:B------:R-:W-:Y:S01]  /*87640*/  ULDC UR4, c[0x0][0x228] ;  /* 0x00008a0000047ab9 */ /* 0x000fe20000000800 */
[----:B------:R-:W3:Y:S09]  /*87650*/  LDL.LU.64 R28, [R1+0x1930] ;  /* 0x00193000011c7983 */ /* 0x000ef20000300a00 */
[----:B------:R0:W-:Y:S01]  /*87660*/  @P5 STG.E.U8 desc[UR32][R20.64], R6 ;  /* 0x0000000614005986 */ /* 0x0001e2000c101120 */
[----:B------:R-:W-:-:S04]  /*87670*/  ISETP.GE.AND P5, PT, R7, UR37, PT ;  /* 0x0000002507007c0c */ /* 0x000fc8000bfa6270 */
[----:B------:R-:W-:Y:S01]  /*87680*/  ISETP.LT.AND P6, PT, R13, UR4, !P5 ;  /* 0x000000040d007c0c */ /* 0x000fe2000efc1270 */
[----:B------:R-:W-:Y:S01]  /*87690*/  ULDC UR4, c[0x0][0x228] ;  /* 0x00008a0000047ab9 */ /* 0x000fe20000000800 */
[C---:B0-----:R-:W-:Y:S01]  /*876a0*/  PRMT R6, R19.reuse, 0x7770, RZ ;  /* 0x0000777013067816 */ /* 0x041fe200000000ff */
[----:B------:R-:W3:Y:S10]  /*876b0*/  LDL.LU.64 R20, [R1+0x1928] ;  /* 0x0019280001147983 */ /* 0x000ef40000300a00 */
[----:B--2---:R0:W-:Y:S01]  /*876c0*/  @P6 STG.E.U8 desc[UR32][R26.64], R6 ;  /* 0x000000061a006986 */ /* 0x0041e2000c101120 */
[----:B------:R-:W-:Y:S01]  /*876d0*/  ISETP.LT.AND P6, PT, R18, UR4, !P5 ;  /* 0x0000000412007c0c */ /* 0x000fe2000efc1270 */
[----:B------:R-:W-:Y:S01]  /*876e0*/  ULDC UR4, c[0x0][0x228] ;  /* 0x00008a0000047ab9 */ /* 0x000fe20000000800 */
[C---:B0-----:R-:W-:Y:S01]  /*876f0*/  PRMT R6, R19.reuse, 0x7771, RZ ;  /* 0x0000777113067816 */ /* 0x041fe200000000ff */
[----:B------:R-:W2:Y:S10]  /*87700*/  LDL.LU.64 R26, [R1+0x17f0] ;  /* 0x0017f000011a7983 */ /* 0x000eb40000300a00 */
[----:B----4-:R0:W-:Y:S01]  /*87710*/  @P6 STG.E.U8 desc[UR32][R24.64], R6 ;  /* 0x0000000618006986 */ /* 0x0101e2000c101120 */
[----:B------:R-:W-:Y:S01]  /*87720*/  ISETP.LT.AND P6, PT, R14, UR4, !P5 ;  /* 0x000000040e007c0c */ /* 0x000fe2000efc1270 */
[----:B------:R-:W-:Y:S01]  /*87730*/  ULDC UR4, c[0x0][0x228] ;  /* 0x00008a0000047ab9 */ /* 0x000fe20000000800 */
[----:B0-----:R-:W-:Y:S01]  /*87740*/  PRMT R6, R19, 0x7772, RZ ;  /* 0x0000777213067816 */ /* 0x001fe200000000ff */
[----:B------:R-:W4:Y:S10]  /*87750*/  LDL.LU R25, [R1+0x2bc] ;  /* 0x0002bc0001197983 */ /* 0x000f340000300800 */
[----:B---3--:R0:W-:Y:S01]  /*87760*/  @P6 STG.E.U8 desc[UR32][R4.64], R6 ;  /* 0x0000000604006986 */ /* 0x0081e2000c101120 */
        /* <DEDUP_REMOVED lines=23> */
[----:B------:R0:W-:Y:S02]  /*878e0*/  @P6 STG.E.U8 desc[UR32][R20.64], R6 ;  /* 0x0000000614006986 */ /* 0x0001e4000c101120 */
[----:B0-----:R-:W-:Y:S02]  /*878f0*/  PRMT R6, R16, 0x7773, RZ ;  /* 0x0000777310067816 */ /* 0x001fe400000000ff */
[----:B------:R-:W3:Y:S04]  /*87900*/  LDL.LU.64 R20, [R1+0x1900] ;  /* 0x0019000001147983 */ /* 0x000ee80000300a00 */
[----:B--2---:R0:W-:Y:S01]  /*87910*/  @P5 STG.E.U8 desc[UR32][R26.64], R6 ;  /* 0x000000061a005986 */ /* 0x0041e2000c101120 */
[----:B------:R-:W-:-:S04]  /*87920*/  ISETP.GE.AND P5, PT, R7, UR35, PT ;  /* 0x0000002307007c0c */ /* 0x000fc8000bfa6270 */
[----:B------:R-:W-:Y:S01]  /*87930*/  ISETP.LT.AND P6, PT, R13, UR4, !P5 ;  /* 0x000000040d007c0c */ /* 0x000fe2000efc1270 */
[----:B------:R-:W-:Y:S01]  /*87940*/  ULDC UR4, c[0x0][0x228] ;  /* 0x00008a0000047ab9 */ /* 0x000fe20000000800 */
[----:B0-----:R-:W2:Y:S01]  /*87950*/  LDL.LU.64 R26, [R1+0x18f8] ;  /* 0x0018f800011a7983 */ /* 0x001ea20000300a00 */
[----:B----4-:R-:W-:-:S10]  /*87960*/  PRMT R6, R25, 0x7770, RZ ;  /* 0x0000777019067816 */ /* 0x010fd400000000ff */
        /* <DEDUP_REMOVED lines=8> */
[----:B0-----:R-:W4:Y:S01]  /*879f0*/  LDL.LU.64 R22, [R1+0x17d8] ;  /* 0x0017d80001167983 */ /* 0x001f220000300a00 */
[----:B------:R-:W-:-:S03]  /*87a00*/  PRMT R6, R25, 0x7772, RZ ;  /* 0x0000777219067816 */ /* 0x000fc600000000ff */
[----:B------:R-:W4:Y:S04]  /*87a10*/  LDL.LU R16, [R1+0x29c] ;  /* 0x00029c0001107983 */ /* 0x000f280000300800 */
[----:B------:R-:W-:Y:S04]  /*87a20*/  STL.64 [R1+0x2808], R14 ;  /* 0x0028080e01007387 */ /* 0x000fe80000100a00 */
[----:B------:R0:W-:Y:S02]  /*87a30*/  @P6 STG.E.U8 desc[UR32][R2.64], R6 ;  /* 0x0000000602006986 */ /* 0x0001e4000c101120 */
[----:B0-----:R-:W-:-:S02]  /*87a40*/  PRMT R6, R25, 0x7773, RZ ;  /* 0x0000777319067816 */ /* 0x001fc400000000ff */
[----:B------:R-:W4:Y:S04]  /*87a50*/  LDL.LU.64 R24, [R1+0x18e8] ;  /* 0x0018e80001187983 */ /* 0x000f280000300a00 */
[----:B------:R-:W4:Y:S01]  /*87a60*/  LDL.LU.64 R14, [R1+0x18e0] ;  /* 0x0018e000010e7983 */ /* 0x000f220000300a00 */
[----:B------:R-:W-:Y:S01]  /*87a70*/  ISETP.LT.AND P6, PT, R8, UR30, !P5 ;  /* 0x0000001e08007c0c */ /* 0x000fe2000efc1270 */
[----:B------:R-:W-:Y:S01]  /*87a80*/  VIADD R7, R17, 0x7 ;  /* 0x0000000711077836 */ /* 0x000fe20000000000 */
[----:B------:R-:W-:-:S11]  /*87a90*/  ULDC.64 UR30, c[0x0][0x228] ;  /* 0x00008a00001e7ab9 */ /* 0x000fd60000000a00 */
[----:B------:R0:W-:Y:S01]  /*87aa0*/  @P6 STG.E.U8 desc[UR32][R28.64], R6 ;  /* 0x000000061c006986 */ /* 0x0001e2000c101120 */
[----:B------:R-:W-:Y:S01]  /*87ab0*/  ISETP.LT.AND P6, PT, R9, UR4, !P5 ;  /* 0x0000000409007c0c */ /* 0x000fe2000efc1270 */
[----:B------:R-:W-:Y:S01]  /*87ac0*/  ULDC UR4, c[0x0][0x228] ;  /* 0x00008a0000047ab9 */ /* 0x000fe20000000800 */
[----:B0-----:R-:W-:-:S11]  /*87ad0*/  PRMT R6, R19, 0x7770, RZ ;  /* 0x0000777013067816 */ /* 0x001fd600000000ff */
[----:B------:R0:W-:Y:S01]  /*87ae0*/  @P6 STG.E.U8 desc[UR32][R20.64], R6 ;  /* 0x0000000614006986 */ /* 0x0001e2000c101120 */
[----:B------:R-:W-:Y:S01]  /*87af0*/  ISETP.LT.AND P6, PT, R10, UR4, !P5 ;  /* 0x000000040a007c0c */ /* 0x000fe2000efc1270 */
[----:B------:R-:W-:Y:S01]  /*87b00*/  ULDC UR4, c[0x0][0x228] ;  /* 0x00008a0000047ab9 */ /* 0x000fe20000000800 */
[----:B0-----:R-:W-:Y:S01]  /*87b10*/  PRMT R6, R19, 0x7771, RZ ;  /* 0x0000777113067816 */ /* 0x001fe200000000ff */
[----:B------:R-:W4:Y:S10]  /*87b20*/  LDL.LU.64 R20, [R1+0x18d8] ;  /* 0x0018d80001147983 */ /* 0x000f340000300a00 */
[----:B--2---:R0:W-:Y:S01]  /*87b30*/  @P6 STG.E.U8 desc[UR32][R26.64], R6 ;  /* 0x000000061a006986 */ /* 0x0041e2000c101120 */
[----:B------:R-:W-:Y:S01]  /*87b40*/  ISETP.LT.AND P6, PT, R11, UR4, !P5 ;  /* 0x000000040b007c0c */ /* 0x000fe2000efc1270 */
[----:B------:R-:W-:-:S02]  /*87b50*/  ULDC UR4, c[0x0][0x228] ;  /* 0x00008a0000047ab9 */ /* 0x000fc40000000800 */
[----:B------:R-:W-:Y:S01]  /*87b60*/  ISETP.LT.AND P5, PT, R12, UR4, !P5 ;  /* 0x000000040c007c0c */ /* 0x000fe2000efa1270 */
[----:B------:R-:W-:Y:S01]  /*87b70*/  ULDC UR4, c[0x0][0x228] ;  /* 0x00008a0000047ab9 */ /* 0x000fe20000000800 */
[C---:B0-----:R-:W-:Y:S01]  /*87b80*/  PRMT R6, R19.reuse, 0x7772, RZ ;  /* 0x0000777213067816 */ /* 0x041fe200000000ff */
[----:B------:R-:W2:Y:S04]  /*87b90*/  LDL.LU.64 R26, [R1+0x18d0] ;  /* 0x0018d000011a7983 */ /* 0x000ea80000300a00 */
[----:B------:R-:W2:Y:S04]  /*87ba0*/  LDL.LU R29, [R1+0x28c] ;  /* 0x00028c00011d7983 */ /* 0x000ea80000300800 */
[----:B---3--:R0:W-:Y:S02]  /*87bb0*/  @P6 STG.E.U8 desc[UR32][R4.64], R6 ;  /* 0x0000000604006986 */ /* 0x0081e4000c101120 */
[----:B0-----:R-:W-:-:S02]  /*87bc0*/  PRMT R6, R19, 0x7773, RZ ;  /* 0x0000777313067816 */ /* 0x001fc400000000ff */
[----:B------:R-:W3:Y:S04]  /*87bd0*/  LDL.LU.64 R4, [R1+0x18c8] ;  /* 0x0018c80001047983 */ /* 0x000ee80000300a00 */
[----:B----4-:R0:W-:Y:S01]  /*87be0*/  @P5 STG.E.U8 desc[UR32][R22.64], R6 ;  /* 0x0000000616005986 */ /* 0x0101e2000c101120 */
[----:B------:R-:W-:-:S04]  /*87bf0*/  ISETP.GE.AND P5, PT, R7, UR31, PT ;  /* 0x0000001f07007c0c */ /* 0x000fc8000bfa6270 */
[----:B------:R-:W-:Y:S01]  /*87c00*/  ISETP.LT.AND P6, PT, R13, UR4, !P5 ;  /* 0x000000040d007c0c */ /* 0x000fe2000efc1270 */
[----:B------:R-:W-:Y:S01]  /*87c10*/  ULDC UR4, c[0x0][0x228] ;  /* 0x00008a0000047ab9 */ /* 0x000fe20000000800 */
[----:B0-----:R-:W-:Y:S01]  /*87c20*/  PRMT R6, R16, 0x7770, RZ ;  /* 0x0000777010067816 */ /* 0x001fe200000000ff */
[----:B------:R-:W4:Y:S04]  /*87c30*/  LDL.LU.64 R22, [R1+0x18c0] ;  /* 0x0018c00001167983 */ /* 0x000f280000300a00 */
[----:B------:R-:W4:Y:S06]  /*87c40*/  LDL.LU.64 R2, [R1+0x18b8] ;  /* 0x0018b80001027983 */ /* 0x000f2c0000300a00 */
[----:B------:R0:W-:Y:S01]  /*87c50*/  @P6 STG.E.U8 desc[UR32][R24.64], R6 ;  /* 0x0000000618006986 */ /* 0x0001e2000c101120 */
[----:B------:R-:W-:Y:S01]  /*87c60*/  ISETP.LT.AND P6, PT, R18, UR4, !P5 ;  /* 0x0000000412007c0c */ /* 0x000fe2000efc1270 */
[----:B------:R-:W-:Y:S01]  /*87c70*/  ULDC UR4, c[0x0][0x228] ;  /* 0x00008a0000047ab9 */ /* 0x000fe20000000800 */
[C---:B0-----:R-:W-:Y:S01]  /*87c80*/  PRMT R6, R16.reuse, 0x7771, RZ ;  /* 0x0000777110067816 */ /* 0x041fe200000000ff */
[----:B------:R-:W4:Y:S10]  /*87c90*/  LDL.LU.64 R24, [R1+0x17b8] ;  /* 0x0017b80001187983 */ /* 0x000f340000300a00 */
[----:B------:R0:W-:Y:S04]  /*87ca0*/  @P6 STG.E.U8 desc[UR32][R14.64], R6 ;  /* 0x000000060e006986 */ /* 0x0001e8000c101120 */
[----:B0-----:R-:W2:Y:S01]  /*87cb0*/  LDL.LU.64 R14, [R1+0x2808] ;  /* 0x00280800010e7983 */ /* 0x001ea20000300a00 */
[----:B------:R-:W-:-:S03]  /*87cc0*/  PRMT R6, R16, 0x7772, RZ ;  /* 0x0000777210067816 */ /* 0x000fc600000000ff */
[----:B------:R-:W4:Y:S01]  /*87cd0*/  LDL.LU R19, [R1+0x270] ;  /* 0x0002700001137983 */ /* 0x000f220000300800 */
        /* <DEDUP_REMOVED lines=8> */
[----:B------:R0:W-:Y:S01]  /*87d60*/  @P6 STG.E.U8 desc[UR32][R26.64], R6 ;  /* 0x000000061a006986 */ /* 0x0001e2000c101120 */
[----:B------:R-:W-:Y:S01]  /*87d70*/  ISETP.LT.AND P6, PT, R9, UR4, !P5 ;  /* 0x0000000409007c0c */ /* 0x000fe2000efc1270 */
[----:B------:R-:W-:Y:S02]  /*87d80*/  ULDC UR4, c[0x0][0x228] ;  /* 0x00008a0000047ab9 */ /* 0x000fe40000000800 */
[----:B0-----:R-:W2:Y:S01]  /*87d90*/  LDL.LU.64 R26, [R1+0x18a8] ;  /* 0x0018a800011a7983 */ /* 0x001ea20000300a00 */
[----:B------:R-:W-:-:S09]  /*87da0*/  PRMT R6, R29, 0x7770, RZ ;  /* 0x000077701d067816 */ /* 0x000fd200000000ff */
[----:B---3--:R0:W-:Y:S01]  /*87db0*/  @P6 STG.E.U8 desc[UR32][R4.64], R6 ;  /* 0x0000000604006986 */ /* 0x0081e2000c101120 */
[----:B------:R-:W-:Y:S01]  /*87dc0*/  ISETP.LT.AND P6, PT, R10, UR4, !P5 ;  /* 0x000000040a007c0c */ /* 0x000fe2000efc1270 */
[----:B------:R-:W-:Y:S02]  /*87dd0*/  ULDC UR4, c[0x0][0x228] ;  /* 0x00008a0000047ab9 */ /* 0x000fe40000000800 */
[----:B0-----:R-:W3:Y:S01]  /*87de0*/  LDL.LU.64 R4, [R1+0x18a0] ;  /* 0x0018a00001047983 */ /* 0x001ee20000300a00 */
[----:B------:R-:W-:-:S09]  /*87df0*/  PRMT R6, R29, 0x7771, RZ ;  /* 0x000077711d067816 */ /* 0x000fd200000000ff */
[----:B----4-:R0:W-:Y:S01]  /*87e00*/  @P6 STG.E.U8 desc[UR32][R22.64], R6 ;  /* 0x0000000616006986 */ /* 0x0101e2000c101120 */
[----:B------:R-:W-:Y:S01]  /*87e10*/  ISETP.LT.AND P6, PT, R11, UR4, !P5 ;  /* 0x000000040b007c0c */ /* 0x000fe2000efc1270 */
[----:B------:R-:W-:Y:S02]  /*87e20*/  ULDC UR4, c[0x0][0x228] ;  /* 0x00008a0000047ab9 */ /* 0x000fe40000000800 */
[----:B0-----:R-:W4:Y:S01]  /*87e30*/  LDL.LU.64 R22, [R1+0x1898] ;  /* 0x0018980001167983 */ /* 0x001f220000300a00 */
[----:B------:R-:W-:-:S03]  /*87e40*/  PRMT R6, R29, 0x7772, RZ ;  /* 0x000077721d067816 */ /* 0x000fc600000000ff */
[----:B------:R-:W4:Y:S06]  /*87e50*/  LDL.LU R16, [R1+0x250] ;  /* 0x0002500001107983 */ /* 0x000f2c0000300800 */
[----:B------:R0:W-:Y:S04]  /*87e60*/  @P6 STG.E.U8 desc[UR32][R2.64], R6 ;  /* 0x0000000602006986 */ /* 0x0001e8000c101120 */
[----:B0-----:R-:W4:Y:S01]  /*87e70*/  LDL.LU.64 R2, [R1+0x1890] ;  /* 0x0018900001027983 */ /* 0x001f220000300a00 */
[----:B------:R-:W-:-:S02]  /*87e80*/  ISETP.LT.AND P5, PT, R12, UR4, !P5 ;  /* 0x000000040c007c0c */ /* 0x000fc4000efa1270 */
[----:B------:R-:W-:Y:S01]  /*87e90*/  PRMT R6, R29, 0x7773, RZ ;  /* 0x000077731d067816 */ /* 0x000fe200000000ff */
[----:B------:R-:W-:Y:S01]  /*87ea0*/  ULDC UR4, c[0x0][0x228] ;  /* 0x00008a0000047ab9 */ /* 0x000fe20000000800 */
[----:B------:R-:W4:Y:S09]  /*87eb0*/  LDL.LU.64 R28, [R1+0x1888] ;  /* 0x00188800011c7983 */ /* 0x000f320000300a00 */
[----:B------:R0:W-:Y:S01]  /*87ec0*/  @P5 STG.E.U8 desc[UR32][R24.64], R6 ;  /* 0x0000000618005986 */ /* 0x0001e2000c101120 */
[----:B------:R-:W-:-:S04]  /*87ed0*/  ISETP.GE.AND P5, PT, R7, UR37, PT ;  /* 0x0000002507007c0c */ /* 0x000fc8000bfa6270 */
[----:B------:R-:W-:Y:S01]  /*87ee0*/  ISETP.LT.AND P6, PT, R13, UR4, !P5 ;  /* 0x000000040d007c0c */ /* 0x000fe2000efc1270 */
[----:B------:R-:W-:Y:S01]  /*87ef0*/  ULDC UR4, c[0x0][0x228] ;  /* 0x00008a0000047ab9 */ /* 0x000fe20000000800 */
[C---:B0-----:R-:W-:Y:S01]  /*87f00*/  PRMT R6, R19.reuse, 0x7770, RZ ;  /* 0x0000777013067816 */ /* 0x041fe200000000ff */
[----:B------:R-:W4:Y:S10]  /*87f10*/  LDL.LU.64 R24, [R1+0x1880] ;  /* 0x0018800001187983 */ /* 0x000f340000300a00 */
[----:B--2---:R0:W-:Y:S01]  /*87f20*/  @P6 STG.E.U8 desc[UR32][R20.64], R6 ;  /* 0x0000000614006986 */ /* 0x0041e2000c101120 */
[----:B------:R-:W-:Y:S01]  /*87f30*/  ISETP.LT.AND P6, PT, R18, UR4, !P5 ;  /* 0x0000000412007c0c */ /* 0x000fe2000efc1270 */
[----:B------:R-:W-:Y:S01]  /*87f40*/  ULDC UR4, c[0x0][0x228] ;  /* 0x00008a0000047ab9 */ /* 0x000fe20000000800 */
[C---:B0-----:R-:W-:Y:S01]  /*87f50*/  PRMT R6, R19.reuse, 0x7771, RZ ;  /* 0x0000777113067816 */ /* 0x041fe200000000ff */
[----:B------:R-:W2:Y:S10]  /*87f60*/  LDL.LU.64 R20, [R1+0x17a0] ;  /* 0x0017a00001147983 */ /* 0x000eb40000300a00 */
[----:B------:R0:W-:Y:S01]  /*87f70*/  @P6 STG.E.U8 desc[UR32][R26.64], R6 ;  /* 0x000000061a006986 */ /* 0x0001e2000c101120 */
[----:B------:R-:W-:Y:S01]  /*87f80*/  ISETP.LT.AND P6, PT, R14, UR4, !P5 ;  /* 0x000000040e007c0c */ /* 0x000fe2000efc1270 */
[----:B------:R-:W-:Y:S01]  /*87f90*/  ULDC UR4, c[0x0][0x228] ;  /* 0x00008a0000047ab9 */ /* 0x000fe20000000800 */
[----:B0-----:R-:W-:Y:S01]  /*87fa0*/  PRMT R6, R19, 0x7772, RZ ;  /* 0x0000777213067816 */ /* 0x001fe200000000ff */
[----:B------:R-:W2:Y:S10]  /*87fb0*/  LDL.LU R27, [R1+0x240] ;  /* 0x00024000011b7983 */ /* 0x000eb40000300800 */
[----:B---3--:R0:W-:Y:S01]  /*87fc0*/  @P6 STG.E.U8 desc[UR32][R4.64], R6 ;  /* 0x0000000604006986 */ /* 0x0081e2000c101120 */
[----:B------:R-:W-:Y:S01]  /*87fd0*/  ISETP.LT.AND P6, PT, R8, UR34, !P5 ;  /* 0x0000002208007c0c */ /* 0x000fe2000efc1270 */
[----:B------:R-:W-:Y:S01]  /*87fe0*/  VIADD R7, R17, 0x9 ;  /* 0x0000000911077836 */ /* 0x000fe20000000000 */
[----:B------:R-:W-:Y:S01]  /*87ff0*/  ULDC.64 UR34, c[0x0][0x228] ;  /* 0x00008a0000227ab9 */ /* 0x000fe20000000a00 */
[----:B0-----:R-:W3:Y:S01]  /*88000*/  LDL.LU.64 R4, [R1+0x1790] ;  /* 0x0017900001047983 */ /* 0x001ee20000300a00 */
[----:B------:R-:W-:-:S09]  /*88010*/  PRMT R6, R19, 0x7773, RZ ;  /* 0x0000777313067816 */ /* 0x000fd200000000ff */
[----:B----4-:R0:W-:Y:S01]  /*88020*/  @P6 STG.E.U8 desc[UR32][R22.64], R6 ;  /* 0x0000000616006986 */ /* 0x0101e2000c101120 */
[----:B------:R-:W-:Y:S01]  /*88030*/  ISETP.LT.AND P6, PT, R9, UR4, !P5 ;  /* 0x0000000409007c0c */ /* 0x000fe2000efc1270 */
[----:B------:R-:W-:Y:S02]  /*88040*/  ULDC UR4, c[0x0][0x228] ;  /* 0x00008a0000047ab9 */ /* 0x000fe40000000800 */
[----:B0-----:R-:W4:Y:S01]  /*88050*/  LDL.LU.64 R22, [R1+0x1788] ;  /* 0x0017880001167983 */ /* 0x001f220000300a00 */
[----:B------:R-:W-:-:S09]  /*88060*/  PRMT R6, R16, 0x7770, RZ ;  /* 0x0000777010067816 */ /* 0x000fd200000000ff */
[----:B------:R0:W-:Y:S04]  /*88070*/  @P6 STG.E.U8 desc[UR32][R2.64], R6 ;  /* 0x0000000602006986 */ /* 0x0001e8000c101120 */
[----:B0-----:R-:W4:Y:S01]  /*88080*/  LDL.LU.64 R2, [R1+0x1780] ;  /* 0x0017800001027983 */ /* 0x001f220000300a00 */
        /* <DEDUP_REMOVED lines=8> */
[----:B0-----:R-:W4:Y:S01]  /*88110*/  LDL.LU.64 R28, [R1+0x1778] ;  /* 0x00177800011c7983 */ /* 0x001f220000300a00 */
[----:B------:R-:W-:-:S03]  /*88120*/  PRMT R6, R16, 0x7772, RZ ;  /* 0x0000777210067816 */ /* 0x000fc600000000ff */
[----:B------:R-:W4:Y:S04]  /*88130*/  LDL.LU R19, [R1+0x230] ;  /* 0x0002300001137983 */ /* 0x000f280000300800 */
[----:B------:R0:W-:Y:S02]  /*88140*/  @P6 STG.E.U8 desc[UR32][R24.64], R6 ;  /* 0x0000000618006986 */ /* 0x0001e4000c101120 */
[----:B0-----:R-:W-:Y:S02]  /*88150*/  PRMT R6, R16, 0x7773, RZ ;  /* 0x0000777310067816 */ /* 0x001fe400000000ff */
[----:B------:R-:W4:Y:S04]  /*88160*/  LDL.LU.64 R24, [R1+0x1770] ;  /* 0x0017700001187983 */ /* 0x000f280000300a00 */
[----:B--2---:R0:W-:Y:S01]  /*88170*/  @P5 STG.E.U8 desc[UR32][R20.64], R6 ;  /* 0x0000000614005986 */ /* 0x0041e2000c101120 */
[----:B------:R-:W-:-:S04]  /*88180*/  ISETP.GE.AND P5, PT, R7, UR35, PT ;  /* 0x0000002307007c0c */ /* 0x000fc8000bfa6270 */
[----:B------:R-:W-:Y:S01]  /*88190*/  ISETP.LT.AND P6, PT, R13, UR4, !P5 ;  /* 0x000000040d007c0c */ /* 0x000fe2000efc1270 */
[----:B------:R-:W-:Y:S01]  /*881a0*/  ULDC UR4, c[0x0][0x228] ;  /* 0x00008a0000047ab9 */ /* 0x000fe20000000800 */
[----:B0-----:R-:W2:Y:S01]  /*881b0*/  LDL.LU.64 R20, [R1+0x1768] ;  /* 0x0017680001147983 */ /* 0x001ea20000300a00 */
[----:B------:R-:W-:-:S10]  /*881c0*/  PRMT R6, R27, 0x7770, RZ ;  /* 0x000077701b067816 */ /* 0x000fd400000000ff */
        /* <DEDUP_REMOVED lines=438> */
[----:B------:R-:W2:Y:S04]  /*89d30*/  LDL.LU.64 R2, [R1+0x1420] ;  /* 0x0014200001027983 */ /* 0x000ea80000300a00 */
[----:B---3--:R0:W-:Y:S02]  /*89d40*/  @P6 STG.E.U8 desc[UR32][R4.64], R6 ;  /* 0x0000000604006986 */ /* 0x0081e4000c101120 */
[----:B0-----:R-:W-:-:S05]  /*89d50*/  PRMT R6, R19, 0x7773, RZ ;  /* 0x0000777313067816 */ /* 0x001fca00000000ff */
[----:B----4-:R0:W-:Y:S01]  /*89d60*/  @P5 STG.E.U8 desc[UR32][R22.64], R6 ;  /* 0x0000000616005986 */ /* 0x0101e2000c101120 */
[----:B------:R-:W-:-:S04]  /*89d70*/  ISETP.GE.AND P5, PT, R7, UR31, PT ;  /* 0x0000001f07007c0c */ /* 0x000fc8000bfa6270 */
[----:B------:R-:W-:Y:S01]  /*89d80*/  ISETP.LT.AND P6, PT, R13, UR4, !P5 ;  /* 0x000000040d007c0c */ /* 0x000fe2000efc1270 */
[----:B------:R-:W-:Y:S01]  /*89d90*/  ULDC UR4, c[0x0][0x228] ;  /* 0x00008a0000047ab9 */ /* 0x000fe20000000800 */
[----:B0-----:R-:W-:Y:S01]  /*89da0*/  PRMT R6, R16, 0x7770, RZ ;  /* 0x0000777010067816 */ /* 0x001fe200000000ff */
[----:B------:R-:W3:Y:S04]  /*89db0*/  LDL.LU.64 R22, [R1+0x1418] ;  /* 0x0014180001167983 */ /* 0x000ee80000300a00 */
        /* <DEDUP_REMOVED lines=10> */
[----:B--2---:R-:W-:Y:S01]  /*89e60*/  ISETP.LT.AND P6, PT, R14, UR4, !P5 ;  /* 0x000000040e007c0c */ /* 0x004fe2000efc1270 */
[----:B------:R-:W-:-:S12]  /*89e70*/  ULDC UR4, c[0x0][0x228] ;  /* 0x00008a0000047ab9 */ /* 0x000fd80000000800 */
[----:B------:R0:W-:Y:S01]  /*89e80*/  @P6 STG.E.U8 desc[UR32][R24.64], R6 ;  /* 0x0000000618006986 */ /* 0x0001e2000c101120 */
[----:B------:R-:W-:Y:S01]  /*89e90*/  ISETP.LT.AND P6, PT, R8, UR36, !P5 ;  /* 0x0000002408007c0c */ /* 0x000fe2000efc1270 */
[----:B------:R-:W-:Y:S01]  /*89ea0*/  VIADD R7, R17, 0x14 ;  /* 0x0000001411077836 */ /* 0x000fe20000000000 */
[----:B------:R-:W-:Y:S01]  /*89eb0*/  ULDC.64 UR36, c[0x0][0x228] ;  /* 0x00008a0000247ab9 */ /* 0x000fe20000000a00 */
[----:B0-----:R-:W-:Y:S01]  /*89ec0*/  PRMT R6, R16, 0x7773, RZ ;  /* 0x0000777310067816 */ /* 0x001fe200000000ff */
[----:B------:R-:W2:Y:S09]  /*89ed0*/  LDL.LU.64 R24, [R1+0x13f0] ;  /* 0x0013f00001187983 */ /* 0x000eb20000300a00 */
[----:B------:R0:W-:Y:S01]  /*89ee0*/  @P6 STG.E.U8 desc[UR32][R20.64], R6 ;  /* 0x0000000614006986 */ /* 0x0001e2000c101120 */
[----:B------:R-:W-:Y:S01]  /*89ef0*/  ISETP.LT.AND P6, PT, R9, UR4, !P5 ;  /* 0x0000000409007c0c */ /* 0x000fe2000efc1270 */
[----:B------:R-:W-:Y:S01]  /*89f00*/  ULDC UR4, c[0x0][0x228] ;  /* 0x00008a0000047ab9 */ /* 0x000fe20000000800 */
[C---:B0-----:R-:W-:Y:S01]  /*89f10*/  PRMT R6, R29.reuse, 0x7770, RZ ;  /* 0x000077701d067816 */ /* 0x041fe200000000ff */
[----:B------:R-:W2:Y:S10]  /*89f20*/  LDL.LU.64 R20, [R1+0x13e8] ;  /* 0x0013e80001147983 */ /* 0x000eb40000300a00 */
[----:B------:R0:W-:Y:S01]  /*89f30*/  @P6 STG.E.U8 desc[UR32][R2.64], R6 ;  /* 0x0000000602006986 */ /* 0x0001e2000c101120 */
[----:B------:R-:W-:Y:S01]  /*89f40*/  ISETP.LT.AND P6, PT, R10, UR4, !P5 ;  /* 0x000000040a007c0c */ /* 0x000fe2000efc1270 */
[----:B------:R-:W-:Y:S01]  /*89f50*/  ULDC UR4, c[0x0][0x228] ;  /* 0x00008a0000047ab9 */ /* 0x000fe20000000800 */
[----:B0-----:R-:W-:-:S11]  /*89f60*/  PRMT R6, R29, 0x7771, RZ ;  /* 0x000077711d067816 */ /* 0x001fd600000000ff */
[----:B---3--:R0:W-:Y:S04]  /*89f70*/  @P6 STG.E.U8 desc[UR32][R22.64], R6 ;  /* 0x0000000616006986 */ /* 0x0081e8000c101120 */
[----:B0-----:R-:W3:Y:S04]  /*89f80*/  LDL.LU.64 R22, [R1+0x13d0] ;  /* 0x0013d00001167983 */ /* 0x001ee80000300a00 */
[----:B------:R-:W3:Y:S01]  /*89f90*/  LDL.LU.64 R2, [R1+0x13c8] ;  /* 0x0013c80001027983 */ /* 0x000ee20000300a00 */
[----:B------:R-:W-:Y:S01]  /*89fa0*/  ISETP.LT.AND P6, PT, R11, UR4, !P5 ;  /* 0x000000040b007c0c */ /* 0x000fe2000efc1270 */
[----:B------:R-:W-:Y:S01]  /*89fb0*/  ULDC UR4, c[0x0][0x228] ;  /* 0x00008a0000047ab9 */ /* 0x000fe20000000800 */
[----:B------:R-:W-:-:S02]  /*89fc0*/  PRMT R6, R29, 0x7772, RZ ;  /* 0x000077721d067816 */ /* 0x000fc400000000ff */
[----:B------:R-:W-:Y:S01]  /*89fd0*/  ISETP.LT.AND P5, PT, R12, UR4, !P5 ;  /* 0x000000040c007c0c */ /* 0x000fe2000efa1270 */
[----:B------:R-:W3:Y:S01]  /*89fe0*/  LDL.LU R16, [R1+0x208] ;  /* 0x0002080001107983 */ /* 0x000ee20000300800 */
[----:B------:R-:W-:-:S07]  /*89ff0*/  ULDC UR4, c[0x0][0x228] ;  /* 0x00008a0000047ab9 */ /* 0x000fce0000000800 */
[----:B----4-:R0:W-:Y:S04]  /*8a000*/  @P6 STG.E.U8 desc[UR32][R4.64], R6 ;  /* 0x0000000604006986 */ /* 0x0101e8000c101120 */
[----:B0-----:R-:W4:Y:S01]  /*8a010*/  LDL.LU.64 R4, [R1+0x13c0] ;  /* 0x0013c00001047983 */ /* 0x001f220000300a00 */
[----:B------:R-:W-:-:S03]  /*8a020*/  PRMT R6, R29, 0x7773, RZ ;  /* 0x000077731d067816 */ /* 0x000fc600000000ff */
[----:B------:R-:W4:Y:S04]  /*8a030*/  LDL.LU.64 R28, [R1+0x13b8] ;  /* 0x0013b800011c7983 */ /* 0x000f280000300a00 */
        /* <DEDUP_REMOVED lines=15> */
[----:B------:R-:W2:Y:S04]  /*8a130*/  LDL.LU R21, [R1+0x1f8] ;  /* 0x0001f80001157983 */ /* 0x000ea80000300800 */
[----:B------:R-:W-:Y:S06]  /*8a140*/  STL.64 [R1+0x27e0], R14 ;  /* 0x0027e00e01007387 */ /* 0x000fec0000100a00 */
[----:B---3--:R0:W-:Y:S04]  /*8a150*/  @P6 STG.E.U8 desc[UR32][R22.64], R6 ;  /* 0x0000000616006986 */ /* 0x0081e8000c101120 */
[----:B0-----:R-:W3:Y:S04]  /*8a160*/  LDL.LU.64 R22, [R1+0x1388] ;  /* 0x0013880001167983 */ /* 0x001ee80000300a00 */
[----:B------:R-:W3:Y:S01]  /*8a170*/  LDL.LU.64 R14, [R1+0x1380] ;  /* 0x00138000010e7983 */ /* 0x000ee20000300a00 */
[----:B------:R-:W-:-:S02]  /*8a180*/  ISETP.LT.AND P6, PT, R8, UR34, !P5 ;  /* 0x0000002208007c0c */ /* 0x000fc4000efc1270 */
[----:B------:R-:W-:Y:S01]  /*8a190*/  PRMT R6, R19, 0x7773, RZ ;  /* 0x0000777313067816 */ /* 0x000fe200000000ff */
[----:B------:R-:W-:Y:S01]  /*8a1a0*/  VIADD R7, R17, 0x15 ;  /* 0x0000001511077836 */ /* 0x000fe20000000000 */
[----:B------:R-:W-:-:S09]  /*8a1b0*/  ULDC.64 UR34, c[0x0][0x228] ;  /* 0x00008a0000227ab9 */ /* 0x000fd20000000a00 */
[----:B------:R0:W-:Y:S01]  /*8a1c0*/  @P6 STG.E.U8 desc[UR32][R2.64], R6 ;  /* 0x0000000602006986 */ /* 0x0001e2000c101120 */
[----:B------:R-:W-:Y:S01]  /*8a1d0*/  ISETP.LT.AND P6, PT, R9, UR4, !P5 ;  /* 0x0000000409007c0c */ /* 0x000fe2000efc1270 */
[----:B------:R-:W-:Y:S01]  /*8a1e0*/  ULDC UR4, c[0x0][0x228] ;  /* 0x00008a0000047ab9 */ /* 0x000fe20000000800 */
[----:B0-----:R-:W-:Y:S01]  /*8a1f0*/  PRMT R6, R16, 0x7770, RZ ;  /* 0x0000777010067816 */ /* 0x001fe200000000ff */
[----:B------:R-:W3:Y:S10]  /*8a200*/  LDL.LU.64 R2, [R1+0x1378] ;  /* 0x0013780001027983 */ /* 0x000ef40000300a00 */
[----:B----4-:R0:W-:Y:S01]  /*8a210*/  @P6 STG.E.U8 desc[UR32][R4.64], R6 ;  /* 0x0000000604006986 */ /* 0x0101e2000c101120 */
[----:B------:R-:W-:Y:S01]  /*8a220*/  ISETP.LT.AND P6, PT, R10, UR4, !P5 ;  /* 0x000000040a007c0c */ /* 0x000fe2000efc1270 */
[----:B------:R-:W-:Y:S01]  /*8a230*/  ULDC UR4, c[0x0][0x228] ;  /* 0x00008a0000047ab9 */ /* 0x000fe20000000800 */
[----:B0-----:R-:W-:Y:S01]  /*8a240*/  PRMT R6, R16, 0x7771, RZ ;  /* 0x0000777110067816 */ /* 0x001fe200000000ff */
[----:B------:R-:W4:Y:S04]  /*8a250*/  LDL.LU.64 R4, [R1+0x1370] ;  /* 0x0013700001047983 */ /* 0x000f280000300a00 */
[----:B------:R-:W4:Y:S06]  /*8a260*/  LDL.LU R19, [R1+0x1d8] ;  /* 0x0001d80001137983 */ /* 0x000f2c0000300800 */
[----:B------:R0:W-:Y:S01]  /*8a270*/  @P6 STG.E.U8 desc[UR32][R28.64], R6 ;  /* 0x000000061c006986 */ /* 0x0001e2000c101120 */
[----:B------:R-:W-:Y:S01]  /*8a280*/  ISETP.LT.AND P6, PT, R11, UR4, !P5 ;  /* 0x000000040b007c0c */ /* 0x000fe2000efc1270 */
[----:B------:R-:W-:-:S02]  /*8a290*/  ULDC UR4, c[0x0][0x228] ;  /* 0x00008a0000047ab9 */ /* 0x000fc40000000800 */
[----:B------:R-:W-:Y:S01]  /*8a2a0*/  ISETP.LT.AND P5, PT, R12, UR4, !P5 ;  /* 0x000000040c007c0c */ /* 0x000fe2000efa1270 */
[----:B------:R-:W-:Y:S01]  /*8a2b0*/  ULDC UR4, c[0x0][0x228] ;  /* 0x00008a0000047ab9 */ /* 0x000fe20000000800 */
[C---:B0-----:R-:W-:Y:S01]  /*8a2c0*/  PRMT R6, R16.reuse, 0x7772, RZ ;  /* 0x0000777210067816 */ /* 0x041fe200000000ff */
[----:B------:R-:W4:Y:S07]  /*8a2d0*/  LDL.LU.64 R28, [R1+0x1368] ;  /* 0x00136800011c7983 */ /* 0x000f2e0000300a00 */
[----:B------:R0:W-:Y:S02]  /*8a2e0*/  @P6 STG.E.U8 desc[UR32][R26.64], R6 ;  /* 0x000000061a006986 */ /* 0x0001e4000c101120 */
[----:B0-----:R-:W-:-:S05]  /*8a2f0*/  PRMT R6, R16, 0x7773, RZ ;  /* 0x0000777310067816 */ /* 0x001fca00000000ff */
[----:B--2---:R0:W-:Y:S01]  /*8a300*/  @P5 STG.E.U8 desc[UR32][R24.64], R6 ;  /* 0x0000000618005986 */ /* 0x0041e2000c101120 */
[----:B------:R-:W-:-:S04]  /*8a310*/  ISETP.GE.AND P5, PT, R7, UR35, PT ;  /* 0x0000002307007c0c */ /* 0x000fc8000bfa6270 */
[----:B------:R-:W-:Y:S01]  /*8a320*/  ISETP.LT.AND P6, PT, R13, UR4, !P5 ;  /* 0x000000040d007c0c */ /* 0x000fe2000efc1270 */
[----:B------:R-:W-:Y:S01]  /*8a330*/  ULDC UR4, c[0x0][0x228] ;  /* 0x00008a0000047ab9 */ /* 0x000fe20000000800 */
[----:B0-----:R-:W2:Y:S04]  /*8a340*/  LDL.LU.64 R24, [R1+0x1360] ;  /* 0x0013600001187983 */ /* 0x001ea80000300a00 */
[----:B------:R-:W2:Y:S01]  /*8a350*/  LDL.LU.64 R26, [R1+0x1358] ;  /* 0x00135800011a7983 */ /* 0x000ea20000300a00 */
[----:B------:R-:W-:-:S06]  /*8a360*/  PRMT R6, R21, 0x7770, RZ ;  /* 0x0000777015067816 */ /* 0x000fcc00000000ff */
[----:B---3--:R0:W-:Y:S01]  /*8a370*/  @P6 STG.E.U8 desc[UR32][R22.64], R6 ;  /* 0x0000000616006986 */ /* 0x0081e2000c101120 */
[----:B------:R-:W-:Y:S01]  /*8a380*/  ISETP.LT.AND P6, PT, R18, UR4, !P5 ;  /* 0x0000000412007c0c */ /* 0x000fe2000efc1270 */
[----:B------:R-:W-:Y:S01]  /*8a390*/  ULDC UR4, c[0x0][0x228] ;  /* 0x00008a0000047ab9 */ /* 0x000fe20000000800 */
[C---:B0-----:R-:W-:Y:S01]  /*8a3a0*/  PRMT R6, R21.reuse, 0x7771, RZ ;  /* 0x0000777115067816 */ /* 0x041fe200000000ff */
[----:B------:R-:W3:Y:S10]  /*8a3b0*/  LDL.LU.64 R22, [R1+0x1348] ;  /* 0x0013480001167983 */ /* 0x000ef40000300a00 */
[----:B------:R0:W-:Y:S04]  /*8a3c0*/  @P6 STG.E.U8 desc[UR32][R14.64], R6 ;  /* 0x000000060e006986 */ /* 0x0001e8000c101120 */
[----:B0-----:R-:W4:Y:S01]  /*8a3d0*/  LDL.LU.64 R14, [R1+0x27e0] ;  /* 0x0027e000010e7983 */ /* 0x001f220000300a00 */
[----:B------:R-:W-:-:S03]  /*8a3e0*/  PRMT R6, R21, 0x7772, RZ ;  /* 0x0000777215067816 */ /* 0x000fc600000000ff */
[----:B------:R-:W3:Y:S01]  /*8a3f0*/  LDL.LU R16, [R1+0x21c] ;  /* 0x00021c0001107983 */ /* 0x000ee20000300800 */
[----:B------:R-:W-:Y:S01]  /*8a400*/  VIADD R7, R17, 0x16 ;  /* 0x0000001611077836 */ /* 0x000fe20000000000 */
[----:B----4-:R-:W-:Y:S01]  /*8a410*/  ISETP.LT.AND P6, PT, R14, UR4, !P5 ;  /* 0x000000040e007c0c */ /* 0x010fe2000efc1270 */
[----:B------:R-:W-:-:S12]  /*8a420*/  ULDC UR4, c[0x0][0x228] ;  /* 0x00008a0000047ab9 */ /* 0x000fd80000000800 */
[----:B------:R0:W-:Y:S01]  /*8a430*/  @P6 STG.E.U8 desc[UR32][R2.64], R6 ;  /* 0x0000000602006986 */ /* 0x0001e2000c101120 */
[----:B------:R-:W-:Y:S01]  /*8a440*/  ISETP.LT.AND P6, PT, R8, UR30, !P5 ;  /* 0x0000001e08007c0c */ /* 0x000fe2000efc1270 */
[----:B------:R-:W-:Y:S01]  /*8a450*/  ULDC.64 UR30, c[0x0][0x228] ;  /* 0x00008a00001e7ab9 */ /* 0x000fe20000000a00 */
[----:B0-----:R-:W-:Y:S02]  /*8a460*/  PRMT R6, R21, 0x7773, RZ ;  /* 0x0000777315067816 */ /* 0x001fe400000000ff */
[----:B------:R-:W4:Y:S09]  /*8a470*/  LDL.LU.64 R20, [R1+0x1328] ;  /* 0x0013280001147983 */ /* 0x000f320000300a00 */
[----:B------:R0:W-:Y:S01]  /*8a480*/  @P6 STG.E.U8 desc[UR32][R4.64], R6 ;  /* 0x0000000604006986 */ /* 0x0001e2000c101120 */
[----:B------:R-:W-:-:S03]  /*8a490*/  ISETP.LT.AND P6, PT, R9, UR4, !P5 ;  /* 0x0000000409007c0c */ /* 0x000fc6000efc1270 */
[----:B------:R-:W4:Y:S01]  /*8a4a0*/  LDL.LU.64 R2, [R1+0x1320] ;  /* 0x0013200001027983 */ /* 0x000f220000300a00 */
[----:B------:R-:W-:Y:S01]  /*8a4b0*/  ULDC UR4, c[0x0][0x228] ;  /* 0x00008a0000047ab9 */ /* 0x000fe20000000800 */
[C---:B0-----:R-:W-:Y:S02]  /*8a4c0*/  PRMT R6, R19.reuse, 0x7770, RZ ;  /* 0x0000777013067816 */ /* 0x041fe400000000ff */
[----:B------:R-:W4:Y:S06]  /*8a4d0*/  LDL.LU.64 R4, [R1+0x1318] ;  /* 0x0013180001047983 */ /* 0x000f2c0000300a00 */
        /* <DEDUP_REMOVED lines=11> */
[----:B------:R-:W2:Y:S07]  /*8a590*/  LDL.LU R25, [R1+0x20c] ;  /* 0x00020c0001197983 */ /* 0x000eae0000300800 */
[----:B------:R0:W-:Y:S04]  /*8a5a0*/  @P6 STG.E.U8 desc[UR32][R26.64], R6 ;  /* 0x000000061a006986 */ /* 0x0001e8000c101120 */
[----:B0-----:R-:W2:Y:S01]  /*8a5b0*/  LDL.LU.64 R26, [R1+0x1308] ;  /* 0x00130800011a7983 */ /* 0x001ea20000300a00 */
[----:B------:R-:W-:-:S05]  /*8a5c0*/  PRMT R6, R19, 0x7773, RZ ;  /* 0x0000777313067816 */ /* 0x000fca00000000ff */
[----:B---3--:R0:W-:Y:S01]  /*8a5d0*/  @P5 STG.E.U8 desc[UR32][R22.64], R6 ;  /* 0x0000000616005986 */ /* 0x0081e2000c101120 */
[----:B------:R-:W-:-:S03]  /*8a5e0*/  ISETP.GE.AND P5, PT, R7, UR31, PT ;  /* 0x0000001f07007c0c */ /* 0x000fc6000bfa6270 */
[----:B0-----:R-:W3:Y:S01]  /*8a5f0*/  LDL.LU.64 R22, [R1+0x1300] ;  /* 0x0013000001167983 */ /* 0x001ee20000300a00 */
[----:B------:R-:W-:-:S03]  /*8a600*/  ISETP.LT.AND P6, PT, R13, UR4, !P5 ;  /* 0x000000040d007c0c */ /* 0x000fc6000efc1270 */
[----:B------:R0:W-:Y:S01]  /*8a610*/  STL.64 [R1+0x27d8], R12 ;  /* 0x0027d80c01007387 */ /* 0x0001e20000100a00 */
[----:B------:R-:W-:Y:S01]  /*8a620*/  PRMT R6, R16, 0x7770, RZ ;  /* 0x0000777010067816 */ /* 0x000fe200000000ff */
[----:B------:R-:W-:Y:S02]  /*8a630*/  ULDC UR4, c[0x0][0x228] ;  /* 0x00008a0000047ab9 */ /* 0x000fe40000000800 */
[----:B0-----:R-:W3:Y:S06]  /*8a640*/  LDL.LU.64 R12, [R1+0x12f8] ;  /* 0x0012f800010c7983 */ /* 0x001eec0000300a00 */
        /* <DEDUP_REMOVED lines=8> */
[----:B------:R-:W-:Y:S01]  /*8a6d0*/  ULDC UR4, c[0x0][0x228] ;  /* 0x00008a0000047ab9 */ /* 0x000fe20000000800 */
[----:B0-----:R-:W-:Y:S01]  /*8a6e0*/  PRMT R6, R16, 0x7772, RZ ;  /* 0x0000777210067816 */ /* 0x001fe200000000ff */
[----:B------:R-:W4:Y:S10]  /*8a6f0*/  LDL.LU.64 R2, [R1+0x12d8] ;  /* 0x0012d80001027983 */ /* 0x000f340000300a00 */
[----:B------:R0:W-:Y:S01]  /*8a700*/  @P6 STG.E.U8 desc[UR32][R4.64], R6 ;  /* 0x0000000604006986 */ /* 0x0001e2000c101120 */
[----:B------:R-:W-:Y:S01]  /*8a710*/  ISETP.LT.AND P6, PT, R8, UR36, !P5 ;  /* 0x0000002408007c0c */ /* 0x000fe2000efc1270 */
[----:B------:R-:W-:Y:S01]  /*8a720*/  VIADD R7, R17, 0x17 ;  /* 0x0000001711077836 */ /* 0x000fe20000000000 */
[----:B------:R-:W-:Y:S01]  /*8a730*/  LOP3.LUT R0, R0, 0xfbffffff, RZ, 0xc0, !PT ;  /* 0xfbffffff00007812 */ /* 0x000fe200078ec0ff */
[----:B------:R-:W-:Y:S01]  /*8a740*/  ULDC.64 UR36, c[0x0][0x228] ;  /* 0x00008a0000247ab9 */ /* 0x000fe20000000a00 */
[----:B0-----:R-:W-:Y:S01]  /*8a750*/  PRMT R6, R16, 0x7773, RZ ;  /* 0x0000777310067816 */ /* 0x001fe200000000ff */
[----:B------:R-:W4:Y:S08]  /*8a760*/  LDL.LU.64 R4, [R1+0x12d0] ;  /* 0x0012d00001047983 */ /* 0x000f300000300a00 */
[----:B------:R2:W-:Y:S01]  /*8a770*/  @P6 STG.E.U8 desc[UR32][R28.64], R6 ;  /* 0x000000061c006986 */ /* 0x0005e2000c101120 */
[----:B------:R-:W-:Y:S01]  /*8a780*/  ISETP.LT.AND P6, PT, R9, UR4, !P5 ;  /* 0x0000000409007c0c */ /* 0x000fe2000efc1270 */
[----:B------:R-:W-:Y:S01]  /*8a790*/  ULDC UR4, c[0x0][0x228] ;  /* 0x00008a0000047ab9 */ /* 0x000fe20000000800 */
[C---:B--2---:R-:W-:Y:S01]  /*8a7a0*/  PRMT R6, R25.reuse, 0x7770, RZ ;  /* 0x0000777019067816 */ /* 0x044fe200000000ff */
[----:B------:R-:W2:Y:S10]  /*8a7b0*/  LDL.LU.64 R28, [R1+0x12c8] ;  /* 0x0012c800011c7983 */ /* 0x000eb40000300a00 */
[----:B------:R0:W-:Y:S01]  /*8a7c0*/  @P6 STG.E.U8 desc[UR32][R26.64], R6 ;  /* 0x000000061a006986 */ /* 0x0001e2000c101120 */
[----:B------:R-:W-:Y:S01]  /*8a7d0*/  ISETP.LT.AND P6, PT, R10, UR4, !P5 ;  /* 0x000000040a007c0c */ /* 0x000fe2000efc1270 */
[----:B------:R-:W-:Y:S01]  /*8a7e0*/  ULDC UR4, c[0x0][0x228] ;  /* 0x00008a0000047ab9 */ /* 0x000fe20000000800 */
[----:B0-----:R-:W-:Y:S01]  /*8a7f0*/  PRMT R6, R25, 0x7771, RZ ;  /* 0x0000777119067816 */ /* 0x001fe200000000ff */
[----:B------:R-:W2:Y:S04]  /*8a800*/  LDL.LU.64 R26, [R1+0x12c0] ;  /* 0x0012c000011a7983 */ /* 0x000ea80000300a00 */
[----:B------:R-:W2:Y:S06]  /*8a810*/  LDL.LU R16, [R1+0x1dc] ;  /* 0x0001dc0001107983 */ /* 0x000eac0000300800 */
        /* <DEDUP_REMOVED lines=8> */
[----:B------:R-:W3:Y:S01]  /*8a8a0*/  LDL.LU.64 R24, [R1+0x12a8] ;  /* 0x0012a80001187983 */ /* 0x000ee20000300a00 */
[----:B----4-:R-:W-:Y:S01]  /*8a8b0*/  ISETP.LT.AND P5, PT, R12, UR4, !P5 ;  /* 0x000000040c007c0c */ /* 0x010fe2000efa1270 */
[----:B------:R-:W-:-:S12]  /*8a8c0*/  ULDC UR4, c[0x0][0x228] ;  /* 0x00008a0000047ab9 */ /* 0x000fd80000000800 */
[----:B------:R0:W-:Y:S04]  /*8a8d0*/  @P5 STG.E.U8 desc[UR32][R20.64], R6 ;  /* 0x0000000614005986 */ /* 0x0001e8000c101120 */
[----:B0-----:R-:W4:Y:S01]  /*8a8e0*/  LDL.LU.64 R20, [R1+0x12a0] ;  /* 0x0012a00001147983 */ /* 0x001f220000300a00 */
[----:B------:R-:W-:Y:S02]  /*8a8f0*/  ISETP.GE.AND P5, PT, R7, UR45, PT ;  /* 0x0000002d07007c0c */ /* 0x000fe4000bfa6270 */
[----:B------:R-:W-:Y:S01]  /*8a900*/  PRMT R6, R19, 0x7770, RZ ;  /* 0x0000777013067816 */ /* 0x000fe200000000ff */
[----:B------:R-:W-:Y:S01]  /*8a910*/  VIADD R7, R17, 0x18 ;  /* 0x0000001811077836 */ /* 0x000fe20000000000 */
[----:B------:R-:W-:Y:S01]  /*8a920*/  ULDC.64 UR44, c[0x0][0x228] ;  /* 0x00008a00002c7ab9 */ /* 0x000fe20000000a00 */
[----:B------:R-:W-:Y:S01]  /*8a930*/  ISETP.LT.AND P6, PT, R13, UR4, !P5 ;  /* 0x000000040d007c0c */ /* 0x000fe2000efc1270 */
[----:B------:R-:W-:-:S12]  /*8a940*/  ULDC UR4, c[0x0][0x228] ;  /* 0x00008a0000047ab9 */ /* 0x000fd80000000800 */
[----:B------:R0:W-:Y:S01]  /*8a950*/  @P6 STG.E.U8 desc[UR32][R2.64], R6 ;  /* 0x0000000602006986 */ /* 0x0001e2000c101120 */
[----:B------:R-:W-:Y:S01]  /*8a960*/  ISETP.LT.AND P6, PT, R18, UR4, !P5 ;  /* 0x0000000412007c0c */ /* 0x000fe2000efc1270 */
[----:B------:R-:W-:Y:S01]  /*8a970*/  ULDC UR4, c[0x0][0x228] ;  /* 0x00008a0000047ab9 */ /* 0x000fe20000000800 */
[C---:B0-----:R-:W-:Y:S01]  /*8a980*/  PRMT R6, R19.reuse, 0x7771, RZ ;  /* 0x0000777113067816 */ /* 0x041fe200000000ff */
[----:B------:R-:W4:Y:S10]  /*8a990*/  LDL.LU.64 R2, [R1+0x1290] ;  /* 0x0012900001027983 */ /* 0x000f340000300a00 */
[----:B------:R0:W-:Y:S01]  /*8a9a0*/  @P6 STG.E.U8 desc[UR32][R4.64], R6 ;  /* 0x0000000604006986 */ /* 0x0001e2000c101120 */
[----:B------:R-:W-:Y:S01]  /*8a9b0*/  ISETP.LT.AND P6, PT, R14, UR4, !P5 ;  /* 0x000000040e007c0c */ /* 0x000fe2000efc1270 */
[----:B------:R-:W-:Y:S01]  /*8a9c0*/  ULDC UR4, c[0x0][0x228] ;  /* 0x00008a0000047ab9 */ /* 0x000fe20000000800 */
[C---:B0-----:R-:W-:Y:S01]  /*8a9d0*/  PRMT R6, R19.reuse, 0x7772, RZ ;  /* 0x0000777213067816 */ /* 0x041fe200000000ff */
[----:B------:R-:W4:Y:S10]  /*8a9e0*/  LDL.LU.64 R4, [R1+0x1280] ;  /* 0x0012800001047983 */ /* 0x000f340000300a00 */
[----:B--2---:R0:W-:Y:S01]  /*8a9f0*/  @P6 STG.E.U8 desc[UR32][R28.64], R6 ;  /* 0x000000061c006986 */ /* 0x0041e2000c101120 */
[----:B------:R-:W-:Y:S01]  /*8aa00*/  ISETP.LT.AND P6, PT, R8, UR34, !P5 ;  /* 0x0000002208007c0c */ /* 0x000fe2000efc1270 */
[----:B------:R-:W-:Y:S01]  /*8aa10*/  ULDC.64 UR34, c[0x0][0x228] ;  /* 0x00008a0000227ab9 */ /* 0x000fe20000000a00 */
[----:B0-----:R-:W-:-:S11]  /*8aa20*/  PRMT R6, R19, 0x7773, RZ ;  /* 0x0000777313067816 */ /* 0x001fd600000000ff */
[----:B------:R0:W-:Y:S04]  /*8aa30*/  @P6 STG.E.U8 desc[UR32][R26.64], R6 ;  /* 0x000000061a006986 */ /* 0x0001e8000c101120 */
[----:B0-----:R-:W2:Y:S01]  /*8aa40*/  LDL.LU.64 R26, [R1+0x1278] ;  /* 0x00127800011a7983 */ /* 0x001ea20000300a00 */
[----:B------:R-:W-:-:S03]  /*8aa50*/  ISETP.LT.AND P6, PT, R9, UR4, !P5 ;  /* 0x0000000409007c0c */ /* 0x000fc6000efc1270 */
[----:B------:R-:W2:Y:S01]  /*8aa60*/  LDL.LU.64 R28, [R1+0x1270] ;  /* 0x00127000011c7983 */ /* 0x000ea20000300a00 */
[----:B------:R-:W-:Y:S01]  /*8aa70*/  PRMT R6, R16, 0x7770, RZ ;  /* 0x0000777010067816 */ /* 0x000fe200000000ff */
[----:B------:R-:W-:-:S08]  /*8aa80*/  ULDC UR4, c[0x0][0x228] ;  /* 0x00008a0000047ab9 */ /* 0x000fd00000000800 */
[----:B---3--:R0:W-:Y:S01]  /*8aa90*/  @P6 STG.E.U8 desc[UR32][R22.64], R6 ;  /* 0x0000000616006986 */ /* 0x0081e2000c101120 */
[----:B------:R-:W-:Y:S01]  /*8aaa0*/  ISETP.LT.AND P6, PT, R10, UR4, !P5 ;  /* 0x000000040a007c0c */ /* 0x000fe2000efc1270 */
[----:B------:R-:W-:Y:S02]  /*8aab0*/  ULDC UR4, c[0x0][0x228] ;  /* 0x00008a0000047ab9 */ /* 0x000fe40000000800 */
[----:B0-----:R-:W3:Y:S01]  /*8aac0*/  LDL.LU.64 R22, [R1+0x1268] ;  /* 0x0012680001167983 */ /* 0x001ee20000300a00 */
[----:B------:R-:W-:-:S03]  /*8aad0*/  PRMT R6, R16, 0x7771, RZ ;  /* 0x0000777110067816 */ /* 0x000fc600000000ff */
[----:B------:R-:W3:Y:S06]  /*8aae0*/  LDL.LU R19, [R1+0x1b0] ;  /* 0x0001b00001137983 */ /* 0x000eec0000300800 */
[----:B------:R0:W-:Y:S01]  /*8aaf0*/  @P6 STG.E.U8 desc[UR32][R24.64], R6 ;  /* 0x0000000618006986 */ /* 0x0001e2000c101120 */
[----:B------:R-:W-:Y:S01]  /*8ab00*/  ISETP.LT.AND P6, PT, R11, UR4, !P5 ;  /* 0x000000040b007c0c */ /* 0x000fe2000efc1270 */
[----:B------:R-:W-:Y:S02]  /*8ab10*/  ULDC UR4, c[0x0][0x228] ;  /* 0x00008a0000047ab9 */ /* 0x000fe40000000800 */
[----:B0-----:R-:W3:Y:S01]  /*8ab20*/  LDL.LU.64 R24, [R1+0x1260] ;  /* 0x0012600001187983 */ /* 0x001ee20000300a00 */
[----:B------:R-:W-:-:S09]  /*8ab30*/  PRMT R6, R16, 0x7772, RZ ;  /* 0x0000777210067816 */ /* 0x000fd200000000ff */
[----:B----4-:R0:W-:Y:S04]  /*8ab40*/  @P6 STG.E.U8 desc[UR32][R20.64], R6 ;  /* 0x0000000614006986 */ /* 0x0101e8000c101120 */
[----:B0-----:R-:W4:Y:S01]  /*8ab50*/  LDL.LU.64 R20, [R1+0x1258] ;  /* 0x0012580001147983 */ /* 0x001f220000300a00 */
[----:B------:R-:W-:-:S03]  /*8ab60*/  PRMT R6, R16, 0x7773, RZ ;  /* 0x0000777310067816 */ /* 0x000fc600000000ff */
[----:B------:R-:W4:Y:S01]  /*8ab70*/  LDL.LU.64 R16, [R1+0x1250] ;  /* 0x0012500001107983 */ /* 0x000f220000300a00 */
[----:B------:R-:W-:Y:S01]  /*8ab80*/  ISETP.LT.AND P5, PT, R12, UR4, !P5 ;  /* 0x000000040c007c0c */ /* 0x000fe2000efa1270 */
[----:B------:R-:W-:-:S12]  /*8ab90*/  ULDC UR4, c[0x0][0x228] ;  /* 0x00008a0000047ab9 */ /* 0x000fd80000000800 */
[----:B------:R0:W-:Y:S01]  /*8aba0*/  @P5 STG.E.U8 desc[UR32][R2.64], R6 ;  /* 0x0000000602005986 */ /* 0x0001e2000c101120 */
[----:B------:R-:W-:Y:S01]  /*8abb0*/  ISETP.GE.AND P5, PT, R7, UR43, PT ;  /* 0x0000002b07007c0c */ /* 0x000fe2000bfa6270 */
[----:B------:R-:W-:-:S03]  /*8abc0*/  ULDC.64 UR42, c[0x0][0x228] ;  /* 0x00008a00002a7ab9 */ /* 0x000fc60000000a00 */
[----:B------:R-:W-:Y:S01]  /*8abd0*/  ISETP.LT.AND P6, PT, R13, UR4, !P5 ;  /* 0x000000040d007c0c */ /* 0x000fe2000efc1270 */
[----:B------:R-:W-:Y:S01]  /*8abe0*/  ULDC UR4, c[0x0][0x228] ;  /* 0x00008a0000047ab9 */ /* 0x000fe20000000800 */
[----:B0-----:R-:W-:-:S11]  /*8abf0*/  PRMT R6, R15, 0x7770, RZ ;  /* 0x000077700f067816 */ /* 0x001fd600000000ff */
[----:B------:R0:W-:Y:S01]  /*8ac00*/  @P6 STG.E.U8 desc[UR32][R4.64], R6 ;  /* 0x0000000604006986 */ /* 0x0001e2000c101120 */
[----:B------:R-:W-:Y:S01]  /*8ac10*/  ISETP.LT.AND P6, PT, R18, UR4, !P5 ;  /* 0x0000000412007c0c */ /* 0x000fe2000efc1270 */
[----:B------:R-:W-:Y:S01]  /*8ac20*/  ULDC UR4, c[0x0][0x228] ;  /* 0x00008a0000047ab9 */ /* 0x000fe20000000800 */
[----:B0-----:R-:W-:-:S11]  /*8ac30*/  PRMT R6, R15, 0x7771, RZ ;  /* 0x000077710f067816 */ /* 0x001fd600000000ff */
[----:B--2---:R0:W-:Y:S01]  /*8ac40*/  @P6 STG.E.U8 desc[UR32][R26.64], R6 ;  /* 0x000000061a006986 */ /* 0x0041e2000c101120 */
[----:B------:R-:W-:Y:S01]  /*8ac50*/  ISETP.LT.AND P6, PT, R14, UR4, !P5 ;  /* 0x000000040e007c0c */ /* 0x000fe2000efc1270 */
[----:B------:R-:W-:Y:S01]  /*8ac60*/  ULDC UR4, c[0x0][0x228] ;  /* 0x00008a0000047ab9 */ /* 0x000fe20000000800 */
[C---:B0-----:R-:W-:Y:S01]  /*8ac70*/  PRMT R6, R15.reuse, 0x7772, RZ ;  /* 0x000077720f067816 */ /* 0x041fe200000000ff */
[----:B------:R-:W2:Y:S04]  /*8ac80*/  LDL.LU.64 R26, [R1+0x1240] ;  /* 0x00124000011a7983 */ /* 0x000ea80000300a00 */
[----:B------:R-:W2:Y:S06]  /*8ac90*/  LDL.LU R7, [R1+0x1a0] ;  /* 0x0001a00001077983 */ /* 0x000eac0000300800 */
[----:B------:R0:W-:Y:S01]  /*8aca0*/  @P6 STG.E.U8 desc[UR32][R28.64], R6 ;  /* 0x000000061c006986 */ /* 0x0001e2000c101120 */
[----:B------:R-:W-:Y:S01]  /*8acb0*/  ISETP.LT.AND P6, PT, R8, UR30, !P5 ;  /* 0x0000001e08007c0c */ /* 0x000fe2000efc1270 */
[----:B------:R-:W-:Y:S01]  /*8acc0*/  ULDC.64 UR30, c[0x0][0x228] ;  /* 0x00008a00001e7ab9 */ /* 0x000fe20000000a00 */
[----:B0-----:R-:W-:-:S02]  /*8acd0*/  PRMT R6, R15, 0x7773, RZ ;  /* 0x000077730f067816 */ /* 0x001fc400000000ff */
[----:B------:R-:W2:Y:S09]  /*8ace0*/  LDL.LU R15, [R1+0x27d4] ;  /* 0x0027d400010f7983 */ /* 0x000eb20000300800 */
[----:B---3--:R0:W-:Y:S01]  /*8acf0*/  @P6 STG.E.U8 desc[UR32][R22.64], R6 ;  /* 0x0000000616006986 */ /* 0x0081e2000c101120 */
[----:B------:R-:W-:Y:S01]  /*8ad00*/  ISETP.LT.AND P6, PT, R9, UR4, !P5 ;  /* 0x0000000409007c0c */ /* 0x000fe2000efc1270 */
[----:B------:R-:W-:Y:S01]  /*8ad10*/  ULDC UR4, c[0x0][0x228] ;  /* 0x00008a0000047ab9 */ /* 0x000fe20000000800 */
[C---:B0-----:R-:W-:Y:S01]  /*8ad20*/  PRMT R6, R19.reuse, 0x7770, RZ ;  /* 0x0000777013067816 */ /* 0x041fe200000000ff */
[----:B------:R-:W3:Y:S10]  /*8ad30*/  LDL.LU.64 R22, [R1+0x1228] ;  /* 0x0012280001167983 */ /* 0x000ef40000300a00 */
[----:B------:R0:W-:Y:S01]  /*8ad40*/  @P6 STG.E.U8 desc[UR32][R24.64], R6 ;  /* 0x0000000618006986 */ /* 0x0001e2000c101120 */
[----:B------:R-:W-:Y:S01]  /*8ad50*/  ISETP.LT.AND P6, PT, R10, UR4, !P5 ;  /* 0x000000040a007c0c */ /* 0x000fe2000efc1270 */
[----:B------:R-:W-:Y:S01]  /*8ad60*/  ULDC UR4, c[0x0][0x228] ;  /* 0x00008a0000047ab9 */ /* 0x000fe20000000800 */
[----:B0-----:R-:W-:Y:S01]  /*8ad70*/  PRMT R6, R19, 0x7771, RZ ;  /* 0x0000777113067816 */ /* 0x001fe200000000ff */
[----:B------:R-:W-:Y:S04]  /*8ad80*/  STL.64 [R1+0x2580], R8 ;  /* 0x0025800801007387 */ /* 0x000fe80000100a00 */
[----:B------:R-:W3:Y:S04]  /*8ad90*/  LDL.LU.64 R24, [R1+0x1220] ;  /* 0x0012200001187983 */ /* 0x000ee80000300a00 */
[----:B------:R-:W-:Y:S04]  /*8ada0*/  STL.64 [R1+0x2570], R10 ;  /* 0x0025700a01007387 */ /* 0x000fe80000100a00 */
[----:B----4-:R0:W-:Y:S01]  /*8adb0*/  @P6 STG.E.U8 desc[UR32][R20.64], R6 ;  /* 0x0000000614006986 */ /* 0x0101e2000c101120 */
[----:B------:R-:W-:Y:S01]  /*8adc0*/  ISETP.LT.AND P6, PT, R11, UR4, !P5 ;  /* 0x000000040b007c0c */ /* 0x000fe2000efc1270 */
[----:B------:R-:W-:Y:S01]  /*8add0*/  ULDC UR4, c[0x0][0x228] ;  /* 0x00008a0000047ab9 */ /* 0x000fe20000000800 */
[----:B0-----:R-:W-:-:S11]  /*8ade0*/  PRMT R6, R19, 0x7772, RZ ;  /* 0x0000777213067816 */ /* 0x001fd600000000ff */
[----:B------:R0:W-:Y:S04]  /*8adf0*/  @P6 STG.E.U8 desc[UR32][R16.64], R6 ;  /* 0x0000000610006986 */ /* 0x0001e8000c101120 */
[----:B0-----:R-:W4:Y:S04]  /*8ae00*/  LDL.LU.64 R16, [R1+0x1218] ;  /* 0x0012180001107983 */ /* 0x001f280000300a00 */
[----:B------:R-:W3:Y:S04]  /*8ae10*/  LDL.LU R20, [R1+0x190] ;  /* 0x0001900001147983 */ /* 0x000ee80000300800 */
[----:B------:R-:W3:Y:S01]  /*8ae20*/  LDL.LU R21, [R1+0xc] ;  /* 0x00000c0001157983 */ /* 0x000ee20000300800 */
[----:B------:R-:W-:-:S02]  /*8ae30*/  ISETP.LT.AND P5, PT, R12, UR4, !P5 ;  /* 0x000000040c007c0c */ /* 0x000fc4000efa1270 */
[----:B------:R-:W-:Y:S01]  /*8ae40*/  PRMT R6, R19, 0x7773, RZ ;  /* 0x0000777313067816 */ /* 0x000fe200000000ff */
[----:B------:R-:W-:-:S10]  /*8ae50*/  ULDC UR4, c[0x0][0x228] ;  /* 0x00008a0000047ab9 */ /* 0x000fd40000000800 */
[----:B--2---:R-:W-:Y:S01]  /*8ae60*/  @P5 STG.E.U8 desc[UR32][R26.64], R6 ;  /* 0x000000061a005986 */ /* 0x004fe2000c101120 */
[----:B------:R-:W-:Y:S01]  /*8ae70*/  ISETP.LT.AND P5, PT, R13, UR4, !P4 ;  /* 0x000000040d007c0c */ /* 0x000fe2000e7a1270 */
[----:B------:R-:W-:Y:S02]  /*8ae80*/  ULDC UR4, c[0x0][0x228] ;  /* 0x00008a0000047ab9 */ /* 0x000fe40000000800 */
[----:B---3--:R0:W-:Y:S04]  /*8ae90*/  STL.64 [R1+0x27c8], R20 ;  /* 0x0027c81401007387 */ /* 0x0081e80000100a00 */
[----:B0-----:R-:W2:Y:S04]  /*8aea0*/  LDL.LU.64 R20, [R1+0x1210] ;  /* 0x0012100001147983 */ /* 0x001ea80000300a00 */
[----:B------:R0:W-:Y:S04]  /*8aeb0*/  STL.64 [R1+0x2578], R12 ;  /* 0x0025780c01007387 */ /* 0x0001e80000100a00 */
[----:B0-----:R-:W3:Y:S01]  /*8aec0*/  LDL.LU.64 R12, [R1+0x11f0] ;  /* 0x0011f000010c7983 */ /* 0x001ee20000300a00 */
[----:B------:R-:W-:-:S05]  /*8aed0*/  PRMT R6, R7, 0x7770, RZ ;  /* 0x0000777007067816 */ /* 0x000fca00000000ff */
[----:B------:R0:W-:Y:S01]  /*8aee0*/  @P5 STG.E.U8 desc[UR32][R22.64], R6 ;  /* 0x0000000616005986 */ /* 0x0001e2000c101120 */
[----:B------:R-:W-:Y:S01]  /*8aef0*/  ISETP.LT.AND P5, PT, R18, UR4, !P4 ;  /* 0x0000000412007c0c */ /* 0x000fe2000e7a1270 */
[----:B------:R-:W-:Y:S02]  /*8af00*/  ULDC UR4, c[0x0][0x228] ;  /* 0x00008a0000047ab9 */ /* 0x000fe40000000800 */
[----:B------:R-:W-:Y:S02]  /*8af10*/  ISETP.LT.AND P4, PT, R14, UR4, !P4 ;  /* 0x000000040e007c0c */ /* 0x000fe4000e781270 */
[----:B------:R-:W-:Y:S01]  /*8af20*/  LOP3.LUT P6, RZ, R15, 0x80, RZ, 0xc0, !PT ;  /* 0x000000800fff7812 */ /* 0x000fe200078cc0ff */
[----:B------:R-:W-:Y:S01]  /*8af30*/  ULDC UR4, c[0x0][0x228] ;  /* 0x00008a0000047ab9 */ /* 0x000fe20000000800 */
[----:B0-----:R-:W-:-:S06]  /*8af40*/  PRMT R6, R7, 0x7771, RZ ;  /* 0x0000777107067816 */ /* 0x001fcc00000000ff */
[----:B------:R0:W-:Y:S02]  /*8af50*/  @P5 STG.E.U8 desc[UR32][R24.64], R6 ;  /* 0x0000000618005986 */ /* 0x0001e4000c101120 */
[----:B0-----:R-:W-:-:S05]  /*8af60*/  PRMT R6, R7, 0x7772, RZ ;  /* 0x0000777207067816 */ /* 0x001fca00000000ff */
[----:B----4-:R0:W-:Y:S02]  /*8af70*/  @P4 STG.E.U8 desc[UR32][R16.64], R6 ;  /* 0x0000000610004986 */ /* 0x0101e4000c101120 */
[----:B0-----:R-:W-:-:S05]  /*8af80*/  PRMT R6, R7, 0x7773, RZ ;  /* 0x0000777307067816 */ /* 0x001fca00000000ff */
[----:B--2---:R-:W-:Y:S04]  /*8af90*/  @P3 STG.E.U8 desc[UR32][R20.64], R6 ;  /* 0x0000000614003986 */ /* 0x004fe8000c101120 */
[----:B---3--:R0:W-:Y:S04]  /*8afa0*/  STL.64 [R1+0x27c0], R12 ;  /* 0x0027c00c01007387 */ /* 0x0081e80000100a00 */
[----:B0-----:R-:W2:Y:S04]  /*8afb0*/  LDL.LU.64 R12, [R1+0x1200] ;  /* 0x00120000010c7983 */ /* 0x001ea80000300a00 */
[----:B------:R-:W3:Y:S04]  /*8afc0*/  LDL.LU.64 R10, [R1+0x11e8] ;  /* 0x0011e800010a7983 */ /* 0x000ee80000300a00 */
[----:B------:R-:W4:Y:S04]  /*8afd0*/  LDL.LU.64 R8, [R1+0x11d8] ;  /* 0x0011d80001087983 */ /* 0x000f280000300a00 */
[----:B------:R-:W4:Y:S04]  /*8afe0*/  LDL.LU R19, [R1+0x1c4] ;  /* 0x0001c40001137983 */ /* 0x000f280000300800 */
[----:B------:R-:W4:Y:S04]  /*8aff0*/  LDL.LU.64 R2, [R1+0x11c8] ;  /* 0x0011c80001027983 */ /* 0x000f280000300a00 */
[----:B------:R-:W4:Y:S04]  /*8b000*/  LDL.LU.64 R4, [R1+0x11c0] ;  /* 0x0011c00001047983 */ /* 0x000f280000300a00 */
[----:B------:R-:W4:Y:S04]  /*8b010*/  LDL.LU R18, [R1+0x1b4] ;  /* 0x0001b40001127983 */ /* 0x000f280000300800 */
[----:B------:R-:W4:Y:S04]  /*8b020*/  LDL.LU.64 R28, [R1+0x11b8] ;  /* 0x0011b800011c7983 */ /* 0x000f280000300a00 */
[----:B------:R-:W4:Y:S04]  /*8b030*/  LDL.LU.64 R26, [R1+0x11b0] ;  /* 0x0011b000011a7983 */ /* 0x000f280000300a00 */
[----:B------:R-:W4:Y:S04]  /*8b040*/  LDL.LU.64 R22, [R1+0x11a8] ;  /* 0x0011a80001167983 */ /* 0x000f280000300a00 */
[----:B------:R-:W4:Y:S04]  /*8b050*/  LDL.LU R14, [R1+0x27d0] ;  /* 0x0027d000010e7983 */ /* 0x000f280000300800 */
[----:B------:R-:W4:Y:S04]  /*8b060*/  LDL.LU.64 R24, [R1+0x11a0] ;  /* 0x0011a00001187983 */ /* 0x000f280000300a00 */
[----:B------:R-:W4:Y:S04]  /*8b070*/  LDL.LU.64 R16, [R1+0x1198] ;  /* 0x0011980001107983 */ /* 0x000f280000300a00 */
[----:B------:R-:W2:Y:S02]  /*8b080*/  LDL.LU.64 R20, [R1+0x27c8] ;  /* 0x0027c80001147983 */ /* 0x000ea40000300a00 */
[----:B--2---:R-:W-:-:S05]  /*8b090*/  PRMT R6, R20, 0x7770, RZ ;  /* 0x0000777014067816 */ /* 0x004fca00000000ff */
[----:B------:R0:W-:Y:S04]  /*8b0a0*/  @P2 STG.E.U8 desc[UR32][R12.64], R6 ;  /* 0x000000060c002986 */ /* 0x0001e8000c101120 */
[----:B0-----:R-:W2:Y:S01]  /*8b0b0*/  LDL.LU.64 R12, [R1+0x27c0] ;  /* 0x0027c000010c7983 */ /* 0x001ea20000300a00 */
[----:B------:R-:W-:Y:S02]  /*8b0c0*/  PRMT R6, R20, 0x7771, RZ ;  /* 0x0000777114067816 */ /* 0x000fe400000000ff */
[C---:B------:R-:W-:Y:S02]  /*8b0d0*/  LOP3.LUT P2, RZ, R15.reuse, 0x8, RZ, 0xc0, !PT ;  /* 0x000000080fff7812 */ /* 0x040fe4000784c0ff */
[C---:B------:R-:W-:Y:S02]  /*8b0e0*/  LOP3.LUT P3, RZ, R15.reuse, 0x10, RZ, 0xc0, !PT ;  /* 0x000000100fff7812 */ /* 0x040fe4000786c0ff */
[----:B------:R-:W-:-:S02]  /*8b0f0*/  LOP3.LUT P4, RZ, R15, 0x20, RZ, 0xc0, !PT ;  /* 0x000000200fff7812 */ /* 0x000fc4000788c0ff */
[----:B------:R-:W-:Y:S01]  /*8b100*/  LOP3.LUT P5, RZ, R15, 0x40, RZ, 0xc0, !PT ;  /* 0x000000400fff7812 */ /* 0x000fe200078ac0ff */
[----:B--2---:R0:W-:Y:S02]  /*8b110*/  @P1 STG.E.U8 desc[UR32][R12.64], R6 ;  /* 0x000000060c001986 */ /* 0x0041e4000c101120 */
[----:B0-----:R-:W-:-:S05]  /*8b120*/  PRMT R6, R20, 0x7772, RZ ;  /* 0x0000777214067816 */ /* 0x001fca00000000ff */
[----:B---3--:R0:W-:Y:S01]  /*8b130*/  @P0 STG.E.U8 desc[UR32][R10.64], R6 ;  /* 0x000000060a000986 */ /* 0x0081e2000c101120 */
[----:B------:R-:W-:Y:S02]  /*8b140*/  LOP3.LUT P0, RZ, R21, 0x800, RZ, 0xc0, !PT ;  /* 0x0000080015ff7812 */ /* 0x000fe4000780c0ff */
[----:B------:R-:W-:Y:S02]  /*8b150*/  LOP3.LUT P1, RZ, R15, 0x4, RZ, 0xc0, !PT ;  /* 0x000000040fff7812 */ /* 0x000fe4000782c0ff */
[----:B0-----:R-:W-:-:S09]  /*8b160*/  PRMT R6, R20, 0x7773, RZ ;  /* 0x0000777314067816 */ /* 0x001fd200000000ff */
[----:B----4-:R0:W-:Y:S02]  /*8b170*/  @P0 STG.E.U8 desc[UR32][R8.64], R6 ;  /* 0x0000000608000986 */ /* 0x0101e4000c101120 */
[----:B0-----:R-:W-:-:S05]  /*8b180*/  PRMT R6, R19, 0x7770, RZ ;  /* 0x0000777013067816 */ /* 0x001fca00000000ff */
[----:B------:R0:W-:Y:S02]  /*8b190*/  @P1 STG.E.U8 desc[UR32][R2.64], R6 ;  /* 0x0000000602001986 */ /* 0x0001e4000c101120 */
        /* <DEDUP_REMOVED lines=9> */
[----:B------:R0:W-:Y:S04]  /*8b230*/  @P6 STG.E.U8 desc[UR32][R24.64], R6 ;  /* 0x0000000618006986 */ /* 0x0001e8000c101120 */
[----:B0-----:R-:W2:Y:S01]  /*8b240*/  LDL.LU.64 R24, [R1+0x1188] ;  /* 0x0011880001187983 */ /* 0x001ea20000300a00 */
[----:B------:R-:W-:Y:S02]  /*8b250*/  LOP3.LUT P0, RZ, R21, 0x400, RZ, 0xc0, !PT ;  /* 0x0000040015ff7812 */ /* 0x000fe4000780c0ff */
[----:B------:R-:W-:Y:S02]  /*8b260*/  LOP3.LUT P4, RZ, R15, 0x800, RZ, 0xc0, !PT ;  /* 0x000008000fff7812 */ /* 0x000fe4000788c0ff */
[----:B------:R-:W-:-:S09]  /*8b270*/  PRMT R6, R18, 0x7772, RZ ;  /* 0x0000777212067816 */ /* 0x000fd200000000ff */
[----:B------:R0:W-:Y:S04]  /*8b280*/  @P0 STG.E.U8 desc[UR32][R16.64], R6 ;  /* 0x0000000610000986 */ /* 0x0001e8000c101120 */
[----:B0-----:R-:W3:Y:S04]  /*8b290*/  LDL.LU.64 R16, [R1+0x1178] ;  /* 0x0011780001107983 */ /* 0x001ee80000300a00 */
[----:B------:R-:W4:Y:S01]  /*8b2a0*/  LDL.LU.64 R28, [R1+0x1170] ;  /* 0x00117000011c7983 */ /* 0x000f220000300a00 */
[----:B------:R-:W-:-:S03]  /*8b2b0*/  PRMT R6, R18, 0x7773, RZ ;  /* 0x0000777312067816 */ /* 0x000fc600000000ff */
[----:B------:R-:W4:Y:S04]  /*8b2c0*/  LDL.LU.64 R26, [R1+0x1168] ;  /* 0x00116800011a7983 */ /* 0x000f280000300a00 */
[----:B------:R-:W3:Y:S04]  /*8b2d0*/  LDL.LU R19, [R1+0x1a4] ;  /* 0x0001a40001137983 */ /* 0x000ee80000300800 */
[----:B------:R-:W4:Y:S04]  /*8b2e0*/  LDL.LU.64 R22, [R1+0x1160] ;  /* 0x0011600001167983 */ /* 0x000f280000300a00 */
[----:B------:R-:W4:Y:S04]  /*8b2f0*/  LDL.LU R7, [R1+0x194] ;  /* 0x0001940001077983 */ /* 0x000f280000300800 */
[----:B--2---:R0:W-:Y:S04]  /*8b300*/  @P4 STG.E.U8 desc[UR32][R24.64], R6 ;  /* 0x0000000618004986 */ /* 0x0041e8000c101120 */
[----:B0-----:R-:W2:Y:S01]  /*8b310*/  LDL.LU.64 R24, [R1+0x1148] ;  /* 0x0011480001187983 */ /* 0x001ea20000300a00 */
[----:B------:R-:W-:-:S02]  /*8b320*/  LOP3.LUT P5, RZ, R15, 0x1000, RZ, 0xc0, !PT ;  /* 0x000010000fff7812 */ /* 0x000fc400078ac0ff */
[----:B---3--:R-:W-:-:S11]  /*8b330*/  PRMT R6, R19, 0x7770, RZ ;  /* 0x0000777013067816 */ /* 0x008fd600000000ff */
[----:B------:R-:W-:Y:S01]  /*8b340*/  @P5 STG.E.U8 desc[UR32][R16.64], R6 ;  /* 0x0000000610005986 */ /* 0x000fe2000c101120 */
[----:B------:R-:W-:Y:S02]  /*8b350*/  LOP3.LUT P1, RZ, R15, 0x800000, RZ, 0xc0, !PT ;  /* 0x008000000fff7812 */ /* 0x000fe4000782c0ff */
[----:B------:R-:W-:-:S11]  /*8b360*/  LOP3.LUT R21, R21, 0xfffffffb, RZ, 0xc0, !PT ;  /* 0xfffffffb15157812 */ /* 0x000fd600078ec0ff */
[----:B------:R-:W-:Y:S02]  /*8b370*/  @P1 LOP3.LUT R21, R21, 0x4, RZ, 0xfc, !PT ;  /* 0x0000000415151812 */ /* 0x000fe400078efcff */
[----:B------:R-:W-:Y:S02]  /*8b380*/  LOP3.LUT P1, RZ, R15, 0x400000, RZ, 0xc0, !PT ;  /* 0x004000000fff7812 */ /* 0x000fe4000782c0ff */
[----:B------:R-:W-:-:S11]  /*8b390*/  LOP3.LUT R21, R21, 0xfffffff7, RZ, 0xc0, !PT ;  /* 0xfffffff715157812 */ /* 0x000fd600078ec0ff */
[----:B------:R-:W-:Y:S02]  /*8b3a0*/  @P1 LOP3.LUT R21, R21, 0x8, RZ, 0xfc, !PT ;  /* 0x0000000815151812 */ /* 0x000fe400078efcff */
[----:B------:R-:W-:Y:S02]  /*8b3b0*/  LOP3.LUT P1, RZ, R15, 0x200000, RZ, 0xc0, !PT ;  /* 0x002000000fff7812 */ /* 0x000fe4000782c0ff */
[----:B------:R-:W-:-:S11]  /*8b3c0*/  LOP3.LUT R21, R21, 0xffffffef, RZ, 0xc0, !PT ;  /* 0xffffffef15157812 */ /* 0x000fd600078ec0ff */
[----:B------:R-:W-:Y:S02]  /*8b3d0*/  @P1 LOP3.LUT R21, R21, 0x10, RZ, 0xfc, !PT ;  /* 0x0000001015151812 */ /* 0x000fe400078efcff */
[----:B------:R-:W-:Y:S02]  /*8b3e0*/  LOP3.LUT P1, RZ, R15, 0x100000, RZ, 0xc0, !PT ;  /* 0x001000000fff7812 */ /* 0x000fe4000782c0ff */
[----:B------:R-:W-:Y:S01]  /*8b3f0*/  LOP3.LUT R21, R21, 0xffffffdf, RZ, 0xc0, !PT ;  /* 0xffffffdf15157812 */ /* 0x000fe200078ec0ff */
[----:B--2---:R0:W-:Y:S04]  /*8b400*/  STL.64 [R1+0x27b8], R24 ;  /* 0x0027b81801007387 */ /* 0x0041e80000100a00 */
[----:B0-----:R-:W2:Y:S04]  /*8b410*/  LDL.LU.64 R24, [R1+0x1158] ;  /* 0x0011580001187983 */ /* 0x001ea80000300a00 */
[----:B------:R-:W3:Y:S02]  /*8b420*/  LDL.LU.64 R16, [R1+0x1130] ;  /* 0x0011300001107983 */ /* 0x000ee40000300a00 */
[----:B------:R-:W-:-:S02]  /*8b430*/  @P1 LOP3.LUT R21, R21, 0x20, RZ, 0xfc, !PT ;  /* 0x0000002015151812 */ /* 0x000fc400078efcff */
[----:B------:R-:W-:Y:S02]  /*8b440*/  LOP3.LUT P1, RZ, R15, 0x80000, RZ, 0xc0, !PT ;  /* 0x000800000fff7812 */ /* 0x000fe4000782c0ff */
[----:B------:R-:W-:-:S11]  /*8b450*/  LOP3.LUT R21, R21, 0xffffffbf, RZ, 0xc0, !PT ;  /* 0xffffffbf15157812 */ /* 0x000fd600078ec0ff */
[----:B------:R-:W-:Y:S02]  /*8b460*/  @P1 LOP3.LUT R21, R21, 0x40, RZ, 0xfc, !PT ;  /* 0x0000004015151812 */ /* 0x000fe400078efcff */
[----:B------:R-:W-:Y:S02]  /*8b470*/  LOP3.LUT P1, RZ, R15, 0x40000, RZ, 0xc0, !PT ;  /* 0x000400000fff7812 */ /* 0x000fe4000782c0ff */
[----:B------:R-:W-:-:S11]  /*8b480*/  LOP3.LUT R21, R21, 0xffffff7f, RZ, 0xc0, !PT ;  /* 0xffffff7f15157812 */ /* 0x000fd600078ec0ff */
[----:B------:R-:W-:Y:S02]  /*8b490*/  @P1 LOP3.LUT R21, R21, 0x80, RZ, 0xfc, !PT ;  /* 0x0000008015151812 */ /* 0x000fe400078efcff */
[----:B------:R-:W-:Y:S02]  /*8b4a0*/  LOP3.LUT P1, RZ, R15, 0x20000, RZ, 0xc0, !PT ;  /* 0x000200000fff7812 */ /* 0x000fe4000782c0ff */
[----:B------:R-:W-:Y:S02]  /*8b4b0*/  LOP3.LUT R21, R21, 0xfffffeff, RZ, 0xc0, !PT ;  /* 0xfffffeff15157812 */ /* 0x000fe400078ec0ff */
[----:B------:R-:W-:-:S09]  /*8b4c0*/  LOP3.LUT P6, RZ, R15, 0x2000, RZ, 0xc0, !PT ;  /* 0x000020000fff7812 */ /* 0x000fd200078cc0ff */
[----:B------:R-:W-:Y:S02]  /*8b4d0*/  @P1 LOP3.LUT R21, R21, 0x100, RZ, 0xfc, !PT ;  /* 0x0000010015151812 */ /* 0x000fe400078efcff */
[C---:B------:R-:W-:Y:S02]  /*8b4e0*/  LOP3.LUT P1, RZ, R15.reuse, 0x10000, RZ, 0xc0, !PT ;  /* 0x000100000fff7812 */ /* 0x040fe4000782c0ff */
[----:B------:R-:W-:Y:S02]  /*8b4f0*/  LOP3.LUT P0, RZ, R15, 0x4000, RZ, 0xc0, !PT ;  /* 0x000040000fff7812 */ /* 0x000fe4000780c0ff */
[----:B------:R-:W-:Y:S02]  /*8b500*/  PRMT R6, R19, 0x7771, RZ ;  /* 0x0000777113067816 */ /* 0x000fe400000000ff */
[----:B------:R-:W-:-:S03]  /*8b510*/  LOP3.LUT R21, R21, 0xfffffdff, RZ, 0xc0, !PT ;  /* 0xfffffdff15157812 */ /* 0x000fc600078ec0ff */
[----:B----4-:R0:W-:Y:S04]  /*8b520*/  @P6 STG.E.U8 desc[UR32][R28.64], R6 ;  /* 0x000000061c006986 */ /* 0x0101e8000c101120 */
[----:B------:R-:W-:Y:S02]  /*8b530*/  @P1 LOP3.LUT R21, R21, 0x200, RZ, 0xfc, !PT ;  /* 0x0000020015151812 */ /* 0x000fe400078efcff */
[----:B------:R-:W-:Y:S02]  /*8b540*/  LOP3.LUT P1, RZ, R15, 0x8000, RZ, 0xc0, !PT ;  /* 0x000080000fff7812 */ /* 0x000fe4000782c0ff */
[----:B0-----:R-:W-:-:S05]  /*8b550*/  PRMT R6, R19, 0x7772, RZ ;  /* 0x0000777213067816 */ /* 0x001fca00000000ff */
[----:B------:R0:W-:Y:S02]  /*8b560*/  @P0 STG.E.U8 desc[UR32][R26.64], R6 ;  /* 0x000000061a000986 */ /* 0x0001e4000c101120 */
[----:B0-----:R-:W-:-:S05]  /*8b570*/  PRMT R6, R19, 0x7773, RZ ;  /* 0x0000777313067816 */ /* 0x001fca00000000ff */
[----:B------:R0:W-:Y:S01]  /*8b580*/  @P1 STG.E.U8 desc[UR32][R22.64], R6 ;  /* 0x0000000616001986 */ /* 0x0001e2000c101120 */
[----:B------:R-:W-:Y:S02]  /*8b590*/  LOP3.LUT P1, RZ, R21, 0x200, RZ, 0xc0, !PT ;  /* 0x0000020015ff7812 */ /* 0x000fe4000782c0ff */
[----:B0-----:R-:W-:Y:S01]  /*8b5a0*/  PRMT R6, R7, 0x7770, RZ ;  /* 0x0000777007067816 */ /* 0x001fe200000000ff */
[----:B---3--:R0:W-:Y:S10]  /*8b5b0*/  STL.64 [R1+0x27b0], R16 ;  /* 0x0027b01001007387 */ /* 0x0081f40000100a00 */
[----:B--2---:R1:W-:Y:S04]  /*8b5c0*/  @P1 STG.E.U8 desc[UR32][R24.64], R6 ;  /* 0x0000000618001986 */ /* 0x0043e8000c101120 */
[----:B0-----:R-:W2:Y:S04]  /*8b5d0*/  LDL.LU.64 R16, [R1+0x1140] ;  /* 0x0011400001107983 */ /* 0x001ea80000300a00 */
[----:B------:R-:W3:Y:S04]  /*8b5e0*/  LDL.LU R20, [R1+0x1c8] ;  /* 0x0001c80001147983 */ /* 0x000ee80000300800 */
[----:B------:R-:W4:Y:S04]  /*8b5f0*/  LDL.LU.64 R12, [R1+0x1108] ;  /* 0x00110800010c7983 */ /* 0x000f280000300a00 */
[----:B------:R-:W4:Y:S04]  /*8b600*/  LDL.LU.64 R10, [R1+0x1100] ;  /* 0x00110000010a7983 */ /* 0x000f280000300a00 */
[----:B------:R-:W4:Y:S04]  /*8b610*/  LDL.LU.64 R8, [R1+0x10f8] ;  /* 0x0010f80001087983 */ /* 0x000f280000300a00 */
[----:B------:R-:W4:Y:S04]  /*8b620*/  LDL.LU R18, [R1+0x1b8] ;  /* 0x0001b80001127983 */ /* 0x000f280000300800 */
[----:B------:R-:W4:Y:S04]  /*8b630*/  LDL.LU.64 R2, [R1+0x10f0] ;  /* 0x0010f00001027983 */ /* 0x000f280000300a00 */
[----:B------:R-:W4:Y:S04]  /*8b640*/  LDL.LU.64 R4, [R1+0x10e8] ;  /* 0x0010e80001047983 */ /* 0x000f280000300a00 */
[----:B------:R-:W4:Y:S04]  /*8b650*/  LDL.LU.64 R28, [R1+0x10e0] ;  /* 0x0010e000011c7983 */ /* 0x000f280000300a00 */
[----:B------:R-:W4:Y:S04]  /*8b660*/  LDL.LU.64 R26, [R1+0x10d8] ;  /* 0x0010d800011a7983 */ /* 0x000f280000300a00 */
[----:B------:R-:W4:Y:S04]  /*8b670*/  LDL.LU.64 R22, [R1+0x10c8] ;  /* 0x0010c80001167983 */ /* 0x000f280000300a00 */
[----:B------:R-:W4:Y:S04]  /*8b680*/  LDL.LU R19, [R1+0x1a8] ;  /* 0x0001a80001137983 */ /* 0x000f280000300800 */
[----:B-1----:R-:W2:Y:S01]  /*8b690*/  LDL.LU.64 R24, [R1+0x27b8] ;  /* 0x0027b80001187983 */ /* 0x002ea20000300a00 */
[----:B------:R-:W-:-:S02]  /*8b6a0*/  LOP3.LUT P1, RZ, R21, 0x100, RZ, 0xc0, !PT ;  /* 0x0000010015ff7812 */ /* 0x000fc4000782c0ff */
[----:B------:R-:W-:-:S11]  /*8b6b0*/  PRMT R6, R7, 0x7771, RZ ;  /* 0x0000777107067816 */ /* 0x000fd600000000ff */
[----:B--2---:R0:W-:Y:S01]  /*8b6c0*/  @P1 STG.E.U8 desc[UR32][R24.64], R6 ;  /* 0x0000000618001986 */ /* 0x0041e2000c101120 */
[----:B------:R-:W-:Y:S02]  /*8b6d0*/  LOP3.LUT P1, RZ, R21, 0x80, RZ, 0xc0, !PT ;  /* 0x0000008015ff7812 */ /* 0x000fe4000782c0ff */
[----:B0-----:R-:W-:Y:S01]  /*8b6e0*/  PRMT R6, R7, 0x7772, RZ ;  /* 0x0000777207067816 */ /* 0x001fe200000000ff */
[----:B------:R-:W2:Y:S10]  /*8b6f0*/  LDL.LU.64 R24, [R1+0x10b0] ;  /* 0x0010b00001187983 */ /* 0x000eb40000300a00 */
[----:B------:R0:W-:Y:S04]  /*8b700*/  @P1 STG.E.U8 desc[UR32][R16.64], R6 ;  /* 0x0000000610001986 */ /* 0x0001e8000c101120 */
[----:B0-----:R-:W3:Y:S01]  /*8b710*/  LDL.LU.64 R16, [R1+0x27b0] ;  /* 0x0027b00001107983 */ /* 0x001ee20000300a00 */
[----:B------:R-:W-:-:S02]  /*8b720*/  LOP3.LUT P1, RZ, R21, 0x40, RZ, 0xc0, !PT ;  /* 0x0000004015ff7812 */ /* 0x000fc4000782c0ff */
[----:B------:R-:W-:Y:S02]  /*8b730*/  PRMT R6, R7, 0x7773, RZ ;  /* 0x0000777307067816 */ /* 0x000fe400000000ff */
[C---:B------:R-:W-:Y:S02]  /*8b740*/  LOP3.LUT P2, RZ, R15.reuse, 0x1000000, RZ, 0xc0, !PT ;  /* 0x010000000fff7812 */ /* 0x040fe4000784c0ff */
[C---:B------:R-:W-:Y:S02]  /*8b750*/  LOP3.LUT P3, RZ, R15.reuse, 0x2000000, RZ, 0xc0, !PT ;  /* 0x020000000fff7812 */ /* 0x040fe4000786c0ff */
[C---:B------:R-:W-:Y:S02]  /*8b760*/  LOP3.LUT P4, RZ, R15.reuse, 0x4000000, RZ, 0xc0, !PT ;  /* 0x040000000fff7812 */ /* 0x040fe4000788c0ff */
[C---:B------:R-:W-:Y:S02]  /*8b770*/  LOP3.LUT P5, RZ, R15.reuse, 0x8000000, RZ, 0xc0, !PT ;  /* 0x080000000fff7812 */ /* 0x040fe400078ac0ff */
[----:B------:R-:W-:Y:S01]  /*8b780*/  LOP3.LUT P6, RZ, R15, 0x10000000, RZ, 0xc0, !PT ;  /* 0x100000000fff7812 */ /* 0x000fe200078cc0ff */
[----:B---3--:R0:W-:Y:S04]  /*8b790*/  @P1 STG.E.U8 desc[UR32][R16.64], R6 ;  /* 0x0000000610001986 */ /* 0x0081e8000c101120 */
[----:B0-----:R-:W3:Y:S01]  /*8b7a0*/  LDL.LU.64 R16, [R1+0x27a8] ;  /* 0x0027a80001107983 */ /* 0x001ee20000300a00 */
[----:B------:R-:W-:-:S02]  /*8b7b0*/  LOP3.LUT P1, RZ, R21, 0x20, RZ, 0xc0, !PT ;  /* 0x0000002015ff7812 */ /* 0x000fc4000782c0ff */
[----:B------:R-:W-:-:S11]  /*8b7c0*/  PRMT R6, R20, 0x7770, RZ ;  /* 0x0000777014067816 */ /* 0x000fd600000000ff */
[----:B----4-:R0:W-:Y:S01]  /*8b7d0*/  @P1 STG.E.U8 desc[UR32][R12.64], R6 ;  /* 0x000000060c001986 */ /* 0x0101e2000c101120 */
[----:B------:R-:W-:Y:S02]  /*8b7e0*/  LOP3.LUT P1, RZ, R21, 0x10, RZ, 0xc0, !PT ;  /* 0x0000001015ff7812 */ /* 0x000fe4000782c0ff */
[----:B0-----:R-:W-:-:S11]  /*8b7f0*/  PRMT R6, R20, 0x7771, RZ ;  /* 0x0000777114067816 */ /* 0x001fd600000000ff */
[----:B------:R0:W-:Y:S01]  /*8b800*/  @P1 STG.E.U8 desc[UR32][R10.64], R6 ;  /* 0x000000060a001986 */ /* 0x0001e2000c101120 */
[----:B------:R-:W-:Y:S02]  /*8b810*/  LOP3.LUT P1, RZ, R21, 0x8, RZ, 0xc0, !PT ;  /* 0x0000000815ff7812 */ /* 0x000fe4000782c0ff */
[----:B0-----:R-:W-:-:S11]  /*8b820*/  PRMT R6, R20, 0x7772, RZ ;  /* 0x0000777214067816 */ /* 0x001fd600000000ff */
[----:B------:R0:W-:Y:S01]  /*8b830*/  @P1 STG.E.U8 desc[UR32][R8.64], R6 ;  /* 0x0000000608001986 */ /* 0x0001e2000c101120 */
[----:B------:R-:W-:Y:S02]  /*8b840*/  LOP3.LUT P1, RZ, R21, 0x4, RZ, 0xc0, !PT ;  /* 0x0000000415ff7812 */ /* 0x000fe4000782c0ff */
[----:B0-----:R-:W-:-:S11]  /*8b850*/  PRMT R6, R20, 0x7773, RZ ;  /* 0x0000777314067816 */ /* 0x001fd600000000ff */
        /* <DEDUP_REMOVED lines=10> */
[----:B---3--:R0:W-:Y:S04]  /*8b900*/  @P6 STG.E.U8 desc[UR32][R16.64], R6 ;  /* 0x0000000610006986 */ /* 0x0081e8000c101120 */
[----:B0-----:R-:W3:Y:S04]  /*8b910*/  LDL.LU.64 R16, [R1+0x27a0] ;  /* 0x0027a00001107983 */ /* 0x001ee80000300a00 */
[----:B------:R-:W4:Y:S01]  /*8b920*/  LDL.LU.64 R2, [R1+0x10a8] ;  /* 0x0010a80001027983 */ /* 0x000f220000300a00 */
[C---:B------:R-:W-:Y:S02]  /*8b930*/  LOP3.LUT P0, RZ, R15.reuse, 0x20000000, RZ, 0xc0, !PT ;  /* 0x200000000fff7812 */ /* 0x040fe4000780c0ff */
[----:B------:R-:W-:-:S02]  /*8b940*/  LOP3.LUT P4, RZ, R15, 0x40000000, RZ, 0xc0, !PT ;  /* 0x400000000fff7812 */ /* 0x000fc4000788c0ff */
[----:B------:R-:W-:Y:S01]  /*8b950*/  PRMT R6, R19, 0x7771, RZ ;  /* 0x0000777113067816 */ /* 0x000fe200000000ff */
[----:B------:R-:W3:Y:S04]  /*8b960*/  LDL.LU.64 R28, [R1+0x10a0] ;  /* 0x0010a000011c7983 */ /* 0x000ee80000300a00 */
[----:B------:R-:W3:Y:S04]  /*8b970*/  LDL.LU.64 R4, [R1+0x1098] ;  /* 0x0010980001047983 */ /* 0x000ee80000300a00 */
[----:B------:R-:W3:Y:S04]  /*8b980*/  LDL.LU.64 R26, [R1+0x1090] ;  /* 0x00109000011a7983 */ /* 0x000ee80000300a00 */
[----:B------:R-:W3:Y:S04]  /*8b990*/  LDL.LU.64 R22, [R1+0x1088] ;  /* 0x0010880001167983 */ /* 0x000ee80000300a00 */
[----:B--2---:R0:W-:Y:S01]  /*8b9a0*/  @P0 STG.E.U8 desc[UR32][R24.64], R6 ;  /* 0x0000000618000986 */ /* 0x0041e2000c101120 */
[----:B------:R-:W-:-:S02]  /*8b9b0*/  LOP3.LUT P5, RZ, R15, 0x80000000, RZ, 0xc0, !PT ;  /* 0x800000000fff7812 */ /* 0x000fc400078ac0ff */
[C---:B0-----:R-:W-:Y:S01]  /*8b9c0*/  PRMT R6, R19.reuse, 0x7772, RZ ;  /* 0x0000777213067816 */ /* 0x041fe200000000ff */
[----:B------:R-:W2:Y:S04]  /*8b9d0*/  LDL.LU.64 R24, [R1+0x1078] ;  /* 0x0010780001187983 */ /* 0x000ea80000300a00 */
[----:B------:R-:W2:Y:S04]  /*8b9e0*/  LDL.LU R7, [R1+0x1cc] ;  /* 0x0001cc0001077983 */ /* 0x000ea80000300800 */
[----:B------:R-:W-:Y:S04]  /*8b9f0*/  STL.64 [R1+0x25e8], R14 ;  /* 0x0025e80e01007387 */ /* 0x000fe80000100a00 */
[----:B----4-:R0:W-:Y:S02]  /*8ba00*/  @P4 STG.E.U8 desc[UR32][R2.64], R6 ;  /* 0x0000000602004986 */ /* 0x0101e4000c101120 */
[----:B0-----:R-:W-:-:S02]  /*8ba10*/  PRMT R6, R19, 0x7773, RZ ;  /* 0x0000777313067816 */ /* 0x001fc400000000ff */
[----:B------:R-:W4:Y:S04]  /*8ba20*/  LDL.LU.64 R18, [R1+0x1068] ;  /* 0x0010680001127983 */ /* 0x000f280000300a00 */
[----:B------:R-:W2:Y:S01]  /*8ba30*/  LDL.LU.64 R14, [R1+0x1058] ;  /* 0x00105800010e7983 */ /* 0x000ea20000300a00 */
[----:B---3--:R-:W-:-:S13]  /*8ba40*/  LOP3.LUT P1, RZ, R16, 0x400, RZ, 0xc0, !PT ;  /* 0x0000040010ff7812 */ /* 0x008fda000782c0ff */
        /* <DEDUP_REMOVED lines=16> */
[----:B0-----:R-:W2:Y:S06]  /*8bb50*/  LDL.LU.64 R14, [R1+0x1060] ;  /* 0x00106000010e7983 */ /* 0x001eac0000300a00 */
[----:B------:R-:W-:-:S02]  /*8bb60*/  @P1 LOP3.LUT R0, R0, 0x80000000, RZ, 0xfc, !PT ;  /* 0x8000000000001812 */ /* 0x000fc400078efcff */
[C---:B------:R-:W-:Y:S02]  /*8bb70*/  LOP3.LUT P1, RZ, R16.reuse, 0x10, RZ, 0xc0, !PT ;  /* 0x0000001010ff7812 */ /* 0x040fe4000782c0ff */
[----:B------:R-:W-:Y:S02]  /*8bb80*/  LOP3.LUT R21, R21, 0xfffffffe, RZ, 0xc0, !PT ;  /* 0xfffffffe15157812 */ /* 0x000fe400078ec0ff */
[C---:B------:R-:W-:Y:S02]  /*8bb90*/  LOP3.LUT P6, RZ, R16.reuse, 0x1, RZ, 0xc0, !PT ;  /* 0x0000000110ff7812 */ /* 0x040fe400078cc0ff */
[----:B------:R-:W-:-:S07]  /*8bba0*/  LOP3.LUT P0, RZ, R16, 0x2, RZ, 0xc0, !PT ;  /* 0x0000000210ff7812 */ /* 0x000fce000780c0ff */
[----:B------:R-:W-:Y:S02]  /*8bbb0*/  @P1 LOP3.LUT R21, R21, 0x1, RZ, 0xfc, !PT ;  /* 0x0000000115151812 */ /* 0x000fe400078efcff */
[----:B------:R-:W-:Y:S01]  /*8bbc0*/  LOP3.LUT P1, RZ, R16, 0x8, RZ, 0xc0, !PT ;  /* 0x0000000810ff7812 */ /* 0x000fe2000782c0ff */
[----:B------:R0:W-:Y:S01]  /*8bbd0*/  @P5 STG.E.U8 desc[UR32][R28.64], R6 ;  /* 0x000000061c005986 */ /* 0x0001e2000c101120 */
[----:B------:R-:W-:Y:S02]  /*8bbe0*/  LOP3.LUT R21, R21, 0xfffffffd, RZ, 0xc0, !PT ;  /* 0xfffffffd15157812 */ /* 0x000fe400078ec0ff */
[----:B0-----:R-:W-:-:S09]  /*8bbf0*/  PRMT R6, R17, 0x7770, RZ ;  /* 0x0000777011067816 */ /* 0x001fd200000000ff */
[----:B------:R-:W-:Y:S02]  /*8bc00*/  @P1 LOP3.LUT R21, R21, 0x2, RZ, 0xfc, !PT ;  /* 0x0000000215151812 */ /* 0x000fe400078efcff */
[----:B------:R-:W-:Y:S01]  /*8bc10*/  LOP3.LUT P1, RZ, R16, 0x4, RZ, 0xc0, !PT ;  /* 0x0000000410ff7812 */ /* 0x000fe2000782c0ff */
[----:B------:R-:W3:Y:S04]  /*8bc20*/  LDL.LU R28, [R1+0x1bc] ;  /* 0x0001bc00011c7983 */ /* 0x000ee80000300800 */
[----:B------:R0:W-:Y:S04]  /*8bc30*/  @P6 STG.E.U8 desc[UR32][R4.64], R6 ;  /* 0x0000000604006986 */ /* 0x0001e8000c101120 */
[----:B------:R-:W3:Y:S04]  /*8bc40*/  LDL.LU.64 R12, [R1+0x1050] ;  /* 0x00105000010c7983 */ /* 0x000ee80000300a00 */
[----:B------:R-:W3:Y:S04]  /*8bc50*/  LDL.LU.64 R10, [R1+0x1048] ;  /* 0x00104800010a7983 */ /* 0x000ee80000300a00 */
[----:B------:R-:W3:Y:S04]  /*8bc60*/  LDL.LU.64 R8, [R1+0x1040] ;  /* 0x0010400001087983 */ /* 0x000ee80000300a00 */
[----:B------:R-:W3:Y:S01]  /*8bc70*/  LDL.LU.64 R2, [R1+0x1038] ;  /* 0x0010380001027983 */ /* 0x000ee20000300a00 */
[----:B0-----:R-:W-:-:S03]  /*8bc80*/  PRMT R6, R17, 0x7771, RZ ;  /* 0x0000777111067816 */ /* 0x001fc600000000ff */
[----:B------:R-:W3:Y:S04]  /*8bc90*/  LDL.LU.64 R4, [R1+0x1028] ;  /* 0x0010280001047983 */ /* 0x000ee80000300a00 */
[----:B------:R0:W-:Y:S02]  /*8bca0*/  @P0 STG.E.U8 desc[UR32][R26.64], R6 ;  /* 0x000000061a000986 */ /* 0x0001e4000c101120 */
[----:B0-----:R-:W-:-:S05]  /*8bcb0*/  PRMT R6, R17, 0x7772, RZ ;  /* 0x0000777211067816 */ /* 0x001fca00000000ff */
[----:B------:R0:W-:Y:S01]  /*8bcc0*/  @P1 STG.E.U8 desc[UR32][R22.64], R6 ;  /* 0x0000000616001986 */ /* 0x0001e2000c101120 */
[----:B------:R-:W-:Y:S02]  /*8bcd0*/  LOP3.LUT P1, RZ, R21, 0x2, RZ, 0xc0, !PT ;  /* 0x0000000215ff7812 */ /* 0x000fe4000782c0ff */
[----:B0-----:R-:W-:Y:S02]  /*8bce0*/  PRMT R6, R17, 0x7773, RZ ;  /* 0x0000777311067816 */ /* 0x001fe400000000ff */
[----:B------:R-:W3:Y:S09]  /*8bcf0*/  LDL.LU R17, [R1+0x2798] ;  /* 0x0027980001117983 */ /* 0x000ef20000300800 */
[----:B------:R0:W-:Y:S01]  /*8bd00*/  @P1 STG.E.U8 desc[UR32][R24.64], R6 ;  /* 0x0000000618001986 */ /* 0x0001e2000c101120 */
[----:B------:R-:W-:-:S03]  /*8bd10*/  LOP3.LUT P1, RZ, R21, 0x1, RZ, 0xc0, !PT ;  /* 0x0000000115ff7812 */ /* 0x000fc6000782c0ff */
[----:B------:R-:W3:Y:S04]  /*8bd20*/  LDL.LU.64 R26, [R1+0x1010] ;  /* 0x00101000011a7983 */ /* 0x000ee80000300a00 */
[----:B------:R-:W3:Y:S01]  /*8bd30*/  LDL.LU.64 R22, [R1+0x1008] ;  /* 0x0010080001167983 */ /* 0x000ee20000300a00 */
[----:B0-----:R-:W-:-:S03]  /*8bd40*/  PRMT R6, R7, 0x7770, RZ ;  /* 0x0000777007067816 */ /* 0x001fc600000000ff */
[----:B------:R-:W3:Y:S04]  /*8bd50*/  LDL.LU.64 R24, [R1+0x1000] ;  /* 0x0010000001187983 */ /* 0x000ee80000300a00 */
[----:B------:R-:W3:Y:S04]  /*8bd60*/  LDL.LU.64 R20, [R1+0xff8] ;  /* 0x000ff80001147983 */ /* 0x000ee80000300a00 */
[----:B------:R-:W3:Y:S04]  /*8bd70*/  LDL.LU R29, [R1+0x19c] ;  /* 0x00019c00011d7983 */ /* 0x000ee80000300800 */
[----:B----4-:R0:W-:Y:S01]  /*8bd80*/  @P1 STG.E.U8 desc[UR32][R18.64], R6 ;  /* 0x0000000612001986 */ /* 0x0101e2000c101120 */
[----:B------:R-:W-:-:S02]  /*8bd90*/  LOP3.LUT P1, RZ, R0, 0x80000000, RZ, 0xc0, !PT ;  /* 0x8000000000ff7812 */ /* 0x000fc4000782c0ff */
[----:B0-----:R-:W-:Y:S01]  /*8bda0*/  PRMT R6, R7, 0x7771, RZ ;  /* 0x0000777107067816 */ /* 0x001fe200000000ff */
[----:B------:R-:W4:Y:S10]  /*8bdb0*/  LDL.LU.64 R18, [R1+0xff0] ;  /* 0x000ff00001127983 */ /* 0x000f340000300a00 */
[----:B--2---:R0:W-:Y:S04]  /*8bdc0*/  @P1 STG.E.U8 desc[UR32][R14.64], R6 ;  /* 0x000000060e001986 */ /* 0x0041e8000c101120 */
[----:B0-----:R-:W2:Y:S01]  /*8bdd0*/  LDL.LU.64 R14, [R1+0x2790] ;  /* 0x00279000010e7983 */ /* 0x001ea20000300a00 */
[----:B------:R-:W-:-:S02]  /*8bde0*/  LOP3.LUT P1, RZ, R0, 0x40000000, RZ, 0xc0, !PT ;  /* 0x4000000000ff7812 */ /* 0x000fc4000782c0ff */
[----:B------:R-:W-:Y:S02]  /*8bdf0*/  PRMT R6, R7, 0x7772, RZ ;  /* 0x0000777207067816 */ /* 0x000fe400000000ff */
[C---:B------:R-:W-:Y:S02]  /*8be00*/  LOP3.LUT P2, RZ, R16.reuse, 0x800, RZ, 0xc0, !PT ;  /* 0x0000080010ff7812 */ /* 0x040fe4000784c0ff */
[C---:B------:R-:W-:Y:S02]  /*8be10*/  LOP3.LUT P3, RZ, R16.reuse, 0x1000, RZ, 0xc0, !PT ;  /* 0x0000100010ff7812 */ /* 0x040fe4000786c0ff */
[C---:B------:R-:W-:Y:S02]  /*8be20*/  LOP3.LUT P4, RZ, R16.reuse, 0x2000, RZ, 0xc0, !PT ;  /* 0x0000200010ff7812 */ /* 0x040fe4000788c0ff */
[C---:B------:R-:W-:Y:S02]  /*8be30*/  LOP3.LUT P5, RZ, R16.reuse, 0x4000, RZ, 0xc0, !PT ;  /* 0x0000400010ff7812 */ /* 0x040fe400078ac0ff */
[----:B------:R-:W-:-:S02]  /*8be40*/  LOP3.LUT P6, RZ, R16, 0x8000, RZ, 0xc0, !PT ;  /* 0x0000800010ff7812 */ /* 0x000fc400078cc0ff */
[----:B------:R-:W-:Y:S01]  /*8be50*/  LOP3.LUT P0, RZ, R16, 0x10000, RZ, 0xc0, !PT ;  /* 0x0001000010ff7812 */ /* 0x000fe2000780c0ff */
[----:B--2---:R0:W-:Y:S01]  /*8be60*/  @P1 STG.E.U8 desc[UR32][R14.64], R6 ;  /* 0x000000060e001986 */ /* 0x0041e2000c101120 */
[----:B------:R-:W-:Y:S02]  /*8be70*/  LOP3.LUT P1, RZ, R0, 0x20000000, RZ, 0xc0, !PT ;  /* 0x2000000000ff7812 */ /* 0x000fe4000782c0ff */
[----:B0-----:R-:W-:-:S11]  /*8be80*/  PRMT R6, R7, 0x7773, RZ ;  /* 0x0000777307067816 */ /* 0x001fd600000000ff */
[----:B---3--:R0:W-:Y:S01]  /*8be90*/  @P1 STG.E.U8 desc[UR32][R12.64], R6 ;  /* 0x000000060c001986 */ /* 0x0081e2000c101120 */
        /* <DEDUP_REMOVED lines=17> */
[----:B0-----:R-:W-:Y:S02]  /*8bfb0*/  PRMT R6, R17, 0x7773, RZ ;  /* 0x0000777311067816 */ /* 0x001fe400000000ff */
[----:B------:R-:W2:Y:S04]  /*8bfc0*/  LDL.LU R17, [R1+0x2788] ;  /* 0x0027880001117983 */ /* 0x000ea80000300800 */
[----:B------:R0:W-:Y:S02]  /*8bfd0*/  @P6 STG.E.U8 desc[UR32][R20.64], R6 ;  /* 0x0000000614006986 */ /* 0x0001e4000c101120 */
[----:B0-----:R-:W-:-:S05]  /*8bfe0*/  PRMT R6, R29, 0x7770, RZ ;  /* 0x000077701d067816 */ /* 0x001fca00000000ff */
[----:B----4-:R0:W-:Y:S04]  /*8bff0*/  @P0 STG.E.U8 desc[UR32][R18.64], R6 ;  /* 0x0000000612000986 */ /* 0x0101e8000c101120 */
[----:B0-----:R-:W3:Y:S01]  /*8c000*/  LDL.LU.64 R18, [R1+0xfe8] ;  /* 0x000fe80001127983 */ /* 0x001ee20000300a00 */
[----:B------:R-:W-:Y:S02]  /*8c010*/  LOP3.LUT P1, RZ, R16, 0x20000000, RZ, 0xc0, !PT ;  /* 0x2000000010ff7812 */ /* 0x000fe4000782c0ff */
[----:B------:R-:W-:Y:S02]  /*8c020*/  LOP3.LUT R0, R0, 0xfffbffff, RZ, 0xc0, !PT ;  /* 0xfffbffff00007812 */ /* 0x000fe400078ec0ff */
[----:B------:R-:W-:Y:S02]  /*8c030*/  LOP3.LUT P4, RZ, R16, 0x20000, RZ, 0xc0, !PT ;  /* 0x0002000010ff7812 */ /* 0x000fe4000788c0ff */
[----:B------:R-:W-:Y:S01]  /*8c040*/  PRMT R6, R29, 0x7771, RZ ;  /* 0x000077711d067816 */ /* 0x000fe200000000ff */
[----:B------:R-:W4:Y:S04]  /*8c050*/  LDL.LU.64 R4, [R1+0xfe0] ;  /* 0x000fe00001047983 */ /* 0x000f280000300a00 */
[----:B------:R-:W2:Y:S04]  /*8c060*/  LDL.LU.64 R20, [R1+0xfd0] ;  /* 0x000fd00001147983 */ /* 0x000ea80000300a00 */
[----:B------:R-:W2:Y:S04]  /*8c070*/  LDL.LU.64 R26, [R1+0xfc0] ;  /* 0x000fc000011a7983 */ /* 0x000ea80000300a00 */
[----:B------:R-:W2:Y:S04]  /*8c080*/  LDL.LU.64 R22, [R1+0xfb8] ;  /* 0x000fb80001167983 */ /* 0x000ea80000300a00 */
[----:B------:R-:W2:Y:S01]  /*8c090*/  LDL.LU.64 R24, [R1+0xfb0] ;  /* 0x000fb00001187983 */ /* 0x000ea20000300a00 */
        /* <DEDUP_REMOVED lines=21> */
[C---:B------:R-:W-:Y:S02]  /*8c1f0*/  LOP3.LUT P5, RZ, R16.reuse, 0x40000, RZ, 0xc0, !PT ;  /* 0x0004000010ff7812 */ /* 0x040fe400078ac0ff */
[C---:B------:R-:W-:Y:S02]  /*8c200*/  LOP3.LUT P6, RZ, R16.reuse, 0x80000, RZ, 0xc0, !PT ;  /* 0x0008000010ff7812 */ /* 0x040fe400078cc0ff */
[----:B------:R-:W-:-:S02]  /*8c210*/  LOP3.LUT P0, RZ, R16, 0x100000, RZ, 0xc0, !PT ;  /* 0x0010000010ff7812 */ /* 0x000fc4000780c0ff */
[C---:B------:R-:W-:Y:S02]  /*8c220*/  LOP3.LUT P2, RZ, R16.reuse, 0x40000000, RZ, 0xc0, !PT ;  /* 0x4000000010ff7812 */ /* 0x040fe4000784c0ff */
[----:B------:R-:W-:Y:S02]  /*8c230*/  LOP3.LUT P3, RZ, R16, 0x80000000, RZ, 0xc0, !PT ;  /* 0x8000000010ff7812 */ /* 0x000fe4000786c0ff */
[----:B------:R-:W-:Y:S02]  /*8c240*/  @P1 LOP3.LUT R0, R0, 0x2000000, RZ, 0xfc, !PT ;  /* 0x0200000000001812 */ /* 0x000fe400078efcff */
[----:B------:R-:W-:Y:S01]  /*8c250*/  LOP3.LUT P1, RZ, R16, 0x200000, RZ, 0xc0, !PT ;  /* 0x0020000010ff7812 */ /* 0x000fe2000782c0ff */
[----:B---3--:R0:W-:Y:S04]  /*8c260*/  @P4 STG.E.U8 desc[UR32][R18.64], R6 ;  /* 0x0000000612004986 */ /* 0x0081e8000c101120 */
[----:B0-----:R-:W3:Y:S04]  /*8c270*/  LDL.LU.64 R18, [R1+0xfa8] ;  /* 0x000fa80001127983 */ /* 0x001ee80000300a00 */
[----:B------:R-:W3:Y:S04]  /*8c280*/  LDL.LU R7, [R1+0x170] ;  /* 0x0001700001077983 */ /* 0x000ee80000300800 */
[----:B------:R-:W3:Y:S04]  /*8c290*/  LDL.LU R16, [R1+0x180] ;  /* 0x0001800001107983 */ /* 0x000ee80000300800 */
[----:B------:R-:W3:Y:S01]  /*8c2a0*/  LDL.LU.64 R14, [R1+0xf98] ;  /* 0x000f9800010e7983 */ /* 0x000ee20000300a00 */
[----:B------:R-:W-:-:S05]  /*8c2b0*/  PRMT R6, R29, 0x7772, RZ ;  /* 0x000077721d067816 */ /* 0x000fca00000000ff */
[----:B----4-:R0:W-:Y:S02]  /*8c2c0*/  @P5 STG.E.U8 desc[UR32][R4.64], R6 ;  /* 0x0000000604005986 */ /* 0x0101e4000c101120 */
[----:B0-----:R-:W-:-:S05]  /*8c2d0*/  PRMT R6, R29, 0x7773, RZ ;  /* 0x000077731d067816 */ /* 0x001fca00000000ff */
[----:B--2---:R-:W-:Y:S04]  /*8c2e0*/  @P6 STG.E.U8 desc[UR32][R20.64], R6 ;  /* 0x0000000614006986 */ /* 0x004fe8000c101120 */
[----:B---3--:R0:W-:Y:S04]  /*8c2f0*/  STL.64 [R1+0x2780], R14 ;  /* 0x0027800e01007387 */ /* 0x0081e80000100a00 */
[----:B0-----:R-:W2:Y:S01]  /*8c300*/  LDL.LU.64 R14, [R1+0xfa0] ;  /* 0x000fa000010e7983 */ /* 0x001ea20000300a00 */
[----:B------:R-:W-:-:S03]  /*8c310*/  PRMT R6, R16, 0x7770, RZ ;  /* 0x0000777010067816 */ /* 0x000fc600000000ff */
[----:B------:R-:W3:Y:S04]  /*8c320*/  LDL.LU.64 R12, [R1+0xf90] ;  /* 0x000f9000010c7983 */ /* 0x000ee80000300a00 */
[----:B------:R-:W4:Y:S04]  /*8c330*/  LDL.LU.64 R10, [R1+0xf80] ;  /* 0x000f8000010a7983 */ /* 0x000f280000300a00 */
[----:B------:R-:W4:Y:S04]  /*8c340*/  LDL.LU R20, [R1+0x150] ;  /* 0x0001500001147983 */ /* 0x000f280000300800 */
[----:B------:R0:W-:Y:S04]  /*8c350*/  @P0 STG.E.U8 desc[UR32][R26.64], R6 ;  /* 0x000000061a000986 */ /* 0x0001e8000c101120 */
[----:B------:R-:W4:Y:S04]  /*8c360*/  LDL.LU.64 R8, [R1+0xf70] ;  /* 0x000f700001087983 */ /* 0x000f280000300a00 */
[----:B------:R-:W4:Y:S04]  /*8c370*/  LDL.LU.64 R2, [R1+0xf68] ;  /* 0x000f680001027983 */ /* 0x000f280000300a00 */
[----:B------:R-:W4:Y:S04]  /*8c380*/  LDL.LU R21, [R1+0x140] ;  /* 0x0001400001157983 */ /* 0x000f280000300800 */
[----:B------:R-:W4:Y:S04]  /*8c390*/  LDL.LU.64 R4, [R1+0xf60] ;  /* 0x000f600001047983 */ /* 0x000f280000300a00 */
[----:B------:R-:W4:Y:S01]  /*8c3a0*/  LDL.LU.64 R28, [R1+0xf58] ;  /* 0x000f5800011c7983 */ /* 0x000f220000300a00 */
[----:B0-----:R-:W-:-:S03]  /*8c3b0*/  PRMT R6, R16, 0x7771, RZ ;  /* 0x0000777110067816 */ /* 0x001fc600000000ff */
[----:B------:R-:W4:Y:S04]  /*8c3c0*/  LDL.LU.64 R26, [R1+0xf50] ;  /* 0x000f5000011a7983 */ /* 0x000f280000300a00 */
[----:B------:R0:W-:Y:S01]  /*8c3d0*/  @P1 STG.E.U8 desc[UR32][R22.64], R6 ;  /* 0x0000000616001986 */ /* 0x0001e2000c101120 */
[----:B------:R-:W-:Y:S02]  /*8c3e0*/  LOP3.LUT P1, RZ, R0, 0x2000000, RZ, 0xc0, !PT ;  /* 0x0200000000ff7812 */ /* 0x000fe4000782c0ff */
[----:B0-----:R-:W-:Y:S01]  /*8c3f0*/  PRMT R6, R16, 0x7772, RZ ;  /* 0x0000777210067816 */ /* 0x001fe200000000ff */
[----:B------:R-:W4:Y:S10]  /*8c400*/  LDL.LU.64 R22, [R1+0xf48] ;  /* 0x000f480001167983 */ /* 0x000f340000300a00 */
[----:B------:R0:W-:Y:S01]  /*8c410*/  @P1 STG.E.U8 desc[UR32][R24.64], R6 ;  /* 0x0000000618001986 */ /* 0x0001e2000c101120 */
[----:B------:R-:W-:-:S02]  /*8c420*/  LOP3.LUT P1, RZ, R0, 0x1000000, RZ, 0xc0, !PT ;  /* 0x0100000000ff7812 */ /* 0x000fc4000782c0ff */
[----:B0-----:R-:W-:Y:S01]  /*8c430*/  PRMT R6, R16, 0x7773, RZ ;  /* 0x0000777310067816 */ /* 0x001fe200000000ff */
[----:B------:R-:W4:Y:S10]  /*8c440*/  LDL.LU.64 R24, [R1+0xf40] ;  /* 0x000f400001187983 */ /* 0x000f340000300a00 */
[----:B------:R0:W-:Y:S01]  /*8c450*/  @P1 STG.E.U8 desc[UR32][R18.64], R6 ;  /* 0x0000000612001986 */ /* 0x0001e2000c101120 */
        /* <DEDUP_REMOVED lines=10> */
[----:B------:R-:W-:-:S03]  /*8c500*/  LOP3.LUT P0, RZ, R17, 0x8, RZ, 0xc0, !PT ;  /* 0x0000000811ff7812 */ /* 0x000fc6000780c0ff */
[----:B--2---:R0:W-:Y:S01]  /*8c510*/  @P1 STG.E.U8 desc[UR32][R14.64], R6 ;  /* 0x000000060e001986 */ /* 0x0041e2000c101120 */
[----:B------:R-:W-:Y:S02]  /*8c520*/  LOP3.LUT P1, RZ, R0, 0x200000, RZ, 0xc0, !PT ;  /* 0x0020000000ff7812 */ /* 0x000fe4000782c0ff */
[----:B0-----:R-:W-:-:S11]  /*8c530*/  PRMT R6, R7, 0x7772, RZ ;  /* 0x0000777207067816 */ /* 0x001fd600000000ff */
[----:B---3--:R0:W-:Y:S01]  /*8c540*/  @P1 STG.E.U8 desc[UR32][R12.64], R6 ;  /* 0x000000060c001986 */ /* 0x0081e2000c101120 */
[----:B------:R-:W-:Y:S02]  /*8c550*/  LOP3.LUT P1, RZ, R0, 0x100000, RZ, 0xc0, !PT ;  /* 0x0010000000ff7812 */ /* 0x000fe4000782c0ff */
[----:B0-----:R-:W-:-:S11]  /*8c560*/  PRMT R6, R7, 0x7773, RZ ;  /* 0x0000777307067816 */ /* 0x001fd600000000ff */
[----:B----4-:R0:W-:Y:S01]  /*8c570*/  @P1 STG.E.U8 desc[UR32][R10.64], R6 ;  /* 0x000000060a001986 */ /* 0x0101e2000c101120 */
        /* <DEDUP_REMOVED lines=17> */
[----:B------:R-:W2:Y:S04]  /*8c690*/  LDL.LU.64 R20, [R1+0xf10] ;  /* 0x000f100001147983 */ /* 0x000ea80000300a00 */
[----:B------:R0:W-:Y:S04]  /*8c6a0*/  @P0 STG.E.U8 desc[UR32][R18.64], R6 ;  /* 0x0000000612000986 */ /* 0x0001e8000c101120 */
[----:B0-----:R-:W3:Y:S04]  /*8c6b0*/  LDL.LU.64 R18, [R1+0xf08] ;  /* 0x000f080001127983 */ /* 0x001ee80000300a00 */
[----:B------:R-:W4:Y:S04]  /*8c6c0*/  LDL.LU.64 R4, [R1+0xf00] ;  /* 0x000f000001047983 */ /* 0x000f280000300a00 */
[----:B------:R-:W2:Y:S04]  /*8c6d0*/  LDL.LU R23, [R1+0x184] ;  /* 0x0001840001177983 */ /* 0x000ea80000300800 */
[----:B------:R-:W4:Y:S04]  /*8c6e0*/  LDL.LU.64 R28, [R1+0xef8] ;  /* 0x000ef800011c7983 */ /* 0x000f280000300a00 */
[----:B------:R-:W4:Y:S04]  /*8c6f0*/  LDL.LU.64 R26, [R1+0xef0] ;  /* 0x000ef000011a7983 */ /* 0x000f280000300a00 */
[----:B------:R-:W4:Y:S04]  /*8c700*/  LDL.LU.64 R24, [R1+0xee8] ;  /* 0x000ee80001187983 */ /* 0x000f280000300a00 */
[----:B------:R-:W4:Y:S01]  /*8c710*/  LDL.LU R16, [R1+0x174] ;  /* 0x0001740001107983 */ /* 0x000f220000300800 */
[----:B------:R-:W-:-:S02]  /*8c720*/  LOP3.LUT P4, RZ, R17, 0x10, RZ, 0xc0, !PT ;  /* 0x0000001011ff7812 */ /* 0x000fc4000788c0ff */
[C---:B------:R-:W-:Y:S02]  /*8c730*/  LOP3.LUT P5, RZ, R17.reuse, 0x20, RZ, 0xc0, !PT ;  /* 0x0000002011ff7812 */ /* 0x040fe400078ac0ff */
        /* <DEDUP_REMOVED lines=16> */
[----:B--2---:R-:W-:-:S05]  /*8c840*/  PRMT R6, R23, 0x7770, RZ ;  /* 0x0000777017067816 */ /* 0x004fca00000000ff */
[----:B------:R0:W-:Y:S04]  /*8c850*/  @P4 STG.E.U8 desc[UR32][R20.64], R6 ;  /* 0x0000000614004986 */ /* 0x0001e8000c101120 */
[----:B0-----:R-:W2:Y:S01]  /*8c860*/  LDL.LU.64 R20, [R1+0xee0] ;  /* 0x000ee00001147983 */ /* 0x001ea20000300a00 */
[----:B------:R-:W-:-:S03]  /*8c870*/  PRMT R6, R23, 0x7771, RZ ;  /* 0x0000777117067816 */ /* 0x000fc600000000ff */
[----:B------:R-:W2:Y:S04]  /*8c880*/  LDL.LU R7, [R1+0x154] ;  /* 0x0001540001077983 */ /* 0x000ea80000300800 */
[----:B---3--:R0:W-:Y:S04]  /*8c890*/  @P5 STG.E.U8 desc[UR32][R18.64], R6 ;  /* 0x0000000612005986 */ /* 0x0081e8000c101120 */
[----:B0-----:R-:W3:Y:S01]  /*8c8a0*/  LDL.LU.64 R18, [R1+0xed0] ;  /* 0x000ed00001127983 */ /* 0x001ee20000300a00 */
[----:B------:R-:W-:-:S03]  /*8c8b0*/  LOP3.LUT R0, R0, 0xffff7fff, RZ, 0xc0, !PT ;  /* 0xffff7fff00007812 */ /* 0x000fc600078ec0ff */
[----:B------:R-:W3:Y:S01]  /*8c8c0*/  LDL.LU.64 R14, [R1+0xec0] ;  /* 0x000ec000010e7983 */ /* 0x000ee20000300a00 */
[----:B------:R-:W-:-:S03]  /*8c8d0*/  LOP3.LUT P6, RZ, R17, 0x40, RZ, 0xc0, !PT ;  /* 0x0000004011ff7812 */ /* 0x000fc600078cc0ff */
[----:B------:R-:W3:Y:S01]  /*8c8e0*/  LDL.LU.64 R12, [R1+0xeb8] ;  /* 0x000eb800010c7983 */ /* 0x000ee20000300a00 */
[----:B------:R-:W-:Y:S02]  /*8c8f0*/  @P1 LOP3.LUT R0, R0, 0x8000, RZ, 0xfc, !PT ;  /* 0x0000800000001812 */ /* 0x000fe400078efcff */
[C---:B------:R-:W-:Y:S02]  /*8c900*/  LOP3.LUT P1, RZ, R17.reuse, 0x400, RZ, 0xc0, !PT ;  /* 0x0000040011ff7812 */ /* 0x040fe4000782c0ff */
[----:B------:R-:W-:Y:S02]  /*8c910*/  LOP3.LUT P0, RZ, R17, 0x80, RZ, 0xc0, !PT ;  /* 0x0000008011ff7812 */ /* 0x000fe4000780c0ff */
[----:B------:R-:W-:Y:S02]  /*8c920*/  PRMT R6, R23, 0x7772, RZ ;  /* 0x0000777217067816 */ /* 0x000fe400000000ff */
[----:B------:R-:W-:Y:S01]  /*8c930*/  LOP3.LUT R0, R0, 0xfffeffff, RZ, 0xc0, !PT ;  /* 0xfffeffff00007812 */ /* 0x000fe200078ec0ff */
[----:B------:R-:W3:Y:S04]  /*8c940*/  LDL.LU.64 R10, [R1+0xeb0] ;  /* 0x000eb000010a7983 */ /* 0x000ee80000300a00 */
[----:B------:R-:W3:Y:S04]  /*8c950*/  LDL.LU R22, [R1+0x144] ;  /* 0x0001440001167983 */ /* 0x000ee80000300800 */
[----:B------:R-:W3:Y:S04]  /*8c960*/  LDL.LU.64 R8, [R1+0xea8] ;  /* 0x000ea80001087983 */ /* 0x000ee80000300a00 */
[----:B------:R-:W3:Y:S01]  /*8c970*/  LDL.LU.64 R2, [R1+0xea0] ;  /* 0x000ea00001027983 */ /* 0x000ee20000300a00 */
[----:B------:R-:W-:-:S02]  /*8c980*/  @P1 LOP3.LUT R0, R0, 0x10000, RZ, 0xfc, !PT ;  /* 0x0001000000001812 */ /* 0x000fc400078efcff */
[----:B------:R-:W-:Y:S02]  /*8c990*/  LOP3.LUT P1, RZ, R17, 0x200, RZ, 0xc0, !PT ;  /* 0x0000020011ff7812 */ /* 0x000fe4000782c0ff */
[----:B------:R-:W-:Y:S01]  /*8c9a0*/  LOP3.LUT R0, R0, 0xfffdffff, RZ, 0xc0, !PT ;  /* 0xfffdffff00007812 */ /* 0x000fe200078ec0ff */
[----:B----4-:R0:W-:Y:S10]  /*8c9b0*/  @P6 STG.E.U8 desc[UR32][R4.64], R6 ;  /* 0x0000000604006986 */ /* 0x0101f4000c101120 */
[----:B------:R-:W-:-:S02]  /*8c9c0*/  @P1 LOP3.LUT R0, R0, 0x20000, RZ, 0xfc, !PT ;  /* 0x0002000000001812 */ /* 0x000fc400078efcff */
[----:B------:R-:W-:Y:S02]  /*8c9d0*/  LOP3.LUT P1, RZ, R17, 0x100, RZ, 0xc0, !PT ;  /* 0x0000010011ff7812 */ /* 0x000fe4000782c0ff */
[----:B0-----:R-:W-:Y:S01]  /*8c9e0*/  PRMT R6, R23, 0x7773, RZ ;  /* 0x0000777317067816 */ /* 0x001fe200000000ff */
[----:B------:R-:W4:Y:S04]  /*8c9f0*/  LDL.LU.64 R4, [R1+0xe98] ;  /* 0x000e980001047983 */ /* 0x000f280000300a00 */
[----:B------:R0:W-:Y:S02]  /*8ca00*/  @P0 STG.E.U8 desc[UR32][R28.64], R6 ;  /* 0x000000061c000986 */ /* 0x0001e4000c101120 */
[----:B0-----:R-:W-:Y:S02]  /*8ca10*/  PRMT R6, R16, 0x7770, RZ ;  /* 0x0000777010067816 */ /* 0x001fe400000000ff */
[----:B------:R-:W4:Y:S04]  /*8ca20*/  LDL.LU.64 R28, [R1+0xe90] ;  /* 0x000e9000011c7983 */ /* 0x000f280000300a00 */
[----:B------:R0:W-:Y:S01]  /*8ca30*/  @P1 STG.E.U8 desc[UR32][R26.64], R6 ;  /* 0x000000061a001986 */ /* 0x0001e2000c101120 */
[----:B------:R-:W-:-:S02]  /*8ca40*/  LOP3.LUT P1, RZ, R0, 0x20000, RZ, 0xc0, !PT ;  /* 0x0002000000ff7812 */ /* 0x000fc4000782c0ff */
[----:B0-----:R-:W-:Y:S01]  /*8ca50*/  PRMT R6, R16, 0x7771, RZ ;  /* 0x0000777110067816 */ /* 0x001fe200000000ff */
[----:B------:R-:W4:Y:S04]  /*8ca60*/  LDL.LU.64 R26, [R1+0xe80] ;  /* 0x000e8000011a7983 */ /* 0x000f280000300a00 */
[----:B------:R-:W4:Y:S06]  /*8ca70*/  LDL.LU R23, [R1+0x188] ;  /* 0x0001880001177983 */ /* 0x000f2c0000300800 */
[----:B------:R0:W-:Y:S01]  /*8ca80*/  @P1 STG.E.U8 desc[UR32][R24.64], R6 ;  /* 0x0000000618001986 */ /* 0x0001e2000c101120 */
[----:B------:R-:W-:-:S02]  /*8ca90*/  LOP3.LUT P1, RZ, R0, 0x10000, RZ, 0xc0, !PT ;  /* 0x0001000000ff7812 */ /* 0x000fc4000782c0ff */
[----:B0-----:R-:W-:Y:S01]  /*8caa0*/  PRMT R6, R16, 0x7772, RZ ;  /* 0x0000777210067816 */ /* 0x001fe200000000ff */
[----:B------:R-:W4:Y:S10]  /*8cab0*/  LDL.LU.64 R24, [R1+0xe68] ;  /* 0x000e680001187983 */ /* 0x000f340000300a00 */
[----:B--2---:R0:W-:Y:S01]  /*8cac0*/  @P1 STG.E.U8 desc[UR32][R20.64], R6 ;  /* 0x0000000614001986 */ /* 0x0041e2000c101120 */
[----:B------:R-:W-:-:S02]  /*8cad0*/  LOP3.LUT P1, RZ, R0, 0x8000, RZ, 0xc0, !PT ;  /* 0x0000800000ff7812 */ /* 0x000fc4000782c0ff */
[----:B0-----:R-:W-:Y:S01]  /*8cae0*/  PRMT R6, R16, 0x7773, RZ ;  /* 0x0000777310067816 */ /* 0x001fe200000000ff */
[----:B------:R-:W2:Y:S10]  /*8caf0*/  LDL.LU.64 R20, [R1+0xe60] ;  /* 0x000e600001147983 */ /* 0x000eb40000300a00 */
[----:B---3--:R0:W-:Y:S04]  /*8cb00*/  @P1 STG.E.U8 desc[UR32][R18.64], R6 ;  /* 0x0000000612001986 */ /* 0x0081e8000c101120 */
[----:B0-----:R-:W3:Y:S01]  /*8cb10*/  LDL.LU.64 R18, [R1+0x2778] ;  /* 0x0027780001127983 */ /* 0x001ee20000300a00 */
[----:B------:R-:W-:-:S02]  /*8cb20*/  LOP3.LUT P1, RZ, R0, 0x4000, RZ, 0xc0, !PT ;  /* 0x0000400000ff7812 */ /* 0x000fc4000782c0ff */
[----:B------:R-:W-:-:S11]  /*8cb30*/  PRMT R6, R7, 0x7770, RZ ;  /* 0x0000777007067816 */ /* 0x000fd600000000ff */
[----:B------:R0:W-:Y:S01]  /*8cb40*/  @P1 STG.E.U8 desc[UR32][R14.64], R6 ;  /* 0x000000060e001986 */ /* 0x0001e2000c101120 */
        /* <DEDUP_REMOVED lines=10> */
[C---:B------:R-:W-:Y:S02]  /*8cbf0*/  LOP3.LUT P2, RZ, R17.reuse, 0x20000, RZ, 0xc0, !PT ;  /* 0x0002000011ff7812 */ /* 0x040fe4000784c0ff */
[----:B------:R-:W-:Y:S02]  /*8cc00*/  LOP3.LUT P3, RZ, R17, 0x40000, RZ, 0xc0, !PT ;  /* 0x0004000011ff7812 */ /* 0x000fe4000786c0ff */
[----:B0-----:R-:W-:-:S07]  /*8cc10*/  PRMT R6, R22, 0x7770, RZ ;  /* 0x0000777016067816 */ /* 0x001fce00000000ff */
[----:B------:R0:W-:Y:S01]  /*8cc20*/  @P1 STG.E.U8 desc[UR32][R2.64], R6 ;  /* 0x0000000602001986 */ /* 0x0001e2000c101120 */
[C---:B------:R-:W-:Y:S02]  /*8cc30*/  LOP3.LUT P4, RZ, R17.reuse, 0x80000, RZ, 0xc0, !PT ;  /* 0x0008000011ff7812 */ /* 0x040fe4000788c0ff */
[----:B------:R-:W-:Y:S02]  /*8cc40*/  LOP3.LUT P5, RZ, R17, 0x100000, RZ, 0xc0, !PT ;  /* 0x0010000011ff7812 */ /* 0x000fe400078ac0ff */
[----:B0-----:R-:W-:-:S05]  /*8cc50*/  PRMT R6, R22, 0x7771, RZ ;  /* 0x0000777116067816 */ /* 0x001fca00000000ff */
[----:B----4-:R0:W-:Y:S01]  /*8cc60*/  @P2 STG.E.U8 desc[UR32][R4.64], R6 ;  /* 0x0000000604002986 */ /* 0x0101e2000c101120 */
[----:B------:R-:W-:Y:S02]  /*8cc70*/  LOP3.LUT P6, RZ, R17, 0x200000, RZ, 0xc0, !PT ;  /* 0x0020000011ff7812 */ /* 0x000fe400078cc0ff */
[----:B0-----:R-:W-:-:S05]  /*8cc80*/  PRMT R6, R22, 0x7772, RZ ;  /* 0x0000777216067816 */ /* 0x001fca00000000ff */
[----:B------:R0:W-:Y:S02]  /*8cc90*/  @P3 STG.E.U8 desc[UR32][R28.64], R6 ;  /* 0x000000061c003986 */ /* 0x0001e4000c101120 */
[----:B0-----:R-:W-:-:S05]  /*8cca0*/  PRMT R6, R22, 0x7773, RZ ;  /* 0x0000777316067816 */ /* 0x001fca00000000ff */
[----:B------:R0:W-:Y:S02]  /*8ccb0*/  @P4 STG.E.U8 desc[UR32][R26.64], R6 ;  /* 0x000000061a004986 */ /* 0x0001e4000c101120 */
[----:B0-----:R-:W-:Y:S02]  /*8ccc0*/  PRMT R6, R23, 0x7770, RZ ;  /* 0x0000777017067816 */ /* 0x001fe400000000ff */
[----:B------:R-:W-:-:S03]  /*8ccd0*/  LOP3.LUT P0, RZ, R17, 0x400000, RZ, 0xc0, !PT ;  /* 0x0040000011ff7812 */ /* 0x000fc6000780c0ff */
[----:B---3--:R0:W-:Y:S02]  /*8cce0*/  @P5 STG.E.U8 desc[UR32][R18.64], R6 ;  /* 0x0000000612005986 */ /* 0x0081e4000c101120 */
[C---:B0-----:R-:W-:Y:S02]  /*8ccf0*/  PRMT R6, R23.reuse, 0x7771, RZ ;  /* 0x0000777117067816 */ /* 0x041fe400000000ff */
[----:B------:R-:W3:Y:S04]  /*8cd00*/  LDL.LU R18, [R1+0x2770] ;  /* 0x0027700001127983 */ /* 0x000ee80000300800 */
[----:B------:R0:W-:Y:S04]  /*8cd10*/  @P6 STG.E.U8 desc[UR32][R24.64], R6 ;  /* 0x0000000618006986 */ /* 0x0001e8000c101120 */
[----:B0-----:R-:W4:Y:S01]  /*8cd20*/  LDL.LU.64 R24, [R1+0xe58] ;  /* 0x000e580001187983 */ /* 0x001f220000300a00 */
[----:B------:R-:W-:-:S05]  /*8cd30*/  PRMT R6, R23, 0x7772, RZ ;  /* 0x0000777217067816 */ /* 0x000fca00000000ff */
[----:B--2---:R0:W-:Y:S04]  /*8cd40*/  @P0 STG.E.U8 desc[UR32][R20.64], R6 ;  /* 0x0000000614000986 */ /* 0x0041e8000c101120 */
[----:B0-----:R-:W2:Y:S04]  /*8cd50*/  LDL.LU.64 R20, [R1+0xe50] ;  /* 0x000e500001147983 */ /* 0x001ea80000300a00 */
[----:B------:R-:W3:Y:S04]  /*8cd60*/  LDL.LU.64 R10, [R1+0xe48] ;  /* 0x000e4800010a7983 */ /* 0x000ee80000300a00 */
[----:B------:R-:W3:Y:S04]  /*8cd70*/  LDL.LU.64 R8, [R1+0xe40] ;  /* 0x000e400001087983 */ /* 0x000ee80000300a00 */
[----:B------:R-:W2:Y:S04]  /*8cd80*/  LDL.LU R5, [R1+0x178] ;  /* 0x0001780001057983 */ /* 0x000ea80000300800 */
[----:B------:R-:W3:Y:S04]  /*8cd90*/  LDL.LU.64 R28, [R1+0xe30] ;  /* 0x000e3000011c7983 */ /* 0x000ee80000300a00 */
[----:B------:R-:W3:Y:S01]  /*8cda0*/  LDL.LU R19, [R1+0x158] ;  /* 0x0001580001137983 */ /* 0x000ee20000300800 */
[----:B------:R-:W-:-:S02]  /*8cdb0*/  PRMT R6, R23, 0x7773, RZ ;  /* 0x0000777317067816 */ /* 0x000fc400000000ff */
[C---:B------:R-:W-:Y:S01]  /*8cdc0*/  LOP3.LUT P4, RZ, R17.reuse, 0x800000, RZ, 0xc0, !PT ;  /* 0x0080000011ff7812 */ /* 0x040fe2000788c0ff */
[----:B------:R-:W3:Y:S01]  /*8cdd0*/  LDL.LU.64 R22, [R1+0xe18] ;  /* 0x000e180001167983 */ /* 0x000ee20000300a00 */
[C---:B------:R-:W-:Y:S02]  /*8cde0*/  LOP3.LUT P5, RZ, R17.reuse, 0x1000000, RZ, 0xc0, !PT ;  /* 0x0100000011ff7812 */ /* 0x040fe400078ac0ff */
[----:B------:R-:W-:Y:S02]  /*8cdf0*/  LOP3.LUT R0, R0, 0xfffffffb, RZ, 0xc0, !PT ;  /* 0xfffffffb00007812 */ /* 0x000fe400078ec0ff */
[C---:B------:R-:W-:Y:S02]  /*8ce00*/  LOP3.LUT P6, RZ, R17.reuse, 0x2000000, RZ, 0xc0, !PT ;  /* 0x0200000011ff7812 */ /* 0x040fe400078cc0ff */
[----:B------:R-:W-:-:S05]  /*8ce10*/  LOP3.LUT P0, RZ, R17, 0x4000000, RZ, 0xc0, !PT ;  /* 0x0400000011ff7812 */ /* 0x000fca000780c0ff */
[----:B----4-:R0:W-:Y:S04]  /*8ce20*/  @P4 STG.E.U8 desc[UR32][R24.64], R6 ;  /* 0x0000000618004986 */ /* 0x0101e8000c101120 */
[----:B0-----:R-:W4:Y:S04]  /*8ce30*/  LDL.LU.64 R24, [R1+0xe10] ;  /* 0x000e100001187983 */ /* 0x001f280000300a00 */
[----:B------:R-:W4:Y:S01]  /*8ce40*/  LDL.LU.64 R2, [R1+0xe08] ;  /* 0x000e080001027983 */ /* 0x000f220000300a00 */
[----:B--2---:R-:W-:-:S05]  /*8ce50*/  PRMT R6, R5, 0x7770, RZ ;  /* 0x0000777005067816 */ /* 0x004fca00000000ff */
[----:B------:R0:W-:Y:S04]  /*8ce60*/  @P5 STG.E.U8 desc[UR32][R20.64], R6 ;  /* 0x0000000614005986 */ /* 0x0001e8000c101120 */
[----:B0-----:R-:W2:Y:S01]  /*8ce70*/  LDL.LU.64 R20, [R1+0xe00] ;  /* 0x000e000001147983 */ /* 0x001ea20000300a00 */
[----:B---3--:R-:W-:Y:S02]  /*8ce80*/  LOP3.LUT P1, RZ, R18, 0x8, RZ, 0xc0, !PT ;  /* 0x0000000812ff7812 */ /* 0x008fe4000782c0ff */
[----:B------:R-:W-:Y:S01]  /*8ce90*/  PRMT R6, R5, 0x7771, RZ ;  /* 0x0000777105067816 */ /* 0x000fe200000000ff */
[----:B------:R-:W3:Y:S10]  /*8cea0*/  LDL.LU R26, [R1+0x148] ;  /* 0x00014800011a7983 */ /* 0x000ef40000300800 */
        /* <DEDUP_REMOVED lines=21> */
[----:B------:R0:W-:Y:S10]  /*8d000*/  @P6 STG.E.U8 desc[UR32][R10.64], R6 ;  /* 0x000000060a006986 */ /* 0x0001f4000c101120 */
[----:B------:R-:W-:-:S02]  /*8d010*/  @P1 LOP3.LUT R0, R0, 0x200, RZ, 0xfc, !PT ;  /* 0x0000020000001812 */ /* 0x000fc400078efcff */
[----:B------:R-:W-:Y:S02]  /*8d020*/  LOP3.LUT P1, RZ, R17, 0x8000000, RZ, 0xc0, !PT ;  /* 0x0800000011ff7812 */ /* 0x000fe4000782c0ff */
[C---:B0-----:R-:W-:Y:S01]  /*8d030*/  PRMT R6, R5.reuse, 0x7772, RZ ;  /* 0x0000777205067816 */ /* 0x041fe200000000ff */
[----:B------:R-:W3:Y:S04]  /*8d040*/  LDL.LU.64 R16, [R1+0xdf8] ;  /* 0x000df80001107983 */ /* 0x000ee80000300a00 */
[----:B------:R-:W3:Y:S04]  /*8d050*/  LDL.LU.64 R14, [R1+0xdf0] ;  /* 0x000df000010e7983 */ /* 0x000ee80000300a00 */
[----:B------:R-:W3:Y:S04]  /*8d060*/  LDL.LU.64 R12, [R1+0xde8] ;  /* 0x000de800010c7983 */ /* 0x000ee80000300a00 */
[----:B------:R-:W3:Y:S04]  /*8d070*/  LDL.LU R27, [R1+0x18c] ;  /* 0x00018c00011b7983 */ /* 0x000ee80000300800 */
[----:B------:R0:W-:Y:S04]  /*8d080*/  @P0 STG.E.U8 desc[UR32][R8.64], R6 ;  /* 0x0000000608000986 */ /* 0x0001e8000c101120 */
[----:B------:R-:W3:Y:S01]  /*8d090*/  LDL.LU.64 R10, [R1+0xdd8] ;  /* 0x000dd800010a7983 */ /* 0x000ee20000300a00 */
[----:B0-----:R-:W-:-:S03]  /*8d0a0*/  PRMT R6, R5, 0x7773, RZ ;  /* 0x0000777305067816 */ /* 0x001fc600000000ff */
[----:B------:R-:W3:Y:S04]  /*8d0b0*/  LDL.LU.64 R8, [R1+0xdc8] ;  /* 0x000dc80001087983 */ /* 0x000ee80000300a00 */
[----:B------:R-:W3:Y:S04]  /*8d0c0*/  LDL.LU.64 R4, [R1+0xdc0] ;  /* 0x000dc00001047983 */ /* 0x000ee80000300a00 */
[----:B------:R0:W-:Y:S01]  /*8d0d0*/  @P1 STG.E.U8 desc[UR32][R28.64], R6 ;  /* 0x000000061c001986 */ /* 0x0001e2000c101120 */
[C---:B------:R-:W-:Y:S02]  /*8d0e0*/  LOP3.LUT P1, RZ, R0.reuse, 0x200, RZ, 0xc0, !PT ;  /* 0x0000020000ff7812 */ /* 0x040fe4000782c0ff */
[----:B0-----:R-:W-:Y:S01]  /*8d0f0*/  PRMT R6, R19, 0x7770, RZ ;  /* 0x0000777013067816 */ /* 0x001fe200000000ff */
[----:B------:R-:W3:Y:S04]  /*8d100*/  LDL.LU.64 R28, [R1+0xdb8] ;  /* 0x000db800011c7983 */ /* 0x000ee80000300a00 */
[----:B------:R-:W3:Y:S06]  /*8d110*/  LDL.LU R7, [R1+0x17c] ;  /* 0x00017c0001077983 */ /* 0x000eec0000300800 */
[----:B------:R0:W-:Y:S01]  /*8d120*/  @P1 STG.E.U8 desc[UR32][R22.64], R6 ;  /* 0x0000000616001986 */ /* 0x0001e2000c101120 */
[----:B------:R-:W-:-:S02]  /*8d130*/  LOP3.LUT P1, RZ, R0, 0x100, RZ, 0xc0, !PT ;  /* 0x0000010000ff7812 */ /* 0x000fc4000782c0ff */
[----:B0-----:R-:W-:Y:S01]  /*8d140*/  PRMT R6, R19, 0x7771, RZ ;  /* 0x0000777113067816 */ /* 0x001fe200000000ff */
[----:B------:R-:W3:Y:S10]  /*8d150*/  LDL.LU.64 R22, [R1+0xda8] ;  /* 0x000da80001167983 */ /* 0x000ef40000300a00 */
[----:B----4-:R0:W-:Y:S01]  /*8d160*/  @P1 STG.E.U8 desc[UR32][R24.64], R6 ;  /* 0x0000000618001986 */ /* 0x0101e2000c101120 */
[----:B------:R-:W-:-:S02]  /*8d170*/  LOP3.LUT P1, RZ, R0, 0x80, RZ, 0xc0, !PT ;  /* 0x0000008000ff7812 */ /* 0x000fc4000782c0ff */
[----:B0-----:R-:W-:Y:S01]  /*8d180*/  PRMT R6, R19, 0x7772, RZ ;  /* 0x0000777213067816 */ /* 0x001fe200000000ff */
[----:B------:R-:W4:Y:S10]  /*8d190*/  LDL.LU.64 R24, [R1+0xda0] ;  /* 0x000da00001187983 */ /* 0x000f340000300a00 */
[----:B------:R0:W-:Y:S01]  /*8d1a0*/  @P1 STG.E.U8 desc[UR32][R2.64], R6 ;  /* 0x0000000602001986 */ /* 0x0001e2000c101120 */
[----:B------:R-:W-:-:S02]  /*8d1b0*/  LOP3.LUT P1, RZ, R0, 0x40, RZ, 0xc0, !PT ;  /* 0x0000004000ff7812 */ /* 0x000fc4000782c0ff */
[----:B0-----:R-:W-:Y:S01]  /*8d1c0*/  PRMT R6, R19, 0x7773, RZ ;  /* 0x0000777313067816 */ /* 0x001fe200000000ff */
[----:B------:R-:W4:Y:S04]  /*8d1d0*/  LDL.LU.64 R2, [R1+0x2768] ;  /* 0x0027680001027983 */ /* 0x000f280000300a00 */
[----:B------:R-:W4:Y:S06]  /*8d1e0*/  LDL.LU R19, [R1+0x2760] ;  /* 0x0027600001137983 */ /* 0x000f2c0000300800 */
[----:B--2---:R0:W-:Y:S04]  /*8d1f0*/  @P1 STG.E.U8 desc[UR32][R20.64], R6 ;  /* 0x0000000614001986 */ /* 0x0041e8000c101120 */
[----:B0-----:R-:W2:Y:S01]  /*8d200*/  LDL.LU.64 R20, [R1+0x2758] ;  /* 0x0027580001147983 */ /* 0x001ea20000300a00 */
[----:B------:R-:W-:-:S02]  /*8d210*/  LOP3.LUT P1, RZ, R0, 0x20, RZ, 0xc0, !PT ;  /* 0x0000002000ff7812 */ /* 0x000fc4000782c0ff */
[----:B---3--:R-:W-:Y:S02]  /*8d220*/  PRMT R6, R26, 0x7770, RZ ;  /* 0x000077701a067816 */ /* 0x008fe400000000ff */
[C---:B------:R-:W-:Y:S02]  /*8d230*/  LOP3.LUT P2, RZ, R18.reuse, 0x10, RZ, 0xc0, !PT ;  /* 0x0000001012ff7812 */ /* 0x040fe4000784c0ff */
[C---:B------:R-:W-:Y:S02]  /*8d240*/  LOP3.LUT P3, RZ, R18.reuse, 0x20, RZ, 0xc0, !PT ;  /* 0x0000002012ff7812 */ /* 0x040fe4000786c0ff */
[C---:B------:R-:W-:Y:S02]  /*8d250*/  LOP3.LUT P4, RZ, R18.reuse, 0x40, RZ, 0xc0, !PT ;  /* 0x0000004012ff7812 */ /* 0x040fe4000788c0ff */
[C---:B------:R-:W-:Y:S02]  /*8d260*/  LOP3.LUT P5, RZ, R18.reuse, 0x80, RZ, 0xc0, !PT ;  /* 0x0000008012ff7812 */ /* 0x040fe400078ac0ff */
[----:B------:R-:W-:-:S02]  /*8d270*/  LOP3.LUT P6, RZ, R18, 0x100, RZ, 0xc0, !PT ;  /* 0x0000010012ff7812 */ /* 0x000fc400078cc0ff */
[----:B------:R-:W-:Y:S01]  /*8d280*/  LOP3.LUT P0, RZ, R18, 0x200, RZ, 0xc0, !PT ;  /* 0x0000020012ff7812 */ /* 0x000fe2000780c0ff */
        /* <DEDUP_REMOVED lines=17> */
[----:B--2---:R0:W-:Y:S02]  /*8d3a0*/  @P5 STG.E.U8 desc[UR32][R20.64], R6 ;  /* 0x0000000614005986 */ /* 0x0041e4000c101120 */
[C---:B0-----:R-:W-:Y:S02]  /*8d3b0*/  PRMT R6, R7.reuse, 0x7770, RZ ;  /* 0x0000777007067816 */ /* 0x041fe400000000ff */
[----:B------:R-:W2:Y:S04]  /*8d3c0*/  LDL.LU R20, [R1+0x2750] ;  /* 0x0027500001147983 */ /* 0x000ea80000300800 */
[----:B------:R-:W3:Y:S04]  /*8d3d0*/  LDL.LU.64 R8, [R1+0xd98] ;  /* 0x000d980001087983 */ /* 0x000ee80000300a00 */
[----:B------:R0:W-:Y:S02]  /*8d3e0*/  @P6 STG.E.U8 desc[UR32][R22.64], R6 ;  /* 0x0000000616006986 */ /* 0x0001e4000c101120 */
[----:B0-----:R-:W-:-:S05]  /*8d3f0*/  PRMT R6, R7, 0x7771, RZ ;  /* 0x0000777107067816 */ /* 0x001fca00000000ff */
[----:B----4-:R0:W-:Y:S04]  /*8d400*/  @P0 STG.E.U8 desc[UR32][R24.64], R6 ;  /* 0x0000000618000986 */ /* 0x0101e8000c101120 */
[----:B0-----:R-:W4:Y:S01]  /*8d410*/  LDL.LU.64 R24, [R1+0xd88] ;  /* 0x000d880001187983 */ /* 0x001f220000300a00 */
[C---:B------:R-:W-:Y:S02]  /*8d420*/  LOP3.LUT P4, RZ, R18.reuse, 0x400, RZ, 0xc0, !PT ;  /* 0x0000040012ff7812 */ /* 0x040fe4000788c0ff */
[----:B------:R-:W-:Y:S02]  /*8d430*/  LOP3.LUT P5, RZ, R18, 0x800, RZ, 0xc0, !PT ;  /* 0x0000080012ff7812 */ /* 0x000fe400078ac0ff */
[C---:B------:R-:W-:Y:S01]  /*8d440*/  PRMT R6, R7.reuse, 0x7772, RZ ;  /* 0x0000777207067816 */ /* 0x040fe200000000ff */
[----:B------:R-:W2:Y:S04]  /*8d450*/  LDL.LU.64 R4, [R1+0xd78] ;  /* 0x000d780001047983 */ /* 0x000ea80000300a00 */
[----:B------:R-:W2:Y:S04]  /*8d460*/  LDL.LU.64 R28, [R1+0xd70] ;  /* 0x000d7000011c7983 */ /* 0x000ea80000300a00 */
[----:B------:R-:W2:Y:S04]  /*8d470*/  LDL.LU.64 R26, [R1+0xd68] ;  /* 0x000d6800011a7983 */ /* 0x000ea80000300a00 */
[----:B------:R-:W2:Y:S04]  /*8d480*/  LDL.LU R21, [R1+0x15c] ;  /* 0x00015c0001157983 */ /* 0x000ea80000300800 */
[----:B------:R-:W2:Y:S04]  /*8d490*/  LDL.LU.64 R22, [R1+0xd60] ;  /* 0x000d600001167983 */ /* 0x000ea80000300a00 */
[----:B---3--:R0:W-:Y:S02]  /*8d4a0*/  @P4 STG.E.U8 desc[UR32][R8.64], R6 ;  /* 0x0000000608004986 */ /* 0x0081e4000c101120 */
[----:B0-----:R-:W-:-:S05]  /*8d4b0*/  PRMT R6, R7, 0x7773, RZ ;  /* 0x0000777307067816 */ /* 0x001fca00000000ff */
[----:B----4-:R0:W-:Y:S04]  /*8d4c0*/  @P5 STG.E.U8 desc[UR32][R24.64], R6 ;  /* 0x0000000618005986 */ /* 0x0101e8000c101120 */
[----:B0-----:R-:W3:Y:S04]  /*8d4d0*/  LDL.LU.64 R24, [R1+0xd58] ;  /* 0x000d580001187983 */ /* 0x001ee80000300a00 */
[----:B------:R-:W4:Y:S04]  /*8d4e0*/  LDL.LU R7, [R1+0x130] ;  /* 0x0001300001077983 */ /* 0x000f280000300800 */
[----:B------:R-:W2:Y:S01]  /*8d4f0*/  LDL.LU.64 R16, [R1+0xd38] ;  /* 0x000d380001107983 */ /* 0x000ea20000300a00 */
[----:B------:R-:W-:-:S02]  /*8d500*/  LOP3.LUT P1, RZ, R18, 0x400000, RZ, 0xc0, !PT ;  /* 0x0040000012ff7812 */ /* 0x000fc4000782c0ff */
        /* <DEDUP_REMOVED lines=16> */
[----:B------:R-:W-:Y:S02]  /*8d610*/  LOP3.LUT P1, RZ, R18, 0x20000, RZ, 0xc0, !PT ;  /* 0x0002000012ff7812 */ /* 0x000fe4000782c0ff */
[----:B------:R-:W-:-:S11]  /*8d620*/  LOP3.LUT R2, R2, 0x7fffffff, RZ, 0xc0, !PT ;  /* 0x7fffffff02027812 */ /* 0x000fd600078ec0ff */
[----:B------:R-:W-:Y:S02]  /*8d630*/  @P1 LOP3.LUT R2, R2, 0x80000000, RZ, 0xfc, !PT ;  /* 0x8000000002021812 */ /* 0x000fe400078efcff */
[----:B------:R-:W-:Y:S02]  /*8d640*/  LOP3.LUT P1, RZ, R18, 0x10000, RZ, 0xc0, !PT ;  /* 0x0001000012ff7812 */ /* 0x000fe4000782c0ff */
[----:B------:R-:W-:Y:S02]  /*8d650*/  LOP3.LUT R0, R0, 0xfffffffe, RZ, 0xc0, !PT ;  /* 0xfffffffe00007812 */ /* 0x000fe400078ec0ff */
[C---:B------:R-:W-:Y:S02]  /*8d660*/  LOP3.LUT P6, RZ, R18.reuse, 0x1000, RZ, 0xc0, !PT ;  /* 0x0000100012ff7812 */ /* 0x040fe400078cc0ff */
[----:B------:R-:W-:-:S07]  /*8d670*/  LOP3.LUT P0, RZ, R18, 0x2000, RZ, 0xc0, !PT ;  /* 0x0000200012ff7812 */ /* 0x000fce000780c0ff */
[----:B------:R-:W-:Y:S02]  /*8d680*/  @P1 LOP3.LUT R0, R0, 0x1, RZ, 0xfc, !PT ;  /* 0x0000000100001812 */ /* 0x000fe400078efcff */
[----:B------:R-:W-:Y:S02]  /*8d690*/  LOP3.LUT P1, RZ, R18, 0x8000, RZ, 0xc0, !PT ;  /* 0x0000800012ff7812 */ /* 0x000fe4000782c0ff */
[----:B------:R-:W-:Y:S02]  /*8d6a0*/  PRMT R6, R21, 0x7770, RZ ;  /* 0x0000777015067816 */ /* 0x000fe400000000ff */
[----:B------:R-:W-:-:S03]  /*8d6b0*/  LOP3.LUT R0, R0, 0xfffffffd, RZ, 0xc0, !PT ;  /* 0xfffffffd00007812 */ /* 0x000fc600078ec0ff */
[----:B------:R0:W-:Y:S06]  /*8d6c0*/  @P6 STG.E.U8 desc[UR32][R4.64], R6 ;  /* 0x0000000604006986 */ /* 0x0001ec000c101120 */
[----:B------:R-:W-:Y:S02]  /*8d6d0*/  @P1 LOP3.LUT R0, R0, 0x2, RZ, 0xfc, !PT ;  /* 0x0000000200001812 */ /* 0x000fe400078efcff */
[----:B------:R-:W-:Y:S02]  /*8d6e0*/  LOP3.LUT P1, RZ, R18, 0x4000, RZ, 0xc0, !PT ;  /* 0x0000400012ff7812 */ /* 0x000fe4000782c0ff */
[----:B0-----:R-:W-:-:S05]  /*8d6f0*/  PRMT R6, R21, 0x7771, RZ ;  /* 0x0000777115067816 */ /* 0x001fca00000000ff */
[----:B------:R0:W-:Y:S02]  /*8d700*/  @P0 STG.E.U8 desc[UR32][R28.64], R6 ;  /* 0x000000061c000986 */ /* 0x0001e4000c101120 */
[----:B0-----:R-:W-:-:S05]  /*8d710*/  PRMT R6, R21, 0x7772, RZ ;  /* 0x0000777215067816 */ /* 0x001fca00000000ff */
[----:B------:R0:W-:Y:S01]  /*8d720*/  @P1 STG.E.U8 desc[UR32][R26.64], R6 ;  /* 0x000000061a001986 */ /* 0x0001e2000c101120 */
[----:B------:R-:W-:Y:S02]  /*8d730*/  LOP3.LUT P1, RZ, R0, 0x2, RZ, 0xc0, !PT ;  /* 0x0000000200ff7812 */ /* 0x000fe4000782c0ff */
[----:B0-----:R-:W-:-:S11]  /*8d740*/  PRMT R6, R21, 0x7773, RZ ;  /* 0x0000777315067816 */ /* 0x001fd600000000ff */
[----:B------:R-:W-:Y:S04]  /*8d750*/  @P1 STG.E.U8 desc[UR32][R22.64], R6 ;  /* 0x0000000616001986 */ /* 0x000fe8000c101120 */
[----:B--2---:R0:W-:Y:S04]  /*8d760*/  STL.64 [R1+0x2748], R16 ;  /* 0x0027481001007387 */ /* 0x0041e80000100a00 */
[----:B0-----:R-:W2:Y:S04]  /*8d770*/  LDL.LU.64 R16, [R1+0xd50] ;  /* 0x000d500001107983 */ /* 0x001ea80000300a00 */
[----:B------:R-:W4:Y:S04]  /*8d780*/  LDL.LU.64 R14, [R1+0xd18] ;  /* 0x000d1800010e7983 */ /* 0x000f280000300a00 */
[----:B------:R-:W4:Y:S04]  /*8d790*/  LDL.LU.64 R12, [R1+0xd10] ;  /* 0x000d1000010c7983 */ /* 0x000f280000300a00 */
[----:B------:R-:W4:Y:S04]  /*8d7a0*/  LDL.LU.64 R10, [R1+0xd08] ;  /* 0x000d0800010a7983 */ /* 0x000f280000300a00 */
[----:B------:R-:W4:Y:S04]  /*8d7b0*/  LDL.LU.64 R8, [R1+0xd00] ;  /* 0x000d000001087983 */ /* 0x000f280000300a00 */
[----:B------:R-:W4:Y:S04]  /*8d7c0*/  LDL.LU.64 R4, [R1+0xcf8] ;  /* 0x000cf80001047983 */ /* 0x000f280000300a00 */
[----:B------:R-:W3:Y:S01]  /*8d7d0*/  LDL.LU R6, [R1+0x14c] ;  /* 0x00014c0001067983 */ /* 0x000ee20000300800 */
[----:B------:R-:W-:-:S03]  /*8d7e0*/  LOP3.LUT P1, RZ, R0, 0x1, RZ, 0xc0, !PT ;  /* 0x0000000100ff7812 */ /* 0x000fc6000782c0ff */
[----:B------:R-:W4:Y:S04]  /*8d7f0*/  LDL.LU.64 R28, [R1+0xcf0] ;  /* 0x000cf000011c7983 */ /* 0x000f280000300a00 */
[----:B------:R-:W4:Y:S04]  /*8d800*/  LDL.LU.64 R26, [R1+0xce8] ;  /* 0x000ce800011a7983 */ /* 0x000f280000300a00 */
[----:B------:R-:W4:Y:S04]  /*8d810*/  LDL.LU.64 R22, [R1+0xcd8] ;  /* 0x000cd80001167983 */ /* 0x000f280000300a00 */
[----:B------:R-:W4:Y:S01]  /*8d820*/  LDL.LU R21, [R1+0x110] ;  /* 0x0001100001157983 */ /* 0x000f220000300800 */
[----:B---3--:R-:W-:-:S05]  /*8d830*/  PRMT R0, R6, 0x7770, RZ ;  /* 0x0000777006007816 */ /* 0x008fca00000000ff */
[----:B------:R0:W-:Y:S01]  /*8d840*/  @P1 STG.E.U8 desc[UR32][R24.64], R0 ;  /* 0x0000000018001986 */ /* 0x0001e2000c101120 */
[----:B------:R-:W-:Y:S02]  /*8d850*/  LOP3.LUT P1, RZ, R2, 0x80000000, RZ, 0xc0, !PT ;  /* 0x8000000002ff7812 */ /* 0x000fe4000782c0ff */
[----:B0-----:R-:W-:Y:S01]  /*8d860*/  PRMT R0, R6, 0x7771, RZ ;  /* 0x0000777106007816 */ /* 0x001fe200000000ff */
[----:B------:R-:W3:Y:S10]  /*8d870*/  LDL.LU.64 R24, [R1+0xcc8] ;  /* 0x000cc80001187983 */ /* 0x000ef40000300a00 */
[----:B--2---:R0:W-:Y:S04]  /*8d880*/  @P1 STG.E.U8 desc[UR32][R16.64], R0 ;  /* 0x0000000010001986 */ /* 0x0041e8000c101120 */
[----:B0-----:R-:W2:Y:S01]  /*8d890*/  LDL.LU.64 R16, [R1+0x2748] ;  /* 0x0027480001107983 */ /* 0x001ea20000300a00 */
[----:B------:R-:W-:-:S02]  /*8d8a0*/  LOP3.LUT P1, RZ, R2, 0x40000000, RZ, 0xc0, !PT ;  /* 0x4000000002ff7812 */ /* 0x000fc4000782c0ff */
[----:B------:R-:W-:-:S11]  /*8d8b0*/  PRMT R0, R6, 0x7772, RZ ;  /* 0x0000777206007816 */ /* 0x000fd600000000ff */
[----:B--2---:R0:W-:Y:S04]  /*8d8c0*/  @P1 STG.E.U8 desc[UR32][R16.64], R0 ;  /* 0x0000000010001986 */ /* 0x0041e8000c101120 */
[----:B0-----:R-:W2:Y:S01]  /*8d8d0*/  LDL.LU.64 R16, [R1+0x2740] ;  /* 0x0027400001107983 */ /* 0x001ea20000300a00 */
[----:B------:R-:W-:Y:S02]  /*8d8e0*/  LOP3.LUT P1, RZ, R2, 0x20000000, RZ, 0xc0, !PT ;  /* 0x2000000002ff7812 */ /* 0x000fe4000782c0ff */
[----:B------:R-:W-:Y:S02]  /*8d8f0*/  PRMT R0, R6, 0x7773, RZ ;  /* 0x0000777306007816 */ /* 0x000fe400000000ff */
[C---:B------:R-:W-:Y:S02]  /*8d900*/  LOP3.LUT P2, RZ, R18.reuse, 0x800000, RZ, 0xc0, !PT ;  /* 0x0080000012ff7812 */ /* 0x040fe4000784c0ff */
[----:B------:R-:W-:-:S02]  /*8d910*/  LOP3.LUT P3, RZ, R18, 0x1000000, RZ, 0xc0, !PT ;  /* 0x0100000012ff7812 */ /* 0x000fc4000786c0ff */
[C---:B------:R-:W-:Y:S02]  /*8d920*/  LOP3.LUT P4, RZ, R18.reuse, 0x2000000, RZ, 0xc0, !PT ;  /* 0x0200000012ff7812 */ /* 0x040fe4000788c0ff */
[C---:B------:R-:W-:Y:S02]  /*8d930*/  LOP3.LUT P5, RZ, R18.reuse, 0x4000000, RZ, 0xc0, !PT ;  /* 0x0400000012ff7812 */ /* 0x040fe400078ac0ff */
[C---:B------:R-:W-:Y:S02]  /*8d940*/  LOP3.LUT P6, RZ, R18.reuse, 0x8000000, RZ, 0xc0, !PT ;  /* 0x0800000012ff7812 */ /* 0x040fe400078cc0ff */
[----:B------:R-:W-:Y:S01]  /*8d950*/  LOP3.LUT P0, RZ, R18, 0x10000000, RZ, 0xc0, !PT ;  /* 0x1000000012ff7812 */ /* 0x000fe2000780c0ff */
[----:B--2---:R4:W-:Y:S01]  /*8d960*/  @P1 STG.E.U8 desc[UR32][R16.64], R0 ;  /* 0x0000000010001986 */ /* 0x0049e2000c101120 */
[----:B------:R-:W-:Y:S02]  /*8d970*/  LOP3.LUT P1, RZ, R2, 0x10000000, RZ, 0xc0, !PT ;  /* 0x1000000002ff7812 */ /* 0x000fe4000782c0ff */
[----:B----4-:R-:W-:-:S11]  /*8d980*/  PRMT R0, R7, 0x7770, RZ ;  /* 0x0000777007007816 */ /* 0x010fd600000000ff */
        /* <DEDUP_REMOVED lines=18> */
[----:B0-----:R-:W-:-:S02]  /*8dab0*/  PRMT R0, R21, 0x7770, RZ ;  /* 0x0000777015007816 */ /* 0x001fc400000000ff */
[----:B------:R-:W4:Y:S04]  /*8dac0*/  LDL.LU.64 R22, [R1+0xcc0] ;  /* 0x000cc00001167983 */ /* 0x000f280000300a00 */
[----:B---3--:R0:W-:Y:S04]  /*8dad0*/  @P0 STG.E.U8 desc[UR32][R24.64], R0 ;  /* 0x0000000018000986 */ /* 0x0081e8000c101120 */
[----:B0-----:R-:W3:Y:S01]  /*8dae0*/  LDL.LU.64 R24, [R1+0xcb8] ;  /* 0x000cb80001187983 */ /* 0x001ee20000300a00 */
[C---:B------:R-:W-:Y:S02]  /*8daf0*/  LOP3.LUT P4, RZ, R18.reuse, 0x20000000, RZ, 0xc0, !PT ;  /* 0x2000000012ff7812 */ /* 0x040fe4000788c0ff */
[----:B------:R-:W-:-:S02]  /*8db00*/  LOP3.LUT P5, RZ, R18, 0x40000000, RZ, 0xc0, !PT ;  /* 0x4000000012ff7812 */ /* 0x000fc400078ac0ff */
[C---:B------:R-:W-:Y:S01]  /*8db10*/  PRMT R0, R21.reuse, 0x7771, RZ ;  /* 0x0000777115007816 */ /* 0x040fe200000000ff */
[----:B------:R-:W2:Y:S04]  /*8db20*/  LDL.LU.64 R8, [R1+0xcb0] ;  /* 0x000cb00001087983 */ /* 0x000ea80000300a00 */
[----:B------:R-:W2:Y:S04]  /*8db30*/  LDL.LU.64 R4, [R1+0xca8] ;  /* 0x000ca80001047983 */ /* 0x000ea80000300a00 */
[----:B------:R-:W2:Y:S04]  /*8db40*/  LDL.LU.64 R28, [R1+0xca0] ;  /* 0x000ca000011c7983 */ /* 0x000ea80000300a00 */
[----:B------:R-:W2:Y:S04]  /*8db50*/  LDL.LU.64 R26, [R1+0xc98] ;  /* 0x000c9800011a7983 */ /* 0x000ea80000300a00 */
[----:B----4-:R0:W-:Y:S02]  /*8db60*/  @P4 STG.E.U8 desc[UR32][R22.64], R0 ;  /* 0x0000000016004986 */ /* 0x0101e4000c101120 */
[----:B0-----:R-:W-:-:S02]  /*8db70*/  PRMT R0, R21, 0x7772, RZ ;  /* 0x0000777215007816 */ /* 0x001fc400000000ff */
[----:B------:R-:W4:Y:S04]  /*8db80*/  LDL.LU.64 R22, [R1+0xc88] ;  /* 0x000c880001167983 */ /* 0x000f280000300a00 */
[----:B------:R-:W4:Y:S04]  /*8db90*/  LDL.LU R7, [R1+0x134] ;  /* 0x0001340001077983 */ /* 0x000f280000300800 */
[----:B---3--:R0:W-:Y:S04]  /*8dba0*/  @P5 STG.E.U8 desc[UR32][R24.64], R0 ;  /* 0x0000000018005986 */ /* 0x0081e8000c101120 */
[----:B0-----:R-:W3:Y:S01]  /*8dbb0*/  LDL.LU.64 R24, [R1+0xc70] ;  /* 0x000c700001187983 */ /* 0x001ee20000300a00 */
[----:B--2---:R-:W-:-:S02]  /*8dbc0*/  LOP3.LUT P1, RZ, R19, 0x200, RZ, 0xc0, !PT ;  /* 0x0000020013ff7812 */ /* 0x004fc4000782c0ff */
        /* <DEDUP_REMOVED lines=16> */
[----:B---3--:R0:W-:Y:S04]  /*8dcd0*/  STL.64 [R1+0x2730], R24 ;  /* 0x0027301801007387 */ /* 0x0081e80000100a00 */
[----:B0-----:R-:W2:Y:S06]  /*8dce0*/  LDL.LU.64 R24, [R1+0xc78] ;  /* 0x000c780001187983 */ /* 0x001eac0000300a00 */
[----:B------:R-:W-:-:S02]  /*8dcf0*/  @P1 LOP3.LUT R2, R2, 0x800000, RZ, 0xfc, !PT ;  /* 0x0080000002021812 */ /* 0x000fc400078efcff */
[C---:B------:R-:W-:Y:S02]  /*8dd00*/  LOP3.LUT P1, RZ, R19.reuse, 0x8, RZ, 0xc0, !PT ;  /* 0x0000000813ff7812 */ /* 0x040fe4000782c0ff */
[----:B------:R-:W-:Y:S02]  /*8dd10*/  LOP3.LUT P6, RZ, R18, 0x80000000, RZ, 0xc0, !PT ;  /* 0x8000000012ff7812 */ /* 0x000fe400078cc0ff */
[----:B------:R-:W-:Y:S02]  /*8dd20*/  LOP3.LUT P0, RZ, R19, 0x1, RZ, 0xc0, !PT ;  /* 0x0000000113ff7812 */ /* 0x000fe4000780c0ff */
[----:B------:R-:W-:Y:S02]  /*8dd30*/  LOP3.LUT R2, R2, 0xfeffffff, RZ, 0xc0, !PT ;  /* 0xfeffffff02027812 */ /* 0x000fe400078ec0ff */
[----:B------:R-:W-:Y:S01]  /*8dd40*/  PRMT R0, R21, 0x7773, RZ ;  /* 0x0000777315007816 */ /* 0x000fe200000000ff */
[----:B------:R-:W3:Y:S04]  /*8dd50*/  LDL.LU.64 R16, [R1+0xc68] ;  /* 0x000c680001107983 */ /* 0x000ee80000300a00 */
[----:B------:R-:W3:Y:S04]  /*8dd60*/  LDL.LU R21, [R1+0x124] ;  /* 0x0001240001157983 */ /* 0x000ee80000300800 */
[----:B------:R-:W3:Y:S04]  /*8dd70*/  LDL.LU.64 R14, [R1+0xc60] ;  /* 0x000c6000010e7983 */ /* 0x000ee80000300a00 */
[----:B------:R-:W3:Y:S04]  /*8dd80*/  LDL.LU.64 R12, [R1+0xc58] ;  /* 0x000c5800010c7983 */ /* 0x000ee80000300a00 */
[----:B------:R-:W3:Y:S01]  /*8dd90*/  LDL.LU.64 R10, [R1+0xc50] ;  /* 0x000c5000010a7983 */ /* 0x000ee20000300a00 */
[----:B------:R-:W-:-:S02]  /*8dda0*/  @P1 LOP3.LUT R2, R2, 0x1000000, RZ, 0xfc, !PT ;  /* 0x0100000002021812 */ /* 0x000fc400078efcff */
[----:B------:R-:W-:Y:S02]  /*8ddb0*/  LOP3.LUT P1, RZ, R19, 0x4, RZ, 0xc0, !PT ;  /* 0x0000000413ff7812 */ /* 0x000fe4000782c0ff */
[----:B------:R-:W-:Y:S01]  /*8ddc0*/  LOP3.LUT R2, R2, 0xfdffffff, RZ, 0xc0, !PT ;  /* 0xfdffffff02027812 */ /* 0x000fe200078ec0ff */
[----:B------:R0:W-:Y:S10]  /*8ddd0*/  @P6 STG.E.U8 desc[UR32][R8.64], R0 ;  /* 0x0000000008006986 */ /* 0x0001f4000c101120 */
[----:B------:R-:W-:-:S02]  /*8dde0*/  @P1 LOP3.LUT R2, R2, 0x2000000, RZ, 0xfc, !PT ;  /* 0x0200000002021812 */ /* 0x000fc400078efcff */
[----:B------:R-:W-:Y:S02]  /*8ddf0*/  LOP3.LUT P1, RZ, R19, 0x2, RZ, 0xc0, !PT ;  /* 0x0000000213ff7812 */ /* 0x000fe4000782c0ff */
[C---:B0-----:R-:W-:Y:S01]  /*8de00*/  PRMT R0, R20.reuse, 0x7770, RZ ;  /* 0x0000777014007816 */ /* 0x041fe200000000ff */
[----:B------:R-:W3:Y:S04]  /*8de10*/  LDL.LU.64 R8, [R1+0xc48] ;  /* 0x000c480001087983 */ /* 0x000ee80000300a00 */
[----:B------:R0:W-:Y:S02]  /*8de20*/  @P0 STG.E.U8 desc[UR32][R4.64], R0 ;  /* 0x0000000004000986 */ /* 0x0001e4000c101120 */
[----:B0-----:R-:W-:Y:S02]  /*8de30*/  PRMT R0, R20, 0x7771, RZ ;  /* 0x0000777114007816 */ /* 0x001fe400000000ff */
[----:B------:R-:W3:Y:S04]  /*8de40*/  LDL.LU.64 R4, [R1+0xc38] ;  /* 0x000c380001047983 */ /* 0x000ee80000300a00 */
[----:B------:R0:W-:Y:S01]  /*8de50*/  @P1 STG.E.U8 desc[UR32][R28.64], R0 ;  /* 0x000000001c001986 */ /* 0x0001e2000c101120 */
[----:B------:R-:W-:-:S02]  /*8de60*/  LOP3.LUT P1, RZ, R2, 0x2000000, RZ, 0xc0, !PT ;  /* 0x0200000002ff7812 */ /* 0x000fc4000782c0ff */
[----:B0-----:R-:W-:Y:S01]  /*8de70*/  PRMT R0, R20, 0x7772, RZ ;  /* 0x0000777214007816 */ /* 0x001fe200000000ff */
[----:B------:R-:W3:Y:S10]  /*8de80*/  LDL.LU.64 R28, [R1+0xc18] ;  /* 0x000c1800011c7983 */ /* 0x000ef40000300a00 */
[----:B------:R0:W-:Y:S01]  /*8de90*/  @P1 STG.E.U8 desc[UR32][R26.64], R0 ;  /* 0x000000001a001986 */ /* 0x0001e2000c101120 */
[----:B------:R-:W-:-:S02]  /*8dea0*/  LOP3.LUT P1, RZ, R2, 0x1000000, RZ, 0xc0, !PT ;  /* 0x0100000002ff7812 */ /* 0x000fc4000782c0ff */
[----:B0-----:R-:W-:Y:S01]  /*8deb0*/  PRMT R0, R20, 0x7773, RZ ;  /* 0x0000777314007816 */ /* 0x001fe200000000ff */
[----:B------:R-:W3:Y:S04]  /*8dec0*/  LDL.LU.64 R26, [R1+0xc10] ;  /* 0x000c1000011a7983 */ /* 0x000ee80000300a00 */
[----:B------:R-:W3:Y:S06]  /*8ded0*/  LDL.LU R20, [R1+0x2738] ;  /* 0x0027380001147983 */ /* 0x000eec0000300800 */
        /* <DEDUP_REMOVED lines=12> */
[----:B--2---:R0:W-:Y:S04]  /*8dfa0*/  @P1 STG.E.U8 desc[UR32][R24.64], R0 ;  /* 0x0000000018001986 */ /* 0x0041e8000c101120 */
[----:B0-----:R-:W2:Y:S01]  /*8dfb0*/  LDL.LU.64 R24, [R1+0x2728] ;  /* 0x0027280001187983 */ /* 0x001ea20000300a00 */
[----:B------:R-:W-:Y:S02]  /*8dfc0*/  LOP3.LUT P1, RZ, R2, 0x200000, RZ, 0xc0, !PT ;  /* 0x0020000002ff7812 */ /* 0x000fe4000782c0ff */
[----:B------:R-:W-:-:S11]  /*8dfd0*/  PRMT R0, R7, 0x7772, RZ ;  /* 0x0000777207007816 */ /* 0x000fd600000000ff */
        /* <DEDUP_REMOVED lines=11> */
[----:B------:R0:W-:Y:S01]  /*8e090*/  @P2 STG.E.U8 desc[UR32][R8.64], R0 ;  /* 0x0000000008002986 */ /* 0x0001e2000c101120 */
[----:B------:R-:W-:Y:S02]  /*8e0a0*/  LOP3.LUT P6, RZ, R19, 0x4000, RZ, 0xc0, !PT ;  /* 0x0000400013ff7812 */ /* 0x000fe400078cc0ff */
[----:B0-----:R-:W-:-:S05]  /*8e0b0*/  PRMT R0, R21, 0x7773, RZ ;  /* 0x0000777315007816 */ /* 0x001fca00000000ff */
[----:B------:R0:W-:Y:S01]  /*8e0c0*/  @P3 STG.E.U8 desc[UR32][R4.64], R0 ;  /* 0x0000000004003986 */ /* 0x0001e2000c101120 */
[----:B------:R-:W-:Y:S02]  /*8e0d0*/  LOP3.LUT P0, RZ, R19, 0x8000, RZ, 0xc0, !PT ;  /* 0x0000800013ff7812 */ /* 0x000fe4000780c0ff */
[----:B0-----:R-:W-:-:S05]  /*8e0e0*/  PRMT R0, R20, 0x7770, RZ ;  /* 0x0000777014007816 */ /* 0x001fca00000000ff */
[----:B--2---:R0:W-:Y:S02]  /*8e0f0*/  @P4 STG.E.U8 desc[UR32][R24.64], R0 ;  /* 0x0000000018004986 */ /* 0x0041e4000c101120 */
[C---:B0-----:R-:W-:Y:S02]  /*8e100*/  PRMT R0, R20.reuse, 0x7771, RZ ;  /* 0x0000777114007816 */ /* 0x041fe400000000ff */
[----:B------:R-:W2:Y:S04]  /*8e110*/  LDL.LU R24, [R1+0x2720] ;  /* 0x0027200001187983 */ /* 0x000ea80000300800 */
[----:B------:R0:W-:Y:S02]  /*8e120*/  @P5 STG.E.U8 desc[UR32][R28.64], R0 ;  /* 0x000000001c005986 */ /* 0x0001e4000c101120 */
[----:B0-----:R-:W-:-:S05]  /*8e130*/  PRMT R0, R20, 0x7772, RZ ;  /* 0x0000777214007816 */ /* 0x001fca00000000ff */
[----:B------:R0:W-:Y:S02]  /*8e140*/  @P6 STG.E.U8 desc[UR32][R26.64], R0 ;  /* 0x000000001a006986 */ /* 0x0001e4000c101120 */
[----:B0-----:R-:W-:Y:S02]  /*8e150*/  PRMT R0, R20, 0x7773, RZ ;  /* 0x0000777314007816 */ /* 0x001fe400000000ff */
[----:B------:R-:W3:Y:S04]  /*8e160*/  LDL.LU R20, [R1+0x271c] ;  /* 0x00271c0001147983 */ /* 0x000ee80000300800 */
[----:B----4-:R0:W-:Y:S04]  /*8e170*/  @P0 STG.E.U8 desc[UR32][R22.64], R0 ;  /* 0x0000000016000986 */ /* 0x0101e8000c101120 */
[----:B------:R-:W4:Y:S04]  /*8e180*/  LDL.LU.64 R26, [R1+0xc00] ;  /* 0x000c0000011a7983 */ /* 0x000f280000300a00 */
[----:B0-----:R-:W2:Y:S04]  /*8e190*/  LDL.LU.64 R22, [R1+0xbf8] ;  /* 0x000bf80001167983 */ /* 0x001ea80000300a00 */
[----:B------:R-:W3:Y:S04]  /*8e1a0*/  LDL.LU.64 R10, [R1+0xbf0] ;  /* 0x000bf000010a7983 */ /* 0x000ee80000300a00 */
[----:B------:R-:W4:Y:S01]  /*8e1b0*/  LDL.LU R25, [R1+0x104] ;  /* 0x0001040001197983 */ /* 0x000f220000300800 */
[----:B------:R-:W-:-:S02]  /*8e1c0*/  LOP3.LUT P1, RZ, R19, 0x10000000, RZ, 0xc0, !PT ;  /* 0x1000000013ff7812 */ /* 0x000fc4000782c0ff */
[----:B------:R-:W-:Y:S02]  /*8e1d0*/  LOP3.LUT R2, R2, 0xfffffbff, RZ, 0xc0, !PT ;  /* 0xfffffbff02027812 */ /* 0x000fe400078ec0ff */
[C---:B------:R-:W-:Y:S02]  /*8e1e0*/  LOP3.LUT P4, RZ, R19.reuse, 0x10000, RZ, 0xc0, !PT ;  /* 0x0001000013ff7812 */ /* 0x040fe4000788c0ff */
[----:B------:R-:W-:Y:S01]  /*8e1f0*/  LOP3.LUT P5, RZ, R19, 0x20000, RZ, 0xc0, !PT ;  /* 0x0002000013ff7812 */ /* 0x000fe200078ac0ff */
[----:B------:R-:W3:Y:S04]  /*8e200*/  LDL.LU.64 R8, [R1+0xbe0] ;  /* 0x000be00001087983 */ /* 0x000ee80000300a00 */
[----:B------:R-:W3:Y:S04]  /*8e210*/  LDL.LU.64 R4, [R1+0xbd0] ;  /* 0x000bd00001047983 */ /* 0x000ee80000300a00 */
[----:B------:R-:W3:Y:S04]  /*8e220*/  LDL.LU R21, [R1+0x138] ;  /* 0x0001380001157983 */ /* 0x000ee80000300800 */
[----:B------:R-:W3:Y:S01]  /*8e230*/  LDL.LU.64 R28, [R1+0xbc8] ;  /* 0x000bc800011c7983 */ /* 0x000ee20000300a00 */
        /* <DEDUP_REMOVED lines=19> */
[C---:B------:R-:W-:Y:S02]  /*8e370*/  LOP3.LUT P1, RZ, R19.reuse, 0x200000, RZ, 0xc0, !PT ;  /* 0x0020000013ff7812 */ /* 0x040fe4000782c0ff */
[----:B------:R-:W-:Y:S02]  /*8e380*/  LOP3.LUT R2, R2, 0xfffdffff, RZ, 0xc0, !PT ;  /* 0xfffdffff02027812 */ /* 0x000fe400078ec0ff */
[C---:B------:R-:W-:Y:S02]  /*8e390*/  LOP3.LUT P6, RZ, R19.reuse, 0x40000, RZ, 0xc0, !PT ;  /* 0x0004000013ff7812 */ /* 0x040fe400078cc0ff */
[C---:B------:R-:W-:Y:S02]  /*8e3a0*/  LOP3.LUT P0, RZ, R19.reuse, 0x80000, RZ, 0xc0, !PT ;  /* 0x0008000013ff7812 */ /* 0x040fe4000780c0ff */
[----:B------:R-:W-:-:S02]  /*8e3b0*/  LOP3.LUT P2, RZ, R19, 0x20000000, RZ, 0xc0, !PT ;  /* 0x2000000013ff7812 */ /* 0x000fc4000784c0ff */
[----:B------:R-:W-:-:S03]  /*8e3c0*/  LOP3.LUT P3, RZ, R19, 0x40000000, RZ, 0xc0, !PT ;  /* 0x4000000013ff7812 */ /* 0x000fc6000786c0ff */
[----:B------:R-:W-:Y:S02]  /*8e3d0*/  @P1 LOP3.LUT R2, R2, 0x20000, RZ, 0xfc, !PT ;  /* 0x0002000002021812 */ /* 0x000fe400078efcff */
[----:B------:R-:W-:Y:S02]  /*8e3e0*/  LOP3.LUT P1, RZ, R19, 0x100000, RZ, 0xc0, !PT ;  /* 0x0010000013ff7812 */ /* 0x000fe4000782c0ff */
[----:B----4-:R-:W-:-:S05]  /*8e3f0*/  PRMT R0, R25, 0x7770, RZ ;  /* 0x0000777019007816 */ /* 0x010fca00000000ff */
[----:B------:R0:W-:Y:S01]  /*8e400*/  @P4 STG.E.U8 desc[UR32][R26.64], R0 ;  /* 0x000000001a004986 */ /* 0x0001e2000c101120 */
[----:B------:R-:W-:Y:S02]  /*8e410*/  LOP3.LUT P4, RZ, R19, 0x80000000, RZ, 0xc0, !PT ;  /* 0x8000000013ff7812 */ /* 0x000fe4000788c0ff */
[----:B0-----:R-:W-:-:S05]  /*8e420*/  PRMT R0, R25, 0x7771, RZ ;  /* 0x0000777119007816 */ /* 0x001fca00000000ff */
[----:B--2---:R0:W-:Y:S04]  /*8e430*/  @P5 STG.E.U8 desc[UR32][R22.64], R0 ;  /* 0x0000000016005986 */ /* 0x0041e8000c101120 */
[----:B0-----:R-:W2:Y:S04]  /*8e440*/  LDL.LU.64 R22, [R1+0xbc0] ;  /* 0x000bc00001167983 */ /* 0x001ea80000300a00 */
[----:B------:R-:W4:Y:S04]  /*8e450*/  LDL.LU R26, [R1+0x128] ;  /* 0x00012800011a7983 */ /* 0x000f280000300800 */
[----:B------:R-:W3:Y:S04]  /*8e460*/  LDL.LU.64 R18, [R1+0xba8] ;  /* 0x000ba80001127983 */ /* 0x000ee80000300a00 */
[----:B---3--:R0:W-:Y:S04]  /*8e470*/  STL.64 [R1+0x2708], R18 ;  /* 0x0027081201007387 */ /* 0x0081e80000100a00 */
[----:B0-----:R-:W3:Y:S01]  /*8e480*/  LDL.LU.64 R18, [R1+0xbb0] ;  /* 0x000bb00001127983 */ /* 0x001ee20000300a00 */
[----:B------:R-:W-:-:S05]  /*8e490*/  PRMT R0, R25, 0x7772, RZ ;  /* 0x0000777219007816 */ /* 0x000fca00000000ff */
[----:B------:R0:W-:Y:S02]  /*8e4a0*/  @P6 STG.E.U8 desc[UR32][R10.64], R0 ;  /* 0x000000000a006986 */ /* 0x0001e4000c101120 */
[----:B0-----:R-:W-:-:S05]  /*8e4b0*/  PRMT R0, R25, 0x7773, RZ ;  /* 0x0000777319007816 */ /* 0x001fca00000000ff */
[----:B------:R0:W-:Y:S02]  /*8e4c0*/  @P0 STG.E.U8 desc[UR32][R8.64], R0 ;  /* 0x0000000008000986 */ /* 0x0001e4000c101120 */
[----:B0-----:R-:W-:-:S05]  /*8e4d0*/  PRMT R0, R21, 0x7770, RZ ;  /* 0x0000777015007816 */ /* 0x001fca00000000ff */
[----:B------:R-:W-:Y:S04]  /*8e4e0*/  @P1 STG.E.U8 desc[UR32][R4.64], R0 ;  /* 0x0000000004001986 */ /* 0x000fe8000c101120 */
[----:B---3--:R0:W-:Y:S04]  /*8e4f0*/  STL.64 [R1+0x2710], R18 ;  /* 0x0027101201007387 */ /* 0x0081e80000100a00 */
[----:B0-----:R-:W3:Y:S01]  /*8e500*/  LDL.LU.64 R18, [R1+0xbb8] ;  /* 0x000bb80001127983 */ /* 0x001ee20000300a00 */
[C---:B------:R-:W-:Y:S02]  /*8e510*/  LOP3.LUT P1, RZ, R2.reuse, 0x20000, RZ, 0xc0, !PT ;  /* 0x0002000002ff7812 */ /* 0x040fe4000782c0ff */
[----:B------:R-:W-:Y:S01]  /*8e520*/  PRMT R0, R21, 0x7771, RZ ;  /* 0x0000777115007816 */ /* 0x000fe200000000ff */
[----:B------:R-:W4:Y:S04]  /*8e530*/  LDL.LU.64 R6, [R1+0xba0] ;  /* 0x000ba00001067983 */ /* 0x000f280000300a00 */
[----:B------:R-:W4:Y:S04]  /*8e540*/  LDL.LU.64 R16, [R1+0xb90] ;  /* 0x000b900001107983 */ /* 0x000f280000300a00 */
[----:B------:R-:W4:Y:S04]  /*8e550*/  LDL.LU R25, [R1+0x118] ;  /* 0x0001180001197983 */ /* 0x000f280000300800 */
[----:B------:R-:W4:Y:S04]  /*8e560*/  LDL.LU.64 R14, [R1+0xb80] ;  /* 0x000b8000010e7983 */ /* 0x000f280000300a00 */
[----:B------:R-:W4:Y:S04]  /*8e570*/  LDL.LU.64 R12, [R1+0xb78] ;  /* 0x000b7800010c7983 */ /* 0x000f280000300a00 */
[----:B------:R-:W4:Y:S04]  /*8e580*/  LDL.LU.64 R10, [R1+0xb70] ;  /* 0x000b7000010a7983 */ /* 0x000f280000300a00 */
[----:B------:R-:W4:Y:S04]  /*8e590*/  LDL.LU.64 R8, [R1+0xb68] ;  /* 0x000b680001087983 */ /* 0x000f280000300a00 */
[----:B------:R-:W4:Y:S04]  /*8e5a0*/  LDL.LU R27, [R1+0x108] ;  /* 0x00010800011b7983 */ /* 0x000f280000300800 */
[----:B------:R-:W4:Y:S04]  /*8e5b0*/  LDL.LU.64 R4, [R1+0xb60] ;  /* 0x000b600001047983 */ /* 0x000f280000300a00 */
[----:B------:R0:W-:Y:S01]  /*8e5c0*/  @P1 STG.E.U8 desc[UR32][R28.64], R0 ;  /* 0x000000001c001986 */ /* 0x0001e2000c101120 */
[----:B------:R-:W-:-:S02]  /*8e5d0*/  LOP3.LUT P1, RZ, R2, 0x10000, RZ, 0xc0, !PT ;  /* 0x0001000002ff7812 */ /* 0x000fc4000782c0ff */
[----:B0-----:R-:W-:Y:S01]  /*8e5e0*/  PRMT R0, R21, 0x7772, RZ ;  /* 0x0000777215007816 */ /* 0x001fe200000000ff */
[----:B------:R-:W4:Y:S10]  /*8e5f0*/  LDL.LU.64 R28, [R1+0xb58] ;  /* 0x000b5800011c7983 */ /* 0x000f340000300a00 */
[----:B--2---:R0:W-:Y:S01]  /*8e600*/  @P1 STG.E.U8 desc[UR32][R22.64], R0 ;  /* 0x0000000016001986 */ /* 0x0041e2000c101120 */
[----:B------:R-:W-:-:S02]  /*8e610*/  LOP3.LUT P1, RZ, R2, 0x8000, RZ, 0xc0, !PT ;  /* 0x0000800002ff7812 */ /* 0x000fc4000782c0ff */
[----:B0-----:R-:W-:Y:S01]  /*8e620*/  PRMT R0, R21, 0x7773, RZ ;  /* 0x0000777315007816 */ /* 0x001fe200000000ff */
[----:B------:R-:W2:Y:S04]  /*8e630*/  LDL.LU.64 R22, [R1+0xb50] ;  /* 0x000b500001167983 */ /* 0x000ea80000300a00 */
[----:B------:R-:W2:Y:S06]  /*8e640*/  LDL.LU R21, [R1+0x2718] ;  /* 0x0027180001157983 */ /* 0x000eac0000300800 */
[----:B---3--:R0:W-:Y:S04]  /*8e650*/  @P1 STG.E.U8 desc[UR32][R18.64], R0 ;  /* 0x0000000012001986 */ /* 0x0081e8000c101120 */
[----:B0-----:R-:W3:Y:S01]  /*8e660*/  LDL.LU.64 R18, [R1+0x2710] ;  /* 0x0027100001127983 */ /* 0x001ee20000300a00 */
[----:B------:R-:W-:-:S02]  /*8e670*/  LOP3.LUT P1, RZ, R2, 0x4000, RZ, 0xc0, !PT ;  /* 0x0000400002ff7812 */ /* 0x000fc4000782c0ff */
[----:B----4-:R-:W-:-:S11]  /*8e680*/  PRMT R0, R26, 0x7770, RZ ;  /* 0x000077701a007816 */ /* 0x010fd600000000ff */
[----:B---3--:R0:W-:Y:S04]  /*8e690*/  @P1 STG.E.U8 desc[UR32][R18.64], R0 ;  /* 0x0000000012001986 */ /* 0x0081e8000c101120 */
[----:B0-----:R-:W3:Y:S01]  /*8e6a0*/  LDL.LU.64 R18, [R1+0x2708] ;  /* 0x0027080001127983 */ /* 0x001ee20000300a00 */
[----:B------:R-:W-:Y:S02]  /*8e6b0*/  LOP3.LUT P1, RZ, R2, 0x2000, RZ, 0xc0, !PT ;  /* 0x0000200002ff7812 */ /* 0x000fe4000782c0ff */
[----:B------:R-:W-:Y:S02]  /*8e6c0*/  PRMT R0, R26, 0x7771, RZ ;  /* 0x000077711a007816 */ /* 0x000fe400000000ff */
[C---:B------:R-:W-:Y:S02]  /*8e6d0*/  LOP3.LUT P5, RZ, R20.reuse, 0x1, RZ, 0xc0, !PT ;  /* 0x0000000114ff7812 */ /* 0x040fe400078ac0ff */
[----:B------:R-:W-:-:S02]  /*8e6e0*/  LOP3.LUT P6, RZ, R20, 0x2, RZ, 0xc0, !PT ;  /* 0x0000000214ff7812 */ /* 0x000fc400078cc0ff */
[----:B------:R-:W-:-:S05]  /*8e6f0*/  LOP3.LUT P0, RZ, R20, 0x4, RZ, 0xc0, !PT ;  /* 0x0000000414ff7812 */ /* 0x000fca000780c0ff */
        /* <DEDUP_REMOVED lines=21> */
[----:B------:R-:W3:Y:S04]  /*8e850*/  LDL.LU.64 R28, [R1+0xb40] ;  /* 0x000b4000011c7983 */ /* 0x000ee80000300a00 */
[----:B--2---:R0:W-:Y:S04]  /*8e860*/  @P0 STG.E.U8 desc[UR32][R22.64], R0 ;  /* 0x0000000016000986 */ /* 0x0041e8000c101120 */
[----:B0-----:R-:W2:Y:S04]  /*8e870*/  LDL.LU.64 R22, [R1+0xb20] ;  /* 0x000b200001167983 */ /* 0x001ea80000300a00 */
[----:B------:R-:W4:Y:S04]  /*8e880*/  LDL.LU.64 R10, [R1+0xb18] ;  /* 0x000b1800010a7983 */ /* 0x000f280000300a00 */
[----:B------:R-:W4:Y:S04]  /*8e890*/  LDL.LU.64 R8, [R1+0xb10] ;  /* 0x000b100001087983 */ /* 0x000f280000300a00 */
[----:B------:R-:W2:Y:S01]  /*8e8a0*/  LDL.LU R26, [R1+0x13c] ;  /* 0x00013c00011a7983 */ /* 0x000ea20000300800 */
[----:B------:R-:W-:-:S02]  /*8e8b0*/  LOP3.LUT P4, RZ, R20, 0x8, RZ, 0xc0, !PT ;  /* 0x0000000814ff7812 */ /* 0x000fc4000788c0ff */
[----:B------:R-:W-:Y:S02]  /*8e8c0*/  LOP3.LUT P5, RZ, R20, 0x10, RZ, 0xc0, !PT ;  /* 0x0000001014ff7812 */ /* 0x000fe400078ac0ff */
[----:B------:R-:W-:Y:S01]  /*8e8d0*/  PRMT R0, R27, 0x7773, RZ ;  /* 0x000077731b007816 */ /* 0x000fe200000000ff */
[----:B------:R-:W-:Y:S01]  /*8e8e0*/  IMAD.MOV.U32 R25, RZ, RZ, R21 ;  /* 0x000000ffff197224 */ /* 0x000fe200078e0015 */
[----:B------:R-:W4:Y:S04]  /*8e8f0*/  LDL.LU.64 R4, [R1+0xb08] ;  /* 0x000b080001047983 */ /* 0x000f280000300a00 */
[----:B------:R-:W4:Y:S04]  /*8e900*/  LDL.LU R21, [R1+0x12c] ;  /* 0x00012c0001157983 */ /* 0x000f280000300800 */
[----:B---3--:R0:W-:Y:S04]  /*8e910*/  @P4 STG.E.U8 desc[UR32][R28.64], R0 ;  /* 0x000000001c004986 */ /* 0x0081e8000c101120 */
[----:B0-----:R-:W3:Y:S01]  /*8e920*/  LDL.LU.64 R28, [R1+0xb00] ;  /* 0x000b0000011c7983 */ /* 0x001ee20000300a00 */
[----:B--2---:R-:W-:-:S05]  /*8e930*/  PRMT R0, R26, 0x7770, RZ ;  /* 0x000077701a007816 */ /* 0x004fca00000000ff */
[----:B------:R0:W-:Y:S04]  /*8e940*/  @P5 STG.E.U8 desc[UR32][R22.64], R0 ;  /* 0x0000000016005986 */ /* 0x0001e8000c101120 */
[----:B0-----:R-:W2:Y:S04]  /*8e950*/  LDL.LU.64 R22, [R1+0xaf8] ;  /* 0x000af80001167983 */ /* 0x001ea80000300a00 */
[----:B------:R-:W2:Y:S04]  /*8e960*/  LDL.LU R27, [R1+0x11c] ;  /* 0x00011c00011b7983 */ /* 0x000ea80000300800 */
[----:B------:R-:W4:Y:S04]  /*8e970*/  LDL.LU.64 R18, [R1+0xad0] ;  /* 0x000ad00001127983 */ /* 0x000f280000300a00 */
[----:B----4-:R0:W-:Y:S04]  /*8e980*/  STL.64 [R1+0x26f0], R18 ;  /* 0x0026f01201007387 */ /* 0x0101e80000100a00 */
[----:B0-----:R-:W4:Y:S01]  /*8e990*/  LDL.LU.64 R18, [R1+0xae0] ;  /* 0x000ae00001127983 */ /* 0x001f220000300a00 */
        /* <DEDUP_REMOVED lines=17> */
[----:B----4-:R0:W-:Y:S04]  /*8eab0*/  STL.64 [R1+0x2700], R18 ;  /* 0x0027001201007387 */ /* 0x0101e80000100a00 */
[----:B0-----:R-:W4:Y:S06]  /*8eac0*/  LDL.LU.64 R18, [R1+0xaf0] ;  /* 0x000af00001127983 */ /* 0x001f2c0000300a00 */
[----:B------:R-:W-:-:S02]  /*8ead0*/  @P1 LOP3.LUT R2, R2, 0x80, RZ, 0xfc, !PT ;  /* 0x0000008002021812 */ /* 0x000fc400078efcff */
[C---:B------:R-:W-:Y:S02]  /*8eae0*/  LOP3.LUT P1, RZ, R20.reuse, 0x200, RZ, 0xc0, !PT ;  /* 0x0000020014ff7812 */ /* 0x040fe4000782c0ff */
[C---:B------:R-:W-:Y:S02]  /*8eaf0*/  LOP3.LUT P6, RZ, R20.reuse, 0x20, RZ, 0xc0, !PT ;  /* 0x0000002014ff7812 */ /* 0x040fe400078cc0ff */
[----:B------:R-:W-:Y:S02]  /*8eb00*/  LOP3.LUT P0, RZ, R20, 0x40, RZ, 0xc0, !PT ;  /* 0x0000004014ff7812 */ /* 0x000fe4000780c0ff */
[----:B------:R-:W-:Y:S02]  /*8eb10*/  LOP3.LUT R2, R2, 0xfffffeff, RZ, 0xc0, !PT ;  /* 0xfffffeff02027812 */ /* 0x000fe400078ec0ff */
[----:B------:R-:W-:Y:S01]  /*8eb20*/  PRMT R0, R26, 0x7771, RZ ;  /* 0x000077711a007816 */ /* 0x000fe200000000ff */
[----:B------:R-:W4:Y:S04]  /*8eb30*/  LDL.LU.64 R6, [R1+0xac8] ;  /* 0x000ac80001067983 */ /* 0x000f280000300a00 */
[----:B------:R-:W4:Y:S04]  /*8eb40*/  LDL.LU.64 R16, [R1+0xac0] ;  /* 0x000ac00001107983 */ /* 0x000f280000300a00 */
[----:B------:R-:W4:Y:S04]  /*8eb50*/  LDL.LU.64 R14, [R1+0xab8] ;  /* 0x000ab800010e7983 */ /* 0x000f280000300a00 */
[----:B------:R-:W4:Y:S01]  /*8eb60*/  LDL.LU.64 R12, [R1+0xab0] ;  /* 0x000ab000010c7983 */ /* 0x000f220000300a00 */
[----:B------:R-:W-:-:S02]  /*8eb70*/  @P1 LOP3.LUT R2, R2, 0x100, RZ, 0xfc, !PT ;  /* 0x0000010002021812 */ /* 0x000fc400078efcff */
[----:B------:R-:W-:Y:S02]  /*8eb80*/  LOP3.LUT P1, RZ, R20, 0x100, RZ, 0xc0, !PT ;  /* 0x0000010014ff7812 */ /* 0x000fe4000782c0ff */
[----:B------:R-:W-:Y:S01]  /*8eb90*/  LOP3.LUT R2, R2, 0xfffffdff, RZ, 0xc0, !PT ;  /* 0xfffffdff02027812 */ /* 0x000fe200078ec0ff */
[----:B------:R0:W-:Y:S10]  /*8eba0*/  @P6 STG.E.U8 desc[UR32][R10.64], R0 ;  /* 0x000000000a006986 */ /* 0x0001f4000c101120 */
[----:B------:R-:W-:-:S02]  /*8ebb0*/  @P1 LOP3.LUT R2, R2, 0x200, RZ, 0xfc, !PT ;  /* 0x0000020002021812 */ /* 0x000fc400078efcff */
[----:B------:R-:W-:Y:S02]  /*8ebc0*/  LOP3.LUT P1, RZ, R20, 0x80, RZ, 0xc0, !PT ;  /* 0x0000008014ff7812 */ /* 0x000fe4000782c0ff */
[C---:B0-----:R-:W-:Y:S01]  /*8ebd0*/  PRMT R0, R26.reuse, 0x7772, RZ ;  /* 0x000077721a007816 */ /* 0x041fe200000000ff */
[----:B------:R-:W4:Y:S04]  /*8ebe0*/  LDL.LU.64 R10, [R1+0xaa8] ;  /* 0x000aa800010a7983 */ /* 0x000f280000300a00 */
[----:B------:R0:W-:Y:S02]  /*8ebf0*/  @P0 STG.E.U8 desc[UR32][R8.64], R0 ;  /* 0x0000000008000986 */ /* 0x0001e4000c101120 */
[----:B0-----:R-:W-:Y:S02]  /*8ec00*/  PRMT R0, R26, 0x7773, RZ ;  /* 0x000077731a007816 */ /* 0x001fe400000000ff */
[----:B------:R-:W4:Y:S04]  /*8ec10*/  LDL.LU R26, [R1+0xf0] ;  /* 0x0000f000011a7983 */ /* 0x000f280000300800 */
[----:B------:R0:W-:Y:S01]  /*8ec20*/  @P1 STG.E.U8 desc[UR32][R4.64], R0 ;  /* 0x0000000004001986 */ /* 0x0001e2000c101120 */
[----:B------:R-:W-:-:S03]  /*8ec30*/  LOP3.LUT P1, RZ, R2, 0x200, RZ, 0xc0, !PT ;  /* 0x0000020002ff7812 */ /* 0x000fc6000782c0ff */
[----:B------:R-:W4:Y:S01]  /*8ec40*/  LDL.LU.64 R8, [R1+0xaa0] ;  /* 0x000aa00001087983 */ /* 0x000f220000300a00 */
[----:B0-----:R-:W-:-:S03]  /*8ec50*/  PRMT R0, R21, 0x7770, RZ ;  /* 0x0000777015007816 */ /* 0x001fc600000000ff */
[----:B------:R-:W4:Y:S06]  /*8ec60*/  LDL.LU.64 R4, [R1+0xa90] ;  /* 0x000a900001047983 */ /* 0x000f2c0000300a00 */
[----:B---3--:R0:W-:Y:S01]  /*8ec70*/  @P1 STG.E.U8 desc[UR32][R28.64], R0 ;  /* 0x000000001c001986 */ /* 0x0081e2000c101120 */
[C---:B------:R-:W-:Y:S02]  /*8ec80*/  LOP3.LUT P1, RZ, R2.reuse, 0x100, RZ, 0xc0, !PT ;  /* 0x0000010002ff7812 */ /* 0x040fe4000782c0ff */
[----:B0-----:R-:W-:Y:S01]  /*8ec90*/  PRMT R0, R21, 0x7771, RZ ;  /* 0x0000777115007816 */ /* 0x001fe200000000ff */
[----:B------:R-:W3:Y:S10]  /*8eca0*/  LDL.LU.64 R28, [R1+0xa80] ;  /* 0x000a8000011c7983 */ /* 0x000ef40000300a00 */
[----:B--2---:R0:W-:Y:S01]  /*8ecb0*/  @P1 STG.E.U8 desc[UR32][R22.64], R0 ;  /* 0x0000000016001986 */ /* 0x0041e2000c101120 */
[----:B------:R-:W-:-:S02]  /*8ecc0*/  LOP3.LUT P1, RZ, R2, 0x80, RZ, 0xc0, !PT ;  /* 0x0000008002ff7812 */ /* 0x000fc4000782c0ff */
[----:B0-----:R-:W-:Y:S01]  /*8ecd0*/  PRMT R0, R21, 0x7772, RZ ;  /* 0x0000777215007816 */ /* 0x001fe200000000ff */
[----:B------:R-:W2:Y:S10]  /*8ece0*/  LDL.LU.64 R22, [R1+0xa78] ;  /* 0x000a780001167983 */ /* 0x000eb40000300a00 */
[----:B----4-:R0:W-:Y:S04]  /*8ecf0*/  @P1 STG.E.U8 desc[UR32][R18.64], R0 ;  /* 0x0000000012001986 */ /* 0x0101e8000c101120 */
[----:B0-----:R-:W4:Y:S01]  /*8ed00*/  LDL.LU.64 R18, [R1+0x2700] ;  /* 0x0027000001127983 */ /* 0x001f220000300a00 */
[----:B------:R-:W-:-:S02]  /*8ed10*/  LOP3.LUT P1, RZ, R2, 0x40, RZ, 0xc0, !PT ;  /* 0x0000004002ff7812 */ /* 0x000fc4000782c0ff */
[----:B------:R-:W-:Y:S02]  /*8ed20*/  PRMT R0, R21, 0x7773, RZ ;  /* 0x0000777315007816 */ /* 0x000fe400000000ff */
[----:B------:R-:W3:Y:S09]  /*8ed30*/  LDL.LU R21, [R1+0x26f8] ;  /* 0x0026f80001157983 */ /* 0x000ef20000300800 */
[----:B----4-:R0:W-:Y:S04]  /*8ed40*/  @P1 STG.E.U8 desc[UR32][R18.64], R0 ;  /* 0x0000000012001986 */ /* 0x0101e8000c101120 */
[----:B0-----:R-:W4:Y:S01]  /*8ed50*/  LDL.LU.64 R18, [R1+0x26f0] ;  /* 0x0026f00001127983 */ /* 0x001f220000300a00 */
        /* <DEDUP_REMOVED lines=18> */
[----:B---3--:R-:W-:-:S05]  /*8ee80*/  PRMT R0, R21, 0x7770, RZ ;  /* 0x0000777015007816 */ /* 0x008fca00000000ff */
[----:B------:R0:W-:Y:S02]  /*8ee90*/  @P2 STG.E.U8 desc[UR32][R12.64], R0 ;  /* 0x000000000c002986 */ /* 0x0001e4000c101120 */
[----:B0-----:R-:W-:-:S05]  /*8eea0*/  PRMT R0, R21, 0x7771, RZ ;  /* 0x0000777115007816 */ /* 0x001fca00000000ff */
[----:B------:R0:W-:Y:S02]  /*8eeb0*/  @P3 STG.E.U8 desc[UR32][R10.64], R0 ;  /* 0x000000000a003986 */ /* 0x0001e4000c101120 */
[----:B0-----:R-:W-:-:S05]  /*8eec0*/  PRMT R0, R21, 0x7772, RZ ;  /* 0x0000777215007816 */ /* 0x001fca00000000ff */
[----:B------:R0:W-:Y:S02]  /*8eed0*/  @P4 STG.E.U8 desc[UR32][R8.64], R0 ;  /* 0x0000000008004986 */ /* 0x0001e4000c101120 */
[----:B0-----:R-:W-:Y:S02]  /*8eee0*/  PRMT R0, R21, 0x7773, RZ ;  /* 0x0000777315007816 */ /* 0x001fe400000000ff */
[----:B------:R-:W3:Y:S04]  /*8eef0*/  LDL.LU R21, [R1+0x26e8] ;  /* 0x0026e80001157983 */ /* 0x000ee80000300800 */
[----:B------:R0:W-:Y:S02]  /*8ef00*/  @P5 STG.E.U8 desc[UR32][R4.64], R0 ;  /* 0x0000000004005986 */ /* 0x0001e4000c101120 */
[----:B0-----:R-:W-:-:S05]  /*8ef10*/  PRMT R0, R26, 0x7770, RZ ;  /* 0x000077701a007816 */ /* 0x001fca00000000ff */
[----:B------:R0:W-:Y:S02]  /*8ef20*/  @P6 STG.E.U8 desc[UR32][R28.64], R0 ;  /* 0x000000001c006986 */ /* 0x0001e4000c101120 */
[----:B0-----:R-:W-:Y:S02]  /*8ef30*/  PRMT R0, R26, 0x7771, RZ ;  /* 0x000077711a007816 */ /* 0x001fe400000000ff */
[----:B------:R-:W4:Y:S04]  /*8ef40*/  LDL.LU.64 R28, [R1+0xa70] ;  /* 0x000a7000011c7983 */ /* 0x000f280000300a00 */
[----:B--2---:R0:W-:Y:S04]  /*8ef50*/  @P0 STG.E.U8 desc[UR32][R22.64], R0 ;  /* 0x0000000016000986 */ /* 0x0041e8000c101120 */
[----:B0-----:R-:W2:Y:S01]  /*8ef60*/  LDL.LU.64 R22, [R1+0xa68] ;  /* 0x000a680001167983 */ /* 0x001ea20000300a00 */
[----:B------:R-:W-:-:S02]  /*8ef70*/  LOP3.LUT R3, R3, 0xfbffffff, RZ, 0xc0, !PT ;  /* 0xfbffffff03037812 */ /* 0x000fc400078ec0ff */
[----:B------:R-:W-:Y:S02]  /*8ef80*/  LOP3.LUT R2, R2, 0xfffffffe, RZ, 0xc0, !PT ;  /* 0xfffffffe02027812 */ /* 0x000fe400078ec0ff */
[C---:B------:R-:W-:Y:S02]  /*8ef90*/  LOP3.LUT P4, RZ, R20.reuse, 0x400000, RZ, 0xc0, !PT ;  /* 0x0040000014ff7812 */ /* 0x040fe4000788c0ff */
[----:B------:R-:W-:Y:S02]  /*8efa0*/  LOP3.LUT P5, RZ, R20, 0x800000, RZ, 0xc0, !PT ;  /* 0x0080000014ff7812 */ /* 0x000fe400078ac0ff */
[----:B------:R-:W-:Y:S01]  /*8efb0*/  PRMT R0, R26, 0x7772, RZ ;  /* 0x000077721a007816 */ /* 0x000fe200000000ff */
[----:B------:R-:W2:Y:S04]  /*8efc0*/  LDL.LU.64 R10, [R1+0xa60] ;  /* 0x000a6000010a7983 */ /* 0x000ea80000300a00 */
[----:B------:R-:W2:Y:S04]  /*8efd0*/  LDL.LU.64 R8, [R1+0xa58] ;  /* 0x000a580001087983 */ /* 0x000ea80000300a00 */
[----:B------:R-:W2:Y:S04]  /*8efe0*/  LDL.LU.64 R4, [R1+0xa50] ;  /* 0x000a500001047983 */ /* 0x000ea80000300a00 */
[----:B------:R-:W2:Y:S01]  /*8eff0*/  LDL.LU R27, [R1+0xe0] ;  /* 0x0000e000011b7983 */ /* 0x000ea20000300800 */
[----:B------:R-:W-:-:S02]  /*8f000*/  LOP3.LUT P6, RZ, R20, 0x1000000, RZ, 0xc0, !PT ;  /* 0x0100000014ff7812 */ /* 0x000fc400078cc0ff */
[----:B------:R-:W-:Y:S02]  /*8f010*/  LOP3.LUT P0, RZ, R20, 0x2000000, RZ, 0xc0, !PT ;  /* 0x0200000014ff7812 */ /* 0x000fe4000780c0ff */
        /* <DEDUP_REMOVED lines=17> */
[----:B------:R-:W-:Y:S01]  /*8f130*/  LOP3.LUT P1, RZ, R20, 0x10000000, RZ, 0xc0, !PT ;  /* 0x1000000014ff7812 */ /* 0x000fe2000782c0ff */
[----:B----4-:R0:W-:-:S12]  /*8f140*/  @P4 STG.E.U8 desc[UR32][R28.64], R0 ;  /* 0x000000001c004986 */ /* 0x0101d8000c101120 */
[----:B------:R-:W-:Y:S02]  /*8f150*/  @P1 LOP3.LUT R2, R2, 0x1, RZ, 0xfc, !PT ;  /* 0x0000000102021812 */ /* 0x000fe400078efcff */
[----:B------:R-:W-:Y:S02]  /*8f160*/  LOP3.LUT P1, RZ, R20, 0x8000000, RZ, 0xc0, !PT ;  /* 0x0800000014ff7812 */ /* 0x000fe4000782c0ff */
[----:B0-----:R-:W-:Y:S01]  /*8f170*/  PRMT R0, R26, 0x7773, RZ ;  /* 0x000077731a007816 */ /* 0x001fe200000000ff */
[----:B------:R-:W3:Y:S01]  /*8f180*/  LDL.LU.64 R28, [R1+0xa40] ;  /* 0x000a4000011c7983 */ /* 0x000ee20000300a00 */
[----:B------:R-:W-:-:S03]  /*8f190*/  LOP3.LUT R2, R2, 0xfffffffd, RZ, 0xc0, !PT ;  /* 0xfffffffd02027812 */ /* 0x000fc600078ec0ff */
[----:B--2---:R0:W-:Y:S06]  /*8f1a0*/  @P5 STG.E.U8 desc[UR32][R22.64], R0 ;  /* 0x0000000016005986 */ /* 0x0041ec000c101120 */
[----:B------:R-:W-:Y:S02]  /*8f1b0*/  @P1 LOP3.LUT R2, R2, 0x2, RZ, 0xfc, !PT ;  /* 0x0000000202021812 */ /* 0x000fe400078efcff */
[----:B------:R-:W-:Y:S02]  /*8f1c0*/  LOP3.LUT P1, RZ, R20, 0x4000000, RZ, 0xc0, !PT ;  /* 0x0400000014ff7812 */ /* 0x000fe4000782c0ff */
[----:B------:R-:W2:Y:S04]  /*8f1d0*/  LDL.LU R20, [R1+0xd0] ;  /* 0x0000d00001147983 */ /* 0x000ea80000300800 */
[----:B0-----:R-:W4:Y:S04]  /*8f1e0*/  LDL.LU.64 R22, [R1+0xa28] ;  /* 0x000a280001167983 */ /* 0x001f280000300a00 */
[----:B------:R-:W3:Y:S04]  /*8f1f0*/  LDL.LU R7, [R1+0xc0] ;  /* 0x0000c00001077983 */ /* 0x000ee80000300800 */
[----:B---3--:R0:W-:Y:S04]  /*8f200*/  STL [R1+0x26d4], R7 ;  /* 0x0026d40701007387 */ /* 0x0081e80000100800 */
[----:B0-----:R-:W3:Y:S04]  /*8f210*/  LDL.LU.64 R6, [R1+0xa10] ;  /* 0x000a100001067983 */ /* 0x001ee80000300a00 */
        /* <DEDUP_REMOVED lines=12> */
[----:B------:R-:W3:Y:S04]  /*8f2e0*/  LDL.LU.64 R18, [R1+0xa08] ;  /* 0x000a080001127983 */ /* 0x000ee80000300a00 */
[----:B------:R-:W3:Y:S04]  /*8f2f0*/  LDL.LU.64 R16, [R1+0xa00] ;  /* 0x000a000001107983 */ /* 0x000ee80000300a00 */
[----:B------:R-:W3:Y:S04]  /*8f300*/  LDL.LU.64 R14, [R1+0x9f8] ;  /* 0x0009f800010e7983 */ /* 0x000ee80000300a00 */
[----:B------:R-:W3:Y:S04]  /*8f310*/  LDL.LU R26, [R1+0xf4] ;  /* 0x0000f400011a7983 */ /* 0x000ee80000300800 */
[----:B------:R-:W3:Y:S04]  /*8f320*/  LDL.LU.64 R12, [R1+0x9e8] ;  /* 0x0009e800010c7983 */ /* 0x000ee80000300a00 */
[----:B------:R-:W3:Y:S04]  /*8f330*/  LDL.LU.64 R10, [R1+0x9d8] ;  /* 0x0009d800010a7983 */ /* 0x000ee80000300a00 */
[----:B------:R-:W3:Y:S04]  /*8f340*/  LDL.LU.64 R8, [R1+0x9d0] ;  /* 0x0009d00001087983 */ /* 0x000ee80000300a00 */
[----:B------:R-:W3:Y:S04]  /*8f350*/  LDL.LU.64 R4, [R1+0x9c8] ;  /* 0x0009c80001047983 */ /* 0x000ee80000300a00 */
[----:B------:R2:W-:Y:S01]  /*8f360*/  @P1 STG.E.U8 desc[UR32][R28.64], R0 ;  /* 0x000000001c001986 */ /* 0x0005e2000c101120 */
[----:B------:R-:W-:-:S02]  /*8f370*/  LOP3.LUT P1, RZ, R2, 0x1, RZ, 0xc0, !PT ;  /* 0x0000000102ff7812 */ /* 0x000fc4000782c0ff */
[----:B--2---:R-:W-:Y:S01]  /*8f380*/  PRMT R0, R20, 0x7770, RZ ;  /* 0x0000777014007816 */ /* 0x004fe200000000ff */
[----:B------:R-:W2:Y:S04]  /*8f390*/  LDL.LU.64 R28, [R1+0x9c0] ;  /* 0x0009c000011c7983 */ /* 0x000ea80000300a00 */
[----:B------:R-:W2:Y:S06]  /*8f3a0*/  LDL.LU R27, [R1+0xe4] ;  /* 0x0000e400011b7983 */ /* 0x000eac0000300800 */
[----:B----4-:R0:W-:Y:S01]  /*8f3b0*/  @P1 STG.E.U8 desc[UR32][R22.64], R0 ;  /* 0x0000000016001986 */ /* 0x0101e2000c101120 */
[----:B------:R-:W-:-:S02]  /*8f3c0*/  LOP3.LUT P1, RZ, R3, 0x80000000, RZ, 0xc0, !PT ;  /* 0x8000000003ff7812 */ /* 0x000fc4000782c0ff */
[----:B0-----:R-:W-:Y:S01]  /*8f3d0*/  PRMT R0, R20, 0x7771, RZ ;  /* 0x0000777114007816 */ /* 0x001fe200000000ff */
[----:B------:R-:W4:Y:S10]  /*8f3e0*/  LDL.LU.64 R22, [R1+0x9b8] ;  /* 0x0009b80001167983 */ /* 0x000f340000300a00 */
[----:B---3--:R0:W-:Y:S04]  /*8f3f0*/  @P1 STG.E.U8 desc[UR32][R6.64], R0 ;  /* 0x0000000006001986 */ /* 0x0081e8000c101120 */
[----:B0-----:R-:W3:Y:S01]  /*8f400*/  LDL.LU.64 R6, [R1+0x26e0] ;  /* 0x0026e00001067983 */ /* 0x001ee20000300a00 */
[----:B------:R-:W-:-:S02]  /*8f410*/  LOP3.LUT P1, RZ, R3, 0x40000000, RZ, 0xc0, !PT ;  /* 0x4000000003ff7812 */ /* 0x000fc4000782c0ff */
[----:B------:R-:W-:-:S11]  /*8f420*/  PRMT R0, R20, 0x7772, RZ ;  /* 0x0000777214007816 */ /* 0x000fd600000000ff */
[----:B---3--:R0:W-:Y:S04]  /*8f430*/  @P1 STG.E.U8 desc[UR32][R6.64], R0 ;  /* 0x0000000006001986 */ /* 0x0081e8000c101120 */
[----:B0-----:R-:W3:Y:S01]  /*8f440*/  LDL.LU.64 R6, [R1+0x26d8] ;  /* 0x0026d80001067983 */ /* 0x001ee20000300a00 */
[----:B------:R-:W-:Y:S02]  /*8f450*/  LOP3.LUT P1, RZ, R3, 0x20000000, RZ, 0xc0, !PT ;  /* 0x2000000003ff7812 */ /* 0x000fe4000782c0ff */
[----:B------:R-:W-:-:S11]  /*8f460*/  PRMT R0, R20, 0x7773, RZ ;  /* 0x0000777314007816 */ /* 0x000fd600000000ff */
[----:B---3--:R0:W-:Y:S04]  /*8f470*/  @P1 STG.E.U8 desc[UR32][R6.64], R0 ;  /* 0x0000000006001986 */ /* 0x0081e8000c101120 */
[----:B0-----:R-:W3:Y:S01]  /*8f480*/  LDL.LU R7, [R1+0x26d4] ;  /* 0x0026d40001077983 */ /* 0x001ee20000300800 */
[----:B------:R-:W-:Y:S02]  /*8f490*/  LOP3.LUT P1, RZ, R3, 0x10000000, RZ, 0xc0, !PT ;  /* 0x1000000003ff7812 */ /* 0x000fe4000782c0ff */
[C---:B------:R-:W-:Y:S02]  /*8f4a0*/  LOP3.LUT P2, RZ, R21.reuse, 0x8, RZ, 0xc0, !PT ;  /* 0x0000000815ff7812 */ /* 0x040fe4000784c0ff */
[C---:B------:R-:W-:Y:S02]  /*8f4b0*/  LOP3.LUT P3, RZ, R21.reuse, 0x10, RZ, 0xc0, !PT ;  /* 0x0000001015ff7812 */ /* 0x040fe4000786c0ff */
[----:B------:R-:W-:-:S02]  /*8f4c0*/  LOP3.LUT P4, RZ, R21, 0x20, RZ, 0xc0, !PT ;  /* 0x0000002015ff7812 */ /* 0x000fc4000788c0ff */
[C---:B------:R-:W-:Y:S02]  /*8f4d0*/  LOP3.LUT P5, RZ, R21.reuse, 0x40, RZ, 0xc0, !PT ;  /* 0x0000004015ff7812 */ /* 0x040fe400078ac0ff */
[----:B------:R-:W-:Y:S02]  /*8f4e0*/  LOP3.LUT P6, RZ, R21, 0x80, RZ, 0xc0, !PT ;  /* 0x0000008015ff7812 */ /* 0x000fe400078cc0ff */
[----:B---3--:R-:W-:-:S05]  /*8f4f0*/  PRMT R0, R7, 0x7770, RZ ;  /* 0x0000777007007816 */ /* 0x008fca00000000ff */
        /* <DEDUP_REMOVED lines=16> */
[----:B--2---:R0:W-:Y:S04]  /*8f600*/  @P6 STG.E.U8 desc[UR32][R28.64], R0 ;  /* 0x000000001c006986 */ /* 0x0041e8000c101120 */
[----:B0-----:R-:W2:Y:S01]  /*8f610*/  LDL.LU.64 R28, [R1+0x9b0] ;  /* 0x0009b000011c7983 */ /* 0x001ea20000300a00 */
[C---:B------:R-:W-:Y:S02]  /*8f620*/  LOP3.LUT P0, RZ, R21.reuse, 0x100, RZ, 0xc0, !PT ;  /* 0x0000010015ff7812 */ /* 0x040fe4000780c0ff */
[----:B------:R-:W-:Y:S02]  /*8f630*/  LOP3.LUT P4, RZ, R21, 0x200, RZ, 0xc0, !PT ;  /* 0x0000020015ff7812 */ /* 0x000fe4000788c0ff */
[C---:B------:R-:W-:Y:S01]  /*8f640*/  PRMT R0, R27.reuse, 0x7770, RZ ;  /* 0x000077701b007816 */ /* 0x040fe200000000ff */
[----:B------:R-:W3:Y:S08]  /*8f650*/  LDL.LU.64 R10, [R1+0x9a8] ;  /* 0x0009a800010a7983 */ /* 0x000ef00000300a00 */
[----:B----4-:R0:W-:Y:S02]  /*8f660*/  @P0 STG.E.U8 desc[UR32][R22.64], R0 ;  /* 0x0000000016000986 */ /* 0x0101e4000c101120 */
[----:B0-----:R-:W-:-:S02]  /*8f670*/  PRMT R0, R27, 0x7771, RZ ;  /* 0x000077711b007816 */ /* 0x001fc400000000ff */
[----:B------:R-:W4:Y:S04]  /*8f680*/  LDL.LU.64 R22, [R1+0x998] ;  /* 0x0009980001167983 */ /* 0x000f280000300a00 */
[----:B------:R-:W4:Y:S04]  /*8f690*/  LDL.LU.64 R8, [R1+0x988] ;  /* 0x0009880001087983 */ /* 0x000f280000300a00 */
[----:B------:R-:W4:Y:S04]  /*8f6a0*/  LDL.LU.64 R4, [R1+0x980] ;  /* 0x0009800001047983 */ /* 0x000f280000300a00 */
[----:B------:R-:W4:Y:S04]  /*8f6b0*/  LDL.LU R20, [R1+0xd4] ;  /* 0x0000d40001147983 */ /* 0x000f280000300800 */
[----:B--2---:R0:W-:Y:S04]  /*8f6c0*/  @P4 STG.E.U8 desc[UR32][R28.64], R0 ;  /* 0x000000001c004986 */ /* 0x0041e8000c101120 */
[----:B0-----:R-:W2:Y:S04]  /*8f6d0*/  LDL.LU.64 R28, [R1+0x978] ;  /* 0x00097800011c7983 */ /* 0x001ea80000300a00 */
[----:B------:R-:W2:Y:S01]  /*8f6e0*/  LDL.LU R18, [R1+0xc4] ;  /* 0x0000c40001127983 */ /* 0x000ea20000300800 */
[----:B------:R-:W-:-:S02]  /*8f6f0*/  LOP3.LUT P5, RZ, R21, 0x400, RZ, 0xc0, !PT ;  /* 0x0000040015ff7812 */ /* 0x000fc400078ac0ff */
[----:B------:R-:W-:Y:S02]  /*8f700*/  LOP3.LUT P6, RZ, R21, 0x800, RZ, 0xc0, !PT ;  /* 0x0000080015ff7812 */ /* 0x000fe400078cc0ff */
[----:B------:R-:W-:-:S09]  /*8f710*/  PRMT R0, R27, 0x7772, RZ ;  /* 0x000077721b007816 */ /* 0x000fd200000000ff */
[----:B---3--:R0:W-:Y:S02]  /*8f720*/  @P5 STG.E.U8 desc[UR32][R10.64], R0 ;  /* 0x000000000a005986 */ /* 0x0081e4000c101120 */
[----:B0-----:R-:W-:-:S05]  /*8f730*/  PRMT R0, R27, 0x7773, RZ ;  /* 0x000077731b007816 */ /* 0x001fca00000000ff */
[----:B----4-:R-:W-:Y:S04]  /*8f740*/  @P6 STG.E.U8 desc[UR32][R22.64], R0 ;  /* 0x0000000016006986 */ /* 0x010fe8000c101120 */
[----:B--2---:R0:W-:Y:S04]  /*8f750*/  STL [R1+0x26d0], R18 ;  /* 0x0026d01201007387 */ /* 0x0041e80000100800 */
[----:B0-----:R-:W2:Y:S04]  /*8f760*/  LDL.LU.64 R18, [R1+0x970] ;  /* 0x0009700001127983 */ /* 0x001ea80000300a00 */
[----:B------:R-:W3:Y:S01]  /*8f770*/  LDL.LU.64 R22, [R1+0x958] ;  /* 0x0009580001167983 */ /* 0x000ee20000300a00 */
        /* <DEDUP_REMOVED lines=16> */
[----:B---3--:R0:W-:Y:S04]  /*8f880*/  STL.64 [R1+0x26c0], R22 ;  /* 0x0026c01601007387 */ /* 0x0081e80000100a00 */
[----:B0-----:R-:W3:Y:S01]  /*8f890*/  LDL.LU.64 R22, [R1+0x960] ;  /* 0x0009600001167983 */ /* 0x001ee20000300a00 */
[----:B------:R-:W-:-:S07]  /*8f8a0*/  LOP3.LUT R3, R3, 0xff7fffff, RZ, 0xc0, !PT ;  /* 0xff7fffff03037812 */ /* 0x000fce00078ec0ff */
[----:B------:R-:W-:Y:S02]  /*8f8b0*/  @P1 LOP3.LUT R3, R3, 0x800000, RZ, 0xfc, !PT ;  /* 0x0080000003031812 */ /* 0x000fe400078efcff */
[----:B------:R-:W-:Y:S02]  /*8f8c0*/  LOP3.LUT P1, RZ, R21, 0x8000, RZ, 0xc0, !PT ;  /* 0x0000800015ff7812 */ /* 0x000fe4000782c0ff */
[----:B------:R-:W-:Y:S02]  /*8f8d0*/  LOP3.LUT R3, R3, 0xfeffffff, RZ, 0xc0, !PT ;  /* 0xfeffffff03037812 */ /* 0x000fe400078ec0ff */
[----:B------:R-:W-:-:S09]  /*8f8e0*/  LOP3.LUT P0, RZ, R21, 0x1000, RZ, 0xc0, !PT ;  /* 0x0000100015ff7812 */ /* 0x000fd2000780c0ff */
[----:B------:R-:W-:Y:S02]  /*8f8f0*/  @P1 LOP3.LUT R3, R3, 0x1000000, RZ, 0xfc, !PT ;  /* 0x0100000003031812 */ /* 0x000fe400078efcff */
[----:B------:R-:W-:Y:S02]  /*8f900*/  LOP3.LUT P1, RZ, R21, 0x4000, RZ, 0xc0, !PT ;  /* 0x0000400015ff7812 */ /* 0x000fe4000782c0ff */
[----:B------:R-:W-:Y:S02]  /*8f910*/  LOP3.LUT R3, R3, 0xfdffffff, RZ, 0xc0, !PT ;  /* 0xfdffffff03037812 */ /* 0x000fe400078ec0ff */
[----:B------:R-:W-:-:S09]  /*8f920*/  PRMT R0, R20, 0x7770, RZ ;  /* 0x0000777014007816 */ /* 0x000fd200000000ff */
[----:B------:R-:W-:Y:S02]  /*8f930*/  @P1 LOP3.LUT R3, R3, 0x2000000, RZ, 0xfc, !PT ;  /* 0x0200000003031812 */ /* 0x000fe400078efcff */
[----:B------:R-:W-:Y:S01]  /*8f940*/  LOP3.LUT P1, RZ, R21, 0x2000, RZ, 0xc0, !PT ;  /* 0x0000200015ff7812 */ /* 0x000fe2000782c0ff */
[----:B------:R0:W-:Y:S02]  /*8f950*/  @P0 STG.E.U8 desc[UR32][R8.64], R0 ;  /* 0x0000000008000986 */ /* 0x0001e4000c101120 */
[----:B0-----:R-:W-:-:S10]  /*8f960*/  PRMT R0, R20, 0x7771, RZ ;  /* 0x0000777114007816 */ /* 0x001fd400000000ff */
[----:B------:R0:W-:Y:S01]  /*8f970*/  @P1 STG.E.U8 desc[UR32][R4.64], R0 ;  /* 0x0000000004001986 */ /* 0x0001e2000c101120 */
[----:B------:R-:W-:Y:S02]  /*8f980*/  LOP3.LUT P1, RZ, R3, 0x2000000, RZ, 0xc0, !PT ;  /* 0x0200000003ff7812 */ /* 0x000fe4000782c0ff */
[----:B0-----:R-:W-:-:S11]  /*8f990*/  PRMT R0, R20, 0x7772, RZ ;  /* 0x0000777214007816 */ /* 0x001fd600000000ff */
[----:B------:R0:W-:Y:S01]  /*8f9a0*/  @P1 STG.E.U8 desc[UR32][R28.64], R0 ;  /* 0x000000001c001986 */ /* 0x0001e2000c101120 */
[----:B------:R-:W-:Y:S02]  /*8f9b0*/  LOP3.LUT P1, RZ, R3, 0x1000000, RZ, 0xc0, !PT ;  /* 0x0100000003ff7812 */ /* 0x000fe4000782c0ff */
[----:B0-----:R-:W-:-:S11]  /*8f9c0*/  PRMT R0, R20, 0x7773, RZ ;  /* 0x0000777314007816 */ /* 0x001fd600000000ff */
[----:B--2---:R-:W-:Y:S04]  /*8f9d0*/  @P1 STG.E.U8 desc[UR32][R18.64], R0 ;  /* 0x0000000012001986 */ /* 0x004fe8000c101120 */
[----:B---3--:R0:W-:Y:S04]  /*8f9e0*/  STL.64 [R1+0x26c8], R22 ;  /* 0x0026c81601007387 */ /* 0x0081e80000100a00 */
[----:B0-----:R-:W2:Y:S04]  /*8f9f0*/  LDL.LU.64 R22, [R1+0x968] ;  /* 0x0009680001167983 */ /* 0x001ea80000300a00 */
[----:B------:R-:W3:Y:S04]  /*8fa00*/  LDL.LU.64 R6, [R1+0x948] ;  /* 0x0009480001067983 */ /* 0x000ee80000300a00 */
[----:B------:R-:W4:Y:S04]  /*8fa10*/  LDL.LU R26, [R1+0xf8] ;  /* 0x0000f800011a7983 */ /* 0x000f280000300800 */
        /* <DEDUP_REMOVED lines=8> */
[----:B------:R-:W2:Y:S01]  /*8faa0*/  LDL.LU R18, [R1+0x26d0] ;  /* 0x0026d00001127983 */ /* 0x000ea20000300800 */
[----:B------:R-:W-:-:S02]  /*8fab0*/  LOP3.LUT P1, RZ, R3, 0x800000, RZ, 0xc0, !PT ;  /* 0x0080000003ff7812 */ /* 0x000fc4000782c0ff */
[----:B--2---:R-:W-:-:S11]  /*8fac0*/  PRMT R0, R18, 0x7770, RZ ;  /* 0x0000777012007816 */ /* 0x004fd600000000ff */
[----:B------:R0:W-:Y:S04]  /*8fad0*/  @P1 STG.E.U8 desc[UR32][R22.64], R0 ;  /* 0x0000000016001986 */ /* 0x0001e8000c101120 */
[----:B0-----:R-:W2:Y:S01]  /*8fae0*/  LDL.LU.64 R22, [R1+0x26c8] ;  /* 0x0026c80001167983 */ /* 0x001ea20000300a00 */
[----:B------:R-:W-:Y:S02]  /*8faf0*/  LOP3.LUT P1, RZ, R3, 0x400000, RZ, 0xc0, !PT ;  /* 0x0040000003ff7812 */ /* 0x000fe4000782c0ff */
        /* <DEDUP_REMOVED lines=11> */
[----:B--2---:R0:W-:Y:S04]  /*8fbb0*/  @P1 STG.E.U8 desc[UR32][R22.64], R0 ;  /* 0x0000000016001986 */ /* 0x0041e8000c101120 */
[----:B0-----:R-:W2:Y:S01]  /*8fbc0*/  LDL.LU.64 R22, [R1+0x26b8] ;  /* 0x0026b80001167983 */ /* 0x001ea20000300a00 */
[----:B------:R-:W-:-:S02]  /*8fbd0*/  LOP3.LUT P1, RZ, R3, 0x100000, RZ, 0xc0, !PT ;  /* 0x0010000003ff7812 */ /* 0x000fc4000782c0ff */
[----:B------:R-:W-:-:S11]  /*8fbe0*/  PRMT R0, R18, 0x7773, RZ ;  /* 0x0000777312007816 */ /* 0x000fd600000000ff */
[----:B---3--:R4:W-:Y:S01]  /*8fbf0*/  @P1 STG.E.U8 desc[UR32][R6.64], R0 ;  /* 0x0000000006001986 */ /* 0x0089e2000c101120 */
[----:B------:R-:W-:Y:S02]  /*8fc00*/  LOP3.LUT P1, RZ, R3, 0x80000, RZ, 0xc0, !PT ;  /* 0x0008000003ff7812 */ /* 0x000fe4000782c0ff */
[----:B----4-:R-:W-:-:S11]  /*8fc10*/  PRMT R0, R26, 0x7770, RZ ;  /* 0x000077701a007816 */ /* 0x010fd600000000ff */
        /* <DEDUP_REMOVED lines=16> */
[----:B0-----:R-:W2:Y:S04]  /*8fd20*/  LDL.LU.64 R22, [R1+0x26b0] ;  /* 0x0026b00001167983 */ /* 0x001ea80000300a00 */
[----:B------:R-:W3:Y:S04]  /*8fd30*/  LDL.LU.64 R28, [R1+0x8d8] ;  /* 0x0008d800011c7983 */ /* 0x000ee80000300a00 */
[----:B------:R-:W4:Y:S04]  /*8fd40*/  LDL.LU.64 R26, [R1+0x8d0] ;  /* 0x0008d000011a7983 */ /* 0x000f280000300a00 */
[----:B------:R-:W2:Y:S04]  /*8fd50*/  LDL.LU.64 R10, [R1+0x8c8] ;  /* 0x0008c800010a7983 */ /* 0x000ea80000300a00 */
[----:B------:R-:W3:Y:S01]  /*8fd60*/  LDL.LU R7, [R1+0xd8] ;  /* 0x0000d80001077983 */ /* 0x000ee20000300800 */
[----:B------:R-:W-:-:S02]  /*8fd70*/  LOP3.LUT P4, RZ, R21, 0x10000000, RZ, 0xc0, !PT ;  /* 0x1000000015ff7812 */ /* 0x000fc4000788c0ff */
[C---:B------:R-:W-:Y:S01]  /*8fd80*/  LOP3.LUT P5, RZ, R21.reuse, 0x20000000, RZ, 0xc0, !PT ;  /* 0x2000000015ff7812 */ /* 0x040fe200078ac0ff */
[----:B------:R-:W2:Y:S04]  /*8fd90*/  LDL.LU.64 R8, [R1+0x8c0] ;  /* 0x0008c00001087983 */ /* 0x000ea80000300a00 */
[----:B------:R-:W2:Y:S01]  /*8fda0*/  LDL.LU.64 R4, [R1+0x8b8] ;  /* 0x0008b80001047983 */ /* 0x000ea20000300a00 */
[C---:B------:R-:W-:Y:S02]  /*8fdb0*/  LOP3.LUT P6, RZ, R21.reuse, 0x40000000, RZ, 0xc0, !PT ;  /* 0x4000000015ff7812 */ /* 0x040fe400078cc0ff */
[----:B------:R-:W-:Y:S02]  /*8fdc0*/  LOP3.LUT P0, RZ, R21, 0x80000000, RZ, 0xc0, !PT ;  /* 0x8000000015ff7812 */ /* 0x000fe4000780c0ff */
[----:B---3--:R-:W-:-:S05]  /*8fdd0*/  PRMT R0, R7, 0x7770, RZ ;  /* 0x0000777007007816 */ /* 0x008fca00000000ff */
[----:B------:R0:W-:Y:S02]  /*8fde0*/  @P4 STG.E.U8 desc[UR32][R28.64], R0 ;  /* 0x000000001c004986 */ /* 0x0001e4000c101120 */
[----:B0-----:R-:W-:Y:S02]  /*8fdf0*/  PRMT R0, R7, 0x7771, RZ ;  /* 0x0000777107007816 */ /* 0x001fe400000000ff */
[----:B------:R-:W3:Y:S04]  /*8fe00*/  LDL.LU.64 R28, [R1+0x8b0] ;  /* 0x0008b000011c7983 */ /* 0x000ee80000300a00 */
[----:B----4-:R0:W-:Y:S04]  /*8fe10*/  @P5 STG.E.U8 desc[UR32][R26.64], R0 ;  /* 0x000000001a005986 */ /* 0x0101e8000c101120 */
[----:B0-----:R-:W4:Y:S04]  /*8fe20*/  LDL.LU.64 R26, [R1+0x8a8] ;  /* 0x0008a800011a7983 */ /* 0x001f280000300a00 */
[----:B------:R-:W4:Y:S04]  /*8fe30*/  LDL.LU R6, [R1+0xfc] ;  /* 0x0000fc0001067983 */ /* 0x000f280000300800 */
[----:B------:R-:W2:Y:S04]  /*8fe40*/  LDL.LU.64 R20, [R1+0x880] ;  /* 0x0008800001147983 */ /* 0x000ea80000300a00 */
[----:B--2---:R0:W-:Y:S04]  /*8fe50*/  STL.64 [R1+0x2698], R20 ;  /* 0x0026981401007387 */ /* 0x0041e80000100a00 */
[----:B0-----:R-:W2:Y:S01]  /*8fe60*/  LDL.LU.64 R20, [R1+0x888] ;  /* 0x0008880001147983 */ /* 0x001ea20000300a00 */
        /* <DEDUP_REMOVED lines=21> */
[----:B------:R-:W-:Y:S01]  /*8ffc0*/  PRMT R0, R7, 0x7772, RZ ;  /* 0x0000777207007816 */ /* 0x000fe200000000ff */
[----:B------:R-:W2:Y:S01]  /*8ffd0*/  LDL.LU.64 R18, [R1+0x878] ;  /* 0x0008780001127983 */ /* 0x000ea20000300a00 */
[----:B------:R-:W-:-:S03]  /*8ffe0*/  LOP3.LUT R3, R3, 0xfffeffff, RZ, 0xc0, !PT ;  /* 0xfffeffff03037812 */ /* 0x000fc600078ec0ff */
[----:B------:R-:W2:Y:S06]  /*8fff0*/  LDL.LU.64 R16, [R1+0x870] ;  /* 0x0008700001107983 */ /* 0x000eac0000300a00 */
[----:B------:R-:W-:Y:S02]  /*90000*/  @P1 LOP3.LUT R3, R3, 0x10000, RZ, 0xfc, !PT ;  /* 0x0001000003031812 */ /* 0x000fe400078efcff */
[----:B------:R-:W-:Y:S02]  /*90010*/  LOP3.LUT P1, RZ, R22, 0x2, RZ, 0xc0, !PT ;  /* 0x0000000216ff7812 */ /* 0x000fe4000782c0ff */
[----:B------:R-:W-:Y:S01]  /*90020*/  LOP3.LUT R3, R3, 0xfffdffff, RZ, 0xc0, !PT ;  /* 0xfffdffff03037812 */ /* 0x000fe200078ec0ff */
[----:B------:R0:W-:Y:S10]  /*90030*/  @P6 STG.E.U8 desc[UR32][R10.64], R0 ;  /* 0x000000000a006986 */ /* 0x0001f4000c101120 */
[----:B------:R-:W-:-:S02]  /*90040*/  @P1 LOP3.LUT R3, R3, 0x20000, RZ, 0xfc, !PT ;  /* 0x0002000003031812 */ /* 0x000fc400078efcff */
[----:B------:R-:W-:Y:S02]  /*90050*/  LOP3.LUT P1, RZ, R22, 0x1, RZ, 0xc0, !PT ;  /* 0x0000000116ff7812 */ /* 0x000fe4000782c0ff */
[----:B0-----:R-:W-:Y:S02]  /*90060*/  PRMT R0, R7, 0x7773, RZ ;  /* 0x0000777307007816 */ /* 0x001fe400000000ff */
[----:B------:R-:W2:Y:S04]  /*90070*/  LDL.LU R7, [R1+0xec] ;  /* 0x0000ec0001077983 */ /* 0x000ea80000300800 */
[----:B------:R0:W-:Y:S04]  /*90080*/  @P0 STG.E.U8 desc[UR32][R8.64], R0 ;  /* 0x0000000008000986 */ /* 0x0001e8000c101120 */
[----:B------:R-:W2:Y:S04]  /*90090*/  LDL.LU.64 R14, [R1+0x868] ;  /* 0x00086800010e7983 */ /* 0x000ea80000300a00 */
[----:B------:R-:W2:Y:S04]  /*900a0*/  LDL.LU.64 R12, [R1+0x860] ;  /* 0x00086000010c7983 */ /* 0x000ea80000300a00 */
[----:B------:R-:W2:Y:S01]  /*900b0*/  LDL.LU.64 R10, [R1+0x858] ;  /* 0x00085800010a7983 */ /* 0x000ea20000300a00 */
[----:B0-----:R-:W-:-:S03]  /*900c0*/  PRMT R0, R23, 0x7770, RZ ;  /* 0x0000777017007816 */ /* 0x001fc600000000ff */
[----:B------:R-:W2:Y:S04]  /*900d0*/  LDL.LU.64 R8, [R1+0x848] ;  /* 0x0008480001087983 */ /* 0x000ea80000300a00 */
[----:B------:R0:W-:Y:S01]  /*900e0*/  @P1 STG.E.U8 desc[UR32][R4.64], R0 ;  /* 0x0000000004001986 */ /* 0x0001e2000c101120 */
[----:B------:R-:W-:Y:S02]  /*900f0*/  LOP3.LUT P1, RZ, R3, 0x20000, RZ, 0xc0, !PT ;  /* 0x0002000003ff7812 */ /* 0x000fe4000782c0ff */
[----:B0-----:R-:W-:Y:S01]  /*90100*/  PRMT R0, R23, 0x7771, RZ ;  /* 0x0000777117007816 */ /* 0x001fe200000000ff */
[----:B------:R-:W2:Y:S10]  /*90110*/  LDL.LU.64 R4, [R1+0x830] ;  /* 0x0008300001047983 */ /* 0x000eb40000300a00 */
[----:B---3--:R0:W-:Y:S01]  /*90120*/  @P1 STG.E.U8 desc[UR32][R28.64], R0 ;  /* 0x000000001c001986 */ /* 0x0081e2000c101120 */
[----:B------:R-:W-:-:S02]  /*90130*/  LOP3.LUT P1, RZ, R3, 0x10000, RZ, 0xc0, !PT ;  /* 0x0001000003ff7812 */ /* 0x000fc4000782c0ff */
[----:B0-----:R-:W-:Y:S01]  /*90140*/  PRMT R0, R23, 0x7772, RZ ;  /* 0x0000777217007816 */ /* 0x001fe200000000ff */
[----:B------:R-:W3:Y:S10]  /*90150*/  LDL.LU.64 R28, [R1+0x828] ;  /* 0x00082800011c7983 */ /* 0x000ef40000300a00 */
[----:B----4-:R0:W-:Y:S01]  /*90160*/  @P1 STG.E.U8 desc[UR32][R26.64], R0 ;  /* 0x000000001a001986 */ /* 0x0101e2000c101120 */
[----:B------:R-:W-:-:S02]  /*90170*/  LOP3.LUT P1, RZ, R3, 0x8000, RZ, 0xc0, !PT ;  /* 0x0000800003ff7812 */ /* 0x000fc4000782c0ff */
[----:B0-----:R-:W-:Y:S01]  /*90180*/  PRMT R0, R23, 0x7773, RZ ;  /* 0x0000777317007816 */ /* 0x001fe200000000ff */
[----:B------:R-:W4:Y:S04]  /*90190*/  LDL.LU.64 R26, [R1+0x820] ;  /* 0x00082000011a7983 */ /* 0x000f280000300a00 */
[----:B------:R-:W3:Y:S06]  /*901a0*/  LDL.LU R23, [R1+0x26a8] ;  /* 0x0026a80001177983 */ /* 0x000eec0000300800 */
        /* <DEDUP_REMOVED lines=30> */
[C---:B---3--:R-:W-:Y:S02]  /*90390*/  PRMT R0, R23.reuse, 0x7770, RZ ;  /* 0x0000777017007816 */ /* 0x048fe400000000ff */
[----:B------:R-:W2:Y:S04]  /*903a0*/  LDL.LU.64 R8, [R1+0x818] ;  /* 0x0008180001087983 */ /* 0x000ea80000300a00 */
[----:B------:R0:W-:Y:S02]  /*903b0*/  @P5 STG.E.U8 desc[UR32][R4.64], R0 ;  /* 0x0000000004005986 */ /* 0x0001e4000c101120 */
[----:B0-----:R-:W-:-:S05]  /*903c0*/  PRMT R0, R23, 0x7771, RZ ;  /* 0x0000777117007816 */ /* 0x001fca00000000ff */
[----:B------:R0:W-:Y:S02]  /*903d0*/  @P6 STG.E.U8 desc[UR32][R28.64], R0 ;  /* 0x000000001c006986 */ /* 0x0001e4000c101120 */
[----:B0-----:R-:W-:Y:S02]  /*903e0*/  PRMT R0, R23, 0x7772, RZ ;  /* 0x0000777217007816 */ /* 0x001fe400000000ff */
[----:B------:R-:W3:Y:S04]  /*903f0*/  LDL.LU.64 R28, [R1+0x810] ;  /* 0x00081000011c7983 */ /* 0x000ee80000300a00 */
[----:B------:R-:W3:Y:S04]  /*90400*/  LDL.LU.64 R12, [R1+0x808] ;  /* 0x00080800010c7983 */ /* 0x000ee80000300a00 */
[----:B------:R-:W3:Y:S04]  /*90410*/  LDL.LU.64 R4, [R1+0x800] ;  /* 0x0008000001047983 */ /* 0x000ee80000300a00 */
[----:B----4-:R0:W-:Y:S04]  /*90420*/  @P0 STG.E.U8 desc[UR32][R26.64], R0 ;  /* 0x000000001a000986 */ /* 0x0101e8000c101120 */
[----:B0-----:R-:W4:Y:S01]  /*90430*/  LDL.LU R27, [R1+0xcc] ;  /* 0x0000cc00011b7983 */ /* 0x001f220000300800 */
[----:B------:R-:W-:-:S02]  /*90440*/  LOP3.LUT P4, RZ, R22, 0x8000, RZ, 0xc0, !PT ;  /* 0x0000800016ff7812 */ /* 0x000fc4000788c0ff */
[----:B------:R-:W-:Y:S02]  /*90450*/  LOP3.LUT P5, RZ, R22, 0x10000, RZ, 0xc0, !PT ;  /* 0x0001000016ff7812 */ /* 0x000fe400078ac0ff */
[----:B------:R-:W-:Y:S01]  /*90460*/  PRMT R0, R23, 0x7773, RZ ;  /* 0x0000777317007816 */ /* 0x000fe200000000ff */
[----:B------:R-:W3:Y:S04]  /*90470*/  LDL.LU.64 R10, [R1+0x7f0] ;  /* 0x0007f000010a7983 */ /* 0x000ee80000300a00 */
[----:B------:R-:W3:Y:S04]  /*90480*/  LDL.LU R2, [R1+0xb0] ;  /* 0x0000b00001027983 */ /* 0x000ee80000300800 */
[----:B------:R-:W3:Y:S04]  /*90490*/  LDL.LU R23, [R1+0x2690] ;  /* 0x0026900001177983 */ /* 0x000ee80000300800 */
[----:B--2---:R0:W-:Y:S04]  /*904a0*/  @P4 STG.E.U8 desc[UR32][R8.64], R0 ;  /* 0x0000000008004986 */ /* 0x0041e8000c101120 */
[----:B0-----:R-:W2:Y:S01]  /*904b0*/  LDL.LU.64 R8, [R1+0x7e0] ;  /* 0x0007e00001087983 */ /* 0x001ea20000300a00 */
[----:B----4-:R-:W-:-:S05]  /*904c0*/  PRMT R0, R27, 0x7770, RZ ;  /* 0x000077701b007816 */ /* 0x010fca00000000ff */
[----:B---3--:R0:W-:Y:S04]  /*904d0*/  @P5 STG.E.U8 desc[UR32][R28.64], R0 ;  /* 0x000000001c005986 */ /* 0x0081e8000c101120 */
[----:B0-----:R-:W3:Y:S04]  /*904e0*/  LDL.LU.64 R28, [R1+0x7d8] ;  /* 0x0007d800011c7983 */ /* 0x001ee80000300a00 */
[----:B------:R-:W4:Y:S01]  /*904f0*/  LDL.LU R18, [R1+0xa0] ;  /* 0x0000a00001127983 */ /* 0x000f220000300800 */
[C---:B------:R-:W-:Y:S02]  /*90500*/  LOP3.LUT P6, RZ, R22.reuse, 0x20000, RZ, 0xc0, !PT ;  /* 0x0002000016ff7812 */ /* 0x040fe400078cc0ff */
[----:B------:R-:W-:-:S02]  /*90510*/  LOP3.LUT P0, RZ, R22, 0x40000, RZ, 0xc0, !PT ;  /* 0x0004000016ff7812 */ /* 0x000fc4000780c0ff */
[C---:B------:R-:W-:Y:S01]  /*90520*/  PRMT R0, R27.reuse, 0x7771, RZ ;  /* 0x000077711b007816 */ /* 0x040fe200000000ff */
[----:B----4-:R0:W-:Y:S04]  /*90530*/  STL [R1+0x2680], R18 ;  /* 0x0026801201007387 */ /* 0x0101e80000100800 */
[----:B0-----:R-:W4:Y:S04]  /*90540*/  LDL.LU.64 R18, [R1+0x7c8] ;  /* 0x0007c80001127983 */ /* 0x001f280000300a00 */
[----:B------:R0:W-:Y:S02]  /*90550*/  @P6 STG.E.U8 desc[UR32][R12.64], R0 ;  /* 0x000000000c006986 */ /* 0x0001e4000c101120 */
[----:B0-----:R-:W-:-:S05]  /*90560*/  PRMT R0, R27, 0x7772, RZ ;  /* 0x000077721b007816 */ /* 0x001fca00000000ff */
        /* <DEDUP_REMOVED lines=16> */
[----:B0-----:R-:W4:Y:S04]  /*90670*/  LDL.LU.64 R18, [R1+0x7d0] ;  /* 0x0007d00001127983 */ /* 0x001f280000300a00 */
[----:B------:R-:W4:Y:S02]  /*90680*/  LDL.LU.64 R4, [R1+0x7b8] ;  /* 0x0007b80001047983 */ /* 0x000f240000300a00 */
        /* <DEDUP_REMOVED lines=9> */
[----:B------:R-:W-:-:S09]  /*90720*/  PRMT R0, R27, 0x7773, RZ ;  /* 0x000077731b007816 */ /* 0x000fd200000000ff */
[----:B------:R-:W-:Y:S02]  /*90730*/  @P1 LOP3.LUT R3, R3, 0x200, RZ, 0xfc, !PT ;  /* 0x0000020003031812 */ /* 0x000fe400078efcff */
[----:B------:R-:W-:-:S13]  /*90740*/  LOP3.LUT P1, RZ, R22, 0x80000, RZ, 0xc0, !PT ;  /* 0x0008000016ff7812 */ /* 0x000fda000782c0ff */
[----:B------:R0:W-:Y:S01]  /*90750*/  @P1 STG.E.U8 desc[UR32][R10.64], R0 ;  /* 0x000000000a001986 */ /* 0x0001e2000c101120 */
[----:B------:R-:W-:Y:S02]  /*90760*/  LOP3.LUT P1, RZ, R3, 0x200, RZ, 0xc0, !PT ;  /* 0x0000020003ff7812 */ /* 0x000fe4000782c0ff */
[----:B0-----:R-:W-:-:S11]  /*90770*/  PRMT R0, R2, 0x7770, RZ ;  /* 0x0000777002007816 */ /* 0x001fd600000000ff */
[----:B--2---:R0:W-:Y:S01]  /*90780*/  @P1 STG.E.U8 desc[UR32][R8.64], R0 ;  /* 0x0000000008001986 */ /* 0x0041e2000c101120 */
[----:B------:R-:W-:Y:S02]  /*90790*/  LOP3.LUT P1, RZ, R3, 0x100, RZ, 0xc0, !PT ;  /* 0x0000010003ff7812 */ /* 0x000fe4000782c0ff */
[----:B0-----:R-:W-:-:S11]  /*907a0*/  PRMT R0, R2, 0x7771, RZ ;  /* 0x0000777102007816 */ /* 0x001fd600000000ff */
[----:B---3--:R0:W-:Y:S01]  /*907b0*/  @P1 STG.E.U8 desc[UR32][R28.64], R0 ;  /* 0x000000001c001986 */ /* 0x0081e2000c101120 */
[C---:B------:R-:W-:Y:S02]  /*907c0*/  LOP3.LUT P1, RZ, R3.reuse, 0x80, RZ, 0xc0, !PT ;  /* 0x0000008003ff7812 */ /* 0x040fe4000782c0ff */
[----:B0-----:R-:W-:Y:S01]  /*907d0*/  PRMT R0, R2, 0x7772, RZ ;  /* 0x0000777202007816 */ /* 0x001fe200000000ff */
[----:B----4-:R0:W-:Y:S10]  /*907e0*/  STL.64 [R1+0x2678], R4 ;  /* 0x0026780401007387 */ /* 0x0101f40000100a00 */
[----:B------:R1:W-:Y:S04]  /*907f0*/  @P1 STG.E.U8 desc[UR32][R18.64], R0 ;  /* 0x0000000012001986 */ /* 0x0003e8000c101120 */
[----:B0-----:R-:W2:Y:S04]  /*90800*/  LDL.LU.64 R4, [R1+0x7c0] ;  /* 0x0007c00001047983 */ /* 0x001ea80000300a00 */
[----:B------:R-:W3:Y:S04]  /*90810*/  LDL.LU.64 R20, [R1+0x7b0] ;  /* 0x0007b00001147983 */ /* 0x000ee80000300a00 */
[----:B------:R-:W4:Y:S04]  /*90820*/  LDL.LU R27, [R1+0x90] ;  /* 0x00009000011b7983 */ /* 0x000f280000300800 */
        /* <DEDUP_REMOVED lines=8> */
[----:B-1----:R-:W2:Y:S01]  /*908b0*/  LDL.LU.64 R18, [R1+0x2688] ;  /* 0x0026880001127983 */ /* 0x002ea20000300a00 */
[----:B------:R-:W-:-:S02]  /*908c0*/  LOP3.LUT P1, RZ, R3, 0x40, RZ, 0xc0, !PT ;  /* 0x0000004003ff7812 */ /* 0x000fc4000782c0ff */
[----:B------:R-:W-:-:S11]  /*908d0*/  PRMT R0, R2, 0x7773, RZ ;  /* 0x0000777302007816 */ /* 0x000fd600000000ff */
[----:B--2---:R0:W-:Y:S04]  /*908e0*/  @P1 STG.E.U8 desc[UR32][R18.64], R0 ;  /* 0x0000000012001986 */ /* 0x0041e8000c101120 */
[----:B0-----:R-:W2:Y:S01]  /*908f0*/  LDL.LU R18, [R1+0x2680] ;  /* 0x0026800001127983 */ /* 0x001ea20000300800 */
[----:B------:R-:W-:Y:S02]  /*90900*/  LOP3.LUT P1, RZ, R3, 0x20, RZ, 0xc0, !PT ;  /* 0x0000002003ff7812 */ /* 0x000fe4000782c0ff */
[----:B--2---:R-:W-:-:S11]  /*90910*/  PRMT R0, R18, 0x7770, RZ ;  /* 0x0000777012007816 */ /* 0x004fd600000000ff */
[----:B------:R0:W-:Y:S04]  /*90920*/  @P1 STG.E.U8 desc[UR32][R4.64], R0 ;  /* 0x0000000004001986 */ /* 0x0001e8000c101120 */
[----:B0-----:R-:W2:Y:S01]  /*90930*/  LDL.LU.64 R4, [R1+0x2678] ;  /* 0x0026780001047983 */ /* 0x001ea20000300a00 */
[----:B------:R-:W-:Y:S02]  /*90940*/  LOP3.LUT P1, RZ, R3, 0x10, RZ, 0xc0, !PT ;  /* 0x0000001003ff7812 */ /* 0x000fe4000782c0ff */
[----:B------:R-:W-:Y:S02]  /*90950*/  PRMT R0, R18, 0x7771, RZ ;  /* 0x0000777112007816 */ /* 0x000fe400000000ff */
[C---:B------:R-:W-:Y:S02]  /*90960*/  LOP3.LUT P2, RZ, R22.reuse, 0x10000000, RZ, 0xc0, !PT ;  /* 0x1000000016ff7812 */ /* 0x040fe4000784c0ff */
[----:B------:R-:W-:-:S02]  /*90970*/  LOP3.LUT P3, RZ, R22, 0x20000000, RZ, 0xc0, !PT ;  /* 0x2000000016ff7812 */ /* 0x000fc4000786c0ff */
[C---:B------:R-:W-:Y:S02]  /*90980*/  LOP3.LUT P4, RZ, R22.reuse, 0x40000000, RZ, 0xc0, !PT ;  /* 0x4000000016ff7812 */ /* 0x040fe4000788c0ff */
[----:B------:R-:W-:Y:S02]  /*90990*/  LOP3.LUT P5, RZ, R22, 0x80000000, RZ, 0xc0, !PT ;  /* 0x8000000016ff7812 */ /* 0x000fe400078ac0ff */
[C---:B------:R-:W-:Y:S02]  /*909a0*/  LOP3.LUT P6, RZ, R23.reuse, 0x1, RZ, 0xc0, !PT ;  /* 0x0000000117ff7812 */ /* 0x040fe400078cc0ff */
[----:B------:R-:W-:Y:S01]  /*909b0*/  LOP3.LUT P0, RZ, R23, 0x2, RZ, 0xc0, !PT ;  /* 0x0000000217ff7812 */ /* 0x000fe2000780c0ff */
[----:B--2---:R0:W-:Y:S01]  /*909c0*/  @P1 STG.E.U8 desc[UR32][R4.64], R0 ;  /* 0x0000000004001986 */ /* 0x0041e2000c101120 */
[C---:B------:R-:W-:Y:S02]  /*909d0*/  LOP3.LUT P1, RZ, R3.reuse, 0x8, RZ, 0xc0, !PT ;  /* 0x0000000803ff7812 */ /* 0x040fe4000782c0ff */
[----:B0-----:R-:W-:Y:S01]  /*909e0*/  PRMT R0, R18, 0x7772, RZ ;  /* 0x0000777212007816 */ /* 0x001fe200000000ff */
[----:B------:R-:W2:Y:S10]  /*909f0*/  LDL.LU.64 R4, [R1+0x2670] ;  /* 0x0026700001047983 */ /* 0x000eb40000300a00 */
[----:B---3--:R0:W-:Y:S01]  /*90a00*/  @P1 STG.E.U8 desc[UR32][R20.64], R0 ;  /* 0x0000000014001986 */ /* 0x0081e2000c101120 */
[----:B------:R-:W-:-:S02]  /*90a10*/  LOP3.LUT P1, RZ, R3, 0x4, RZ, 0xc0, !PT ;  /* 0x0000000403ff7812 */ /* 0x000fc4000782c0ff */
[----:B0-----:R-:W-:-:S11]  /*90a20*/  PRMT R0, R18, 0x7773, RZ ;  /* 0x0000777312007816 */ /* 0x001fd600000000ff */
[----:B----4-:R0:W-:Y:S02]  /*90a30*/  @P1 STG.E.U8 desc[UR32][R6.64], R0 ;  /* 0x0000000006001986 */ /* 0x0101e4000c101120 */
[----:B0-----:R-:W-:-:S05]  /*90a40*/  PRMT R0, R27, 0x7770, RZ ;  /* 0x000077701b007816 */ /* 0x001fca00000000ff */
[----:B------:R0:W-:Y:S02]  /*90a50*/  @P2 STG.E.U8 desc[UR32][R16.64], R0 ;  /* 0x0000000010002986 */ /* 0x0001e4000c101120 */
[C---:B0-----:R-:W-:Y:S02]  /*90a60*/  PRMT R0, R27.reuse, 0x7771, RZ ;  /* 0x000077711b007816 */ /* 0x041fe400000000ff */
[----:B------:R-:W3:Y:S04]  /*90a70*/  LDL.LU.64 R16, [R1+0x760] ;  /* 0x0007600001107983 */ /* 0x000ee80000300a00 */
        /* <DEDUP_REMOVED lines=9> */
[----:B0-----:R-:W4:Y:S01]  /*90b10*/  LDL.LU.64 R28, [R1+0x750] ;  /* 0x00075000011c7983 */ /* 0x001f220000300a00 */
[C---:B------:R-:W-:Y:S02]  /*90b20*/  LOP3.LUT P4, RZ, R23.reuse, 0x4, RZ, 0xc0, !PT ;  /* 0x0000000417ff7812 */ /* 0x040fe4000788c0ff */
[----:B------:R-:W-:Y:S02]  /*90b30*/  LOP3.LUT P5, RZ, R23, 0x8, RZ, 0xc0, !PT ;  /* 0x0000000817ff7812 */ /* 0x000fe400078ac0ff */
[----:B------:R-:W-:Y:S01]  /*90b40*/  PRMT R0, R26, 0x7772, RZ ;  /* 0x000077721a007816 */ /* 0x000fe200000000ff */
[----:B------:R-:W2:Y:S04]  /*90b50*/  LDL.LU.64 R14, [R1+0x730] ;  /* 0x00073000010e7983 */ /* 0x000ea80000300a00 */
[----:B------:R-:W2:Y:S01]  /*90b60*/  LDL.LU.64 R12, [R1+0x728] ;  /* 0x00072800010c7983 */ /* 0x000ea20000300a00 */
[----:B------:R-:W-:-:S03]  /*90b70*/  IMAD.MOV.U32 R27, RZ, RZ, R25 ;  /* 0x000000ffff1b7224 */ /* 0x000fc600078e0019 */
[----:B------:R-:W2:Y:S04]  /*90b80*/  LDL.LU.64 R10, [R1+0x720] ;  /* 0x00072000010a7983 */ /* 0x000ea80000300a00 */
[----:B------:R-:W2:Y:S04]  /*90b90*/  LDL.LU R25, [R1+0xb4] ;  /* 0x0000b40001197983 */ /* 0x000ea80000300800 */
[----:B------:R-:W2:Y:S04]  /*90ba0*/  LDL.LU.64 R8, [R1+0x718] ;  /* 0x0007180001087983 */ /* 0x000ea80000300a00 */
[----:B------:R-:W2:Y:S04]  /*90bb0*/  LDL.LU R22, [R1+0xa4] ;  /* 0x0000a40001167983 */ /* 0x000ea80000300800 */
[----:B---3--:R0:W-:Y:S02]  /*90bc0*/  @P4 STG.E.U8 desc[UR32][R16.64], R0 ;  /* 0x0000000010004986 */ /* 0x0081e4000c101120 */
[----:B0-----:R-:W-:-:S05]  /*90bd0*/  PRMT R0, R26, 0x7773, RZ ;  /* 0x000077731a007816 */ /* 0x001fca00000000ff */
[----:B----4-:R0:W-:Y:S04]  /*90be0*/  @P5 STG.E.U8 desc[UR32][R28.64], R0 ;  /* 0x000000001c005986 */ /* 0x0101e8000c101120 */
[----:B0-----:R-:W3:Y:S04]  /*90bf0*/  LDL.LU.64 R28, [R1+0x710] ;  /* 0x00071000011c7983 */ /* 0x001ee80000300a00 */
        /* <DEDUP_REMOVED lines=25> */
[----:B------:R-:W-:Y:S02]  /*90d90*/  LOP3.LUT R3, R3, 0xfffffffe, RZ, 0xc0, !PT ;  /* 0xfffffffe03037812 */ /* 0x000fe400078ec0ff */
[C---:B------:R-:W-:Y:S02]  /*90da0*/  LOP3.LUT P6, RZ, R23.reuse, 0x10, RZ, 0xc0, !PT ;  /* 0x0000001017ff7812 */ /* 0x040fe400078cc0ff */
[----:B------:R-:W-:Y:S02]  /*90db0*/  LOP3.LUT P0, RZ, R23, 0x20, RZ, 0xc0, !PT ;  /* 0x0000002017ff7812 */ /* 0x000fe4000780c0ff */
[----:B------:R-:W-:Y:S01]  /*90dc0*/  PRMT R0, R25, 0x7770, RZ ;  /* 0x0000777019007816 */ /* 0x000fe200000000ff */
        /* <DEDUP_REMOVED lines=13> */
[----:B------:R-:W4:Y:S04]  /*90ea0*/  LDL.LU.64 R12, [R1+0x6b8] ;  /* 0x0006b800010c7983 */ /* 0x000f280000300a00 */
[----:B------:R0:W-:Y:S01]  /*90eb0*/  @P1 STG.E.U8 desc[UR32][R10.64], R0 ;  /* 0x000000000a001986 */ /* 0x0001e2000c101120 */
[----:B------:R-:W-:-:S02]  /*90ec0*/  LOP3.LUT P1, RZ, R3, 0x2, RZ, 0xc0, !PT ;  /* 0x0000000203ff7812 */ /* 0x000fc4000782c0ff */
[----:B0-----:R-:W-:Y:S01]  /*90ed0*/  PRMT R0, R25, 0x7773, RZ ;  /* 0x0000777319007816 */ /* 0x001fe200000000ff */
[----:B------:R-:W4:Y:S10]  /*90ee0*/  LDL.LU.64 R10, [R1+0x6b0] ;  /* 0x0006b000010a7983 */ /* 0x000f340000300a00 */
[----:B------:R0:W-:Y:S01]  /*90ef0*/  @P1 STG.E.U8 desc[UR32][R8.64], R0 ;  /* 0x0000000008001986 */ /* 0x0001e2000c101120 */
[----:B------:R-:W-:-:S02]  /*90f00*/  LOP3.LUT P1, RZ, R3, 0x1, RZ, 0xc0, !PT ;  /* 0x0000000103ff7812 */ /* 0x000fc4000782c0ff */
[----:B0-----:R-:W-:Y:S01]  /*90f10*/  PRMT R0, R22, 0x7770, RZ ;  /* 0x0000777016007816 */ /* 0x001fe200000000ff */
[----:B------:R-:W4:Y:S04]  /*90f20*/  LDL.LU.64 R8, [R1+0x6a0] ;  /* 0x0006a00001087983 */ /* 0x000f280000300a00 */
[----:B------:R-:W4:Y:S04]  /*90f30*/  LDL.LU R25, [R1+0xb8] ;  /* 0x0000b80001197983 */ /* 0x000f280000300800 */
[----:B------:R-:W4:Y:S04]  /*90f40*/  LDL.LU.64 R2, [R1+0x6f0] ;  /* 0x0006f00001027983 */ /* 0x000f280000300a00 */
[----:B---3--:R0:W-:Y:S01]  /*90f50*/  @P1 STG.E.U8 desc[UR32][R28.64], R0 ;  /* 0x000000001c001986 */ /* 0x0081e2000c101120 */
[----:B------:R-:W-:-:S02]  /*90f60*/  LOP3.LUT P1, RZ, R4, 0x80000000, RZ, 0xc0, !PT ;  /* 0x8000000004ff7812 */ /* 0x000fc4000782c0ff */
        /* <DEDUP_REMOVED lines=9> */
[----:B------:R-:W-:-:S11]  /*91000*/  PRMT R0, R22, 0x7773, RZ ;  /* 0x0000777316007816 */ /* 0x000fd600000000ff */
[----:B----4-:R0:W-:Y:S01]  /*91010*/  @P1 STG.E.U8 desc[UR32][R2.64], R0 ;  /* 0x0000000002001986 */ /* 0x0101e2000c101120 */
[----:B------:R-:W-:Y:S02]  /*91020*/  LOP3.LUT P1, RZ, R4, 0x10000000, RZ, 0xc0, !PT ;  /* 0x1000000004ff7812 */ /* 0x000fe4000782c0ff */
[----:B0-----:R-:W-:Y:S02]  /*91030*/  PRMT R0, R26, 0x7770, RZ ;  /* 0x000077701a007816 */ /* 0x001fe400000000ff */
[C---:B------:R-:W-:Y:S02]  /*91040*/  LOP3.LUT P2, RZ, R23.reuse, 0x8000, RZ, 0xc0, !PT ;  /* 0x0000800017ff7812 */ /* 0x040fe4000784c0ff */
[C---:B------:R-:W-:Y:S02]  /*91050*/  LOP3.LUT P3, RZ, R23.reuse, 0x10000, RZ, 0xc0, !PT ;  /* 0x0001000017ff7812 */ /* 0x040fe4000786c0ff */
[C---:B------:R-:W-:Y:S02]  /*91060*/  LOP3.LUT P4, RZ, R23.reuse, 0x20000, RZ, 0xc0, !PT ;  /* 0x0002000017ff7812 */ /* 0x040fe4000788c0ff */
[----:B------:R-:W-:-:S02]  /*91070*/  LOP3.LUT P5, RZ, R23, 0x40000, RZ, 0xc0, !PT ;  /* 0x0004000017ff7812 */ /* 0x000fc400078ac0ff */
        /* <DEDUP_REMOVED lines=21> */
[----:B---3--:R0:W-:Y:S02]  /*911d0*/  @P0 STG.E.U8 desc[UR32][R28.64], R0 ;  /* 0x000000001c000986 */ /* 0x0081e4000c101120 */
[----:B0-----:R-:W-:Y:S02]  /*911e0*/  IMAD.MOV.U32 R29, RZ, RZ, R27 ;  /* 0x000000ffff1d7224 */ /* 0x001fe400078e001b */
[----:B------:R-:W3:Y:S01]  /*911f0*/  LDL.LU.64 R26, [R1+0x688] ;  /* 0x00068800011a7983 */ /* 0x000ee20000300a00 */
[----:B------:R-:W-:Y:S02]  /*91200*/  LOP3.LUT R4, R4, 0xfffbffff, RZ, 0xc0, !PT ;  /* 0xfffbffff04047812 */ /* 0x000fe400078ec0ff */
[----:B------:R-:W-:Y:S02]  /*91210*/  LOP3.LUT P4, RZ, R23, 0x200000, RZ, 0xc0, !PT ;  /* 0x0020000017ff7812 */ /* 0x000fe4000788c0ff */
[----:B------:R-:W-:Y:S01]  /*91220*/  PRMT R0, R25, 0x7771, RZ ;  /* 0x0000777119007816 */ /* 0x000fe200000000ff */
[----:B------:R-:W4:Y:S04]  /*91230*/  LDL.LU.64 R16, [R1+0x680] ;  /* 0x0006800001107983 */ /* 0x000f280000300a00 */
[----:B------:R-:W4:Y:S04]  /*91240*/  LDL.LU.64 R14, [R1+0x678] ;  /* 0x00067800010e7983 */ /* 0x000f280000300a00 */
[----:B------:R-:W4:Y:S04]  /*91250*/  LDL.LU.64 R12, [R1+0x670] ;  /* 0x00067000010c7983 */ /* 0x000f280000300a00 */
[----:B------:R-:W4:Y:S04]  /*91260*/  LDL.LU.64 R10, [R1+0x668] ;  /* 0x00066800010a7983 */ /* 0x000f280000300a00 */
[----:B------:R-:W4:Y:S01]  /*91270*/  LDL.LU.64 R8, [R1+0x660] ;  /* 0x0006600001087983 */ /* 0x000f220000300a00 */
[----:B------:R-:W-:-:S02]  /*91280*/  LOP3.LUT P5, RZ, R23, 0x400000, RZ, 0xc0, !PT ;  /* 0x0040000017ff7812 */ /* 0x000fc400078ac0ff */
[C---:B------:R-:W-:Y:S02]  /*91290*/  LOP3.LUT P6, RZ, R23.reuse, 0x800000, RZ, 0xc0, !PT ;  /* 0x0080000017ff7812 */ /* 0x040fe400078cc0ff */
[----:B------:R-:W-:Y:S02]  /*912a0*/  LOP3.LUT P0, RZ, R23, 0x1000000, RZ, 0xc0, !PT ;  /* 0x0100000017ff7812 */ /* 0x000fe4000780c0ff */
[----:B--2---:R-:W-:-:S13]  /*912b0*/  LOP3.LUT P1, RZ, R24, 0x2, RZ, 0xc0, !PT ;  /* 0x0000000218ff7812 */ /* 0x004fda000782c0ff */
        /* <DEDUP_REMOVED lines=21> */
[----:B---3--:R0:W-:Y:S10]  /*91410*/  @P4 STG.E.U8 desc[UR32][R26.64], R0 ;  /* 0x000000001a004986 */ /* 0x0081f4000c101120 */
[----:B------:R-:W-:-:S02]  /*91420*/  @P1 LOP3.LUT R4, R4, 0x2000000, RZ, 0xfc, !PT ;  /* 0x0200000004041812 */ /* 0x000fc400078efcff */
[----:B------:R-:W-:Y:S01]  /*91430*/  LOP3.LUT P1, RZ, R23, 0x2000000, RZ, 0xc0, !PT ;  /* 0x0200000017ff7812 */ /* 0x000fe2000782c0ff */
[----:B0-----:R-:W2:Y:S04]  /*91440*/  LDL.LU.64 R26, [R1+0x650] ;  /* 0x00065000011a7983 */ /* 0x001ea80000300a00 */
[----:B------:R-:W3:Y:S04]  /*91450*/  LDL.LU R6, [R1+0x98] ;  /* 0x0000980001067983 */ /* 0x000ee80000300800 */
[----:B------:R-:W2:Y:S01]  /*91460*/  LDL.LU.64 R22, [R1+0x638] ;  /* 0x0006380001167983 */ /* 0x000ea20000300a00 */
[----:B------:R-:W-:-:S05]  /*91470*/  PRMT R0, R25, 0x7772, RZ ;  /* 0x0000777219007816 */ /* 0x000fca00000000ff */
[----:B----4-:R0:W-:Y:S02]  /*91480*/  @P5 STG.E.U8 desc[UR32][R16.64], R0 ;  /* 0x0000000010005986 */ /* 0x0101e4000c101120 */
[----:B0-----:R-:W-:-:S05]  /*91490*/  PRMT R0, R25, 0x7773, RZ ;  /* 0x0000777319007816 */ /* 0x001fca00000000ff */
[----:B------:R0:W-:Y:S02]  /*914a0*/  @P6 STG.E.U8 desc[UR32][R14.64], R0 ;  /* 0x000000000e006986 */ /* 0x0001e4000c101120 */
[----:B0-----:R-:W-:-:S05]  /*914b0*/  PRMT R0, R29, 0x7770, RZ ;  /* 0x000077701d007816 */ /* 0x001fca00000000ff */
[----:B------:R-:W-:Y:S04]  /*914c0*/  @P0 STG.E.U8 desc[UR32][R12.64], R0 ;  /* 0x000000000c000986 */ /* 0x000fe8000c101120 */
[----:B--2---:R0:W-:Y:S04]  /*914d0*/  STL.64 [R1+0x2650], R22 ;  /* 0x0026501601007387 */ /* 0x0041e80000100a00 */
[----:B0-----:R-:W2:Y:S01]  /*914e0*/  LDL.LU.64 R22, [R1+0x640] ;  /* 0x0006400001167983 */ /* 0x001ea20000300a00 */
[----:B------:R-:W-:-:S03]  /*914f0*/  PRMT R0, R29, 0x7771, RZ ;  /* 0x000077711d007816 */ /* 0x000fc600000000ff */
[----:B------:R-:W4:Y:S04]  /*91500*/  LDL.LU.64 R2, [R1+0x630] ;  /* 0x0006300001027983 */ /* 0x000f280000300a00 */
[----:B------:R-:W4:Y:S04]  /*91510*/  LDL.LU.64 R20, [R1+0x628] ;  /* 0x0006280001147983 */ /* 0x000f280000300a00 */
[----:B------:R-:W4:Y:S04]  /*91520*/  LDL.LU R7, [R1+0x88] ;  /* 0x0000880001077983 */ /* 0x000f280000300800 */
[----:B------:R0:W-:Y:S01]  /*91530*/  @P1 STG.E.U8 desc[UR32][R10.64], R0 ;  /* 0x000000000a001986 */ /* 0x0001e2000c101120 */
[----:B------:R-:W-:-:S03]  /*91540*/  LOP3.LUT P1, RZ, R4, 0x2000000, RZ, 0xc0, !PT ;  /* 0x0200000004ff7812 */ /* 0x000fc6000782c0ff */
        /* <DEDUP_REMOVED lines=8> */
[----:B------:R-:W-:Y:S01]  /*915d0*/  LOP3.LUT P1, RZ, R4, 0x1000000, RZ, 0xc0, !PT ;  /* 0x0100000004ff7812 */ /* 0x000fe2000782c0ff */
[----:B0-----:R-:W-:Y:S02]  /*915e0*/  IMAD.MOV.U32 R0, RZ, RZ, R29 ;  /* 0x000000ffff007224 */ /* 0x001fe400078e001d */
[----:B------:R-:W4:Y:S04]  /*915f0*/  LDL.LU.64 R8, [R1+0x438] ;  /* 0x0004380001087983 */ /* 0x000f280000300a00 */
[----:B------:R-:W4:Y:S01]  /*91600*/  LDL.LU.64 R28, [R1+0x430] ;  /* 0x00043000011c7983 */ /* 0x000f220000300a00 */
[----:B------:R-:W-:-:S05]  /*91610*/  PRMT R0, R0, 0x7773, RZ ;  /* 0x0000777300007816 */ /* 0x000fca00000000ff */
[----:B------:R3:W-:Y:S01]  /*91620*/  @P1 STG.E.U8 desc[UR32][R26.64], R0 ;  /* 0x000000001a001986 */ /* 0x0007e2000c101120 */
[----:B------:R-:W-:Y:S02]  /*91630*/  LOP3.LUT P1, RZ, R4, 0x800000, RZ, 0xc0, !PT ;  /* 0x0080000004ff7812 */ /* 0x000fe4000782c0ff */
[----:B---3--:R-:W-:Y:S01]  /*91640*/  PRMT R0, R6, 0x7770, RZ ;  /* 0x0000777006007816 */ /* 0x008fe200000000ff */
[----:B------:R-:W3:Y:S10]  /*91650*/  LDL.LU.64 R26, [R1+0x428] ;  /* 0x00042800011a7983 */ /* 0x000ef40000300a00 */
        /* <DEDUP_REMOVED lines=35> */
[----:B0-----:R-:W2:Y:S04]  /*91890*/  LDL.LU.64 R26, [R1+0x420] ;  /* 0x00042000011a7983 */ /* 0x001ea80000300a00 */
[----:B------:R-:W3:Y:S04]  /*918a0*/  LDL.LU.64 R14, [R1+0x418] ;  /* 0x00041800010e7983 */ /* 0x000ee80000300a00 */
[----:B------:R-:W4:Y:S04]  /*918b0*/  LDL.LU.64 R12, [R1+0x410] ;  /* 0x00041000010c7983 */ /* 0x000f280000300a00 */
[----:B------:R-:W2:Y:S01]  /*918c0*/  LDL.LU R7, [R1+0xac] ;  /* 0x0000ac0001077983 */ /* 0x000ea20000300800 */
[----:B------:R-:W-:-:S03]  /*918d0*/  LOP3.LUT P4, RZ, R24, 0x100, RZ, 0xc0, !PT ;  /* 0x0000010018ff7812 */ /* 0x000fc6000788c0ff */
[----:B------:R-:W4:Y:S04]  /*918e0*/  LDL.LU.64 R10, [R1+0x400] ;  /* 0x00040000010a7983 */ /* 0x000f280000300a00 */
[----:B------:R-:W4:Y:S04]  /*918f0*/  LDL.LU.64 R8, [R1+0x3f0] ;  /* 0x0003f00001087983 */ /* 0x000f280000300a00 */
[----:B------:R-:W4:Y:S04]  /*91900*/  LDL.LU.64 R28, [R1+0x3e8] ;  /* 0x0003e800011c7983 */ /* 0x000f280000300a00 */
[----:B------:R-:W4:Y:S01]  /*91910*/  LDL.LU R25, [R1+0x9c] ;  /* 0x00009c0001197983 */ /* 0x000f220000300800 */
[----:B--2---:R-:W-:-:S05]  /*91920*/  PRMT R0, R7, 0x7770, RZ ;  /* 0x0000777007007816 */ /* 0x004fca00000000ff */
[----:B------:R0:W-:Y:S04]  /*91930*/  @P4 STG.E.U8 desc[UR32][R26.64], R0 ;  /* 0x000000001a004986 */ /* 0x0001e8000c101120 */
[----:B0-----:R-:W2:Y:S04]  /*91940*/  LDL.LU.64 R26, [R1+0x3e0] ;  /* 0x0003e000011a7983 */ /* 0x001ea80000300a00 */
[----:B------:R-:W2:Y:S04]  /*91950*/  LDL.LU R6, [R1+0x8c] ;  /* 0x00008c0001067983 */ /* 0x000ea80000300800 */
        /* <DEDUP_REMOVED lines=19> */
[----:B0-----:R-:W3:Y:S06]  /*91a90*/  LDL.LU.64 R22, [R1+0x3d8] ;  /* 0x0003d80001167983 */ /* 0x001eec0000300a00 */
[----:B------:R-:W-:-:S02]  /*91aa0*/  @P1 LOP3.LUT R4, R4, 0x8000, RZ, 0xfc, !PT ;  /* 0x0000800004041812 */ /* 0x000fc400078efcff */
[C---:B------:R-:W-:Y:S02]  /*91ab0*/  LOP3.LUT P1, RZ, R24.reuse, 0x4000, RZ, 0xc0, !PT ;  /* 0x0000400018ff7812 */ /* 0x040fe4000782c0ff */
[C---:B------:R-:W-:Y:S02]  /*91ac0*/  LOP3.LUT P5, RZ, R24.reuse, 0x200, RZ, 0xc0, !PT ;  /* 0x0000020018ff7812 */ /* 0x040fe400078ac0ff */
[----:B------:R-:W-:Y:S02]  /*91ad0*/  LOP3.LUT P6, RZ, R24, 0x400, RZ, 0xc0, !PT ;  /* 0x0000040018ff7812 */ /* 0x000fe400078cc0ff */
[----:B------:R-:W-:Y:S02]  /*91ae0*/  LOP3.LUT R4, R4, 0xfffeffff, RZ, 0xc0, !PT ;  /* 0xfffeffff04047812 */ /* 0x000fe400078ec0ff */
[----:B------:R-:W-:Y:S02]  /*91af0*/  PRMT R0, R7, 0x7771, RZ ;  /* 0x0000777107007816 */ /* 0x000fe400000000ff */
[----:B------:R-:W-:Y:S01]  /*91b00*/  LOP3.LUT P0, RZ, R24, 0x800, RZ, 0xc0, !PT ;  /* 0x0000080018ff7812 */ /* 0x000fe2000780c0ff */
[----:B------:R-:W3:Y:S04]  /*91b10*/  LDL.LU.64 R2, [R1+0x3c8] ;  /* 0x0003c80001027983 */ /* 0x000ee80000300a00 */
[----:B------:R-:W3:Y:S04]  /*91b20*/  LDL.LU.64 R20, [R1+0x3c0] ;  /* 0x0003c00001147983 */ /* 0x000ee80000300a00 */
[----:B------:R-:W3:Y:S04]  /*91b30*/  LDL.LU.64 R18, [R1+0x3b0] ;  /* 0x0003b00001127983 */ /* 0x000ee80000300a00 */
[----:B------:R-:W3:Y:S01]  /*91b40*/  LDL.LU.64 R16, [R1+0x390] ;  /* 0x0003900001107983 */ /* 0x000ee20000300a00 */
[----:B------:R-:W-:-:S02]  /*91b50*/  @P1 LOP3.LUT R4, R4, 0x10000, RZ, 0xfc, !PT ;  /* 0x0001000004041812 */ /* 0x000fc400078efcff */
[----:B------:R-:W-:Y:S01]  /*91b60*/  LOP3.LUT P1, RZ, R24, 0x2000, RZ, 0xc0, !PT ;  /* 0x0000200018ff7812 */ /* 0x000fe2000782c0ff */
[----:B------:R0:W-:Y:S01]  /*91b70*/  @P5 STG.E.U8 desc[UR32][R14.64], R0 ;  /* 0x000000000e005986 */ /* 0x0001e2000c101120 */
[----:B------:R-:W-:Y:S02]  /*91b80*/  LOP3.LUT R4, R4, 0xfffdffff, RZ, 0xc0, !PT ;  /* 0xfffdffff04047812 */ /* 0x000fe400078ec0ff */
[----:B0-----:R-:W-:-:S09]  /*91b90*/  PRMT R0, R7, 0x7772, RZ ;  /* 0x0000777207007816 */ /* 0x001fd200000000ff */
[----:B------:R-:W-:Y:S02]  /*91ba0*/  @P1 LOP3.LUT R4, R4, 0x20000, RZ, 0xfc, !PT ;  /* 0x0002000004041812 */ /* 0x000fe400078efcff */
[----:B------:R-:W-:Y:S01]  /*91bb0*/  LOP3.LUT P1, RZ, R24, 0x1000, RZ, 0xc0, !PT ;  /* 0x0000100018ff7812 */ /* 0x000fe2000782c0ff */
[----:B------:R-:W3:Y:S04]  /*91bc0*/  LDL.LU.64 R14, [R1+0x388] ;  /* 0x00038800010e7983 */ /* 0x000ee80000300a00 */
[----:B----4-:R0:W-:Y:S02]  /*91bd0*/  @P6 STG.E.U8 desc[UR32][R12.64], R0 ;  /* 0x000000000c006986 */ /* 0x0101e4000c101120 */
[----:B0-----:R-:W-:Y:S02]  /*91be0*/  PRMT R0, R7, 0x7773, RZ ;  /* 0x0000777307007816 */ /* 0x001fe400000000ff */
[----:B------:R-:W4:Y:S04]  /*91bf0*/  LDL.LU.64 R12, [R1+0x380] ;  /* 0x00038000010c7983 */ /* 0x000f280000300a00 */
[----:B------:R0:W-:Y:S02]  /*91c00*/  @P0 STG.E.U8 desc[UR32][R10.64], R0 ;  /* 0x000000000a000986 */ /* 0x0001e4000c101120 */
[----:B0-----:R-:W-:-:S02]  /*91c10*/  PRMT R0, R25, 0x7770, RZ ;  /* 0x0000777019007816 */ /* 0x001fc400000000ff */
[----:B------:R-:W4:Y:S04]  /*91c20*/  LDL.LU.64 R10, [R1+0x28] ;  /* 0x00002800010a7983 */ /* 0x000f280000300a00 */
[----:B------:R-:W4:Y:S04]  /*91c30*/  LDL.LU R7, [R1+0x220] ;  /* 0x0002200001077983 */ /* 0x000f280000300800 */
[----:B------:R0:W-:Y:S01]  /*91c40*/  @P1 STG.E.U8 desc[UR32][R8.64], R0 ;  /* 0x0000000008001986 */ /* 0x0001e2000c101120 */
[C---:B------:R-:W-:Y:S02]  /*91c50*/  LOP3.LUT P1, RZ, R4.reuse, 0x20000, RZ, 0xc0, !PT ;  /* 0x0002000004ff7812 */ /* 0x040fe4000782c0ff */
[----:B0-----:R-:W-:Y:S01]  /*91c60*/  PRMT R0, R25, 0x7771, RZ ;  /* 0x0000777119007816 */ /* 0x001fe200000000ff */
[----:B------:R-:W4:Y:S10]  /*91c70*/  LDL.LU.64 R8, [R1+0x20] ;  /* 0x0000200001087983 */ /* 0x000f340000300a00 */
        /* <DEDUP_REMOVED lines=8> */
[----:B------:R-:W4:Y:S06]  /*91d00*/  LDL.LU R25, [R1+0x2648] ;  /* 0x0026480001197983 */ /* 0x000f2c0000300800 */
[----:B---3--:R0:W-:Y:S04]  /*91d10*/  @P1 STG.E.U8 desc[UR32][R22.64], R0 ;  /* 0x0000000016001986 */ /* 0x0081e8000c101120 */
[----:B0-----:R-:W3:Y:S01]  /*91d20*/  LDL.LU.64 R22, [R1+0x2640] ;  /* 0x0026400001167983 */ /* 0x001ee20000300a00 */
        /* <DEDUP_REMOVED lines=19> */
[----:B----4-:R-:W-:-:S11]  /*91e60*/  PRMT R0, R25, 0x7770, RZ ;  /* 0x0000777019007816 */ /* 0x010fd600000000ff */
        /* <DEDUP_REMOVED lines=10> */
[C---:B0-----:R-:W-:Y:S02]  /*91f10*/  PRMT R0, R7.reuse, 0x7771, RZ ;  /* 0x0000777107007816 */ /* 0x041fe400000000ff */
[----:B------:R-:W4:Y:S04]  /*91f20*/  LDL.LU.64 R8, [R1+0x3a0] ;  /* 0x0003a00001087983 */ /* 0x000f280000300a00 */
[----:B------:R0:W-:Y:S02]  /*91f30*/  @P6 STG.E.U8 desc[UR32][R28.64], R0 ;  /* 0x000000001c006986 */ /* 0x0001e4000c101120 */
[----:B0-----:R-:W-:-:S02]  /*91f40*/  PRMT R0, R7, 0x7772, RZ ;  /* 0x0000777207007816 */ /* 0x001fc400000000ff */
[----:B------:R-:W3:Y:S04]  /*91f50*/  LDL.LU.64 R28, [R1+0x398] ;  /* 0x00039800011c7983 */ /* 0x000ee80000300a00 */
[----:B--2---:R0:W-:Y:S04]  /*91f60*/  @P0 STG.E.U8 desc[UR32][R26.64], R0 ;  /* 0x000000001a000986 */ /* 0x0041e8000c101120 */
[----:B0-----:R-:W2:Y:S04]  /*91f70*/  LDL.LU.64 R26, [R1+0x3b8] ;  /* 0x0003b800011a7983 */ /* 0x001ea80000300a00 */
[----:B------:R-:W2:Y:S04]  /*91f80*/  LDL.LU.64 R14, [R1+0x3f8] ;  /* 0x0003f800010e7983 */ /* 0x000ea80000300a00 */
[----:B------:R-:W3:Y:S01]  /*91f90*/  LDL.LU R11, [R1+0x260] ;  /* 0x00026000010b7983 */ /* 0x000ee20000300800 */
[----:B------:R-:W-:-:S02]  /*91fa0*/  LOP3.LUT P4, RZ, R24, 0x8000000, RZ, 0xc0, !PT ;  /* 0x0800000018ff7812 */ /* 0x000fc4000788c0ff */
[C---:B------:R-:W-:Y:S02]  /*91fb0*/  LOP3.LUT P5, RZ, R24.reuse, 0x10000000, RZ, 0xc0, !PT ;  /* 0x1000000018ff7812 */ /* 0x040fe400078ac0ff */
[----:B------:R-:W-:Y:S02]  /*91fc0*/  PRMT R0, R7, 0x7773, RZ ;  /* 0x0000777307007816 */ /* 0x000fe400000000ff */
[----:B------:R-:W-:Y:S01]  /*91fd0*/  LOP3.LUT P6, RZ, R24, 0x20000000, RZ, 0xc0, !PT ;  /* 0x2000000018ff7812 */ /* 0x000fe200078cc0ff */
[----:B------:R-:W2:Y:S04]  /*91fe0*/  LDL.LU.64 R12, [R1+0x408] ;  /* 0x00040800010c7983 */ /* 0x000ea80000300a00 */
[----:B------:R-:W2:Y:S04]  /*91ff0*/  LDL.LU R6, [R1+0x160] ;  /* 0x0001600001067983 */ /* 0x000ea80000300800 */
[----:B----4-:R0:W-:Y:S04]  /*92000*/  @P4 STG.E.U8 desc[UR32][R8.64], R0 ;  /* 0x0000000008004986 */ /* 0x0101e8000c101120 */
[----:B0-----:R-:W4:Y:S01]  /*92010*/  LDL.LU.64 R8, [R1+0x448] ;  /* 0x0004480001087983 */ /* 0x001f220000300a00 */
[----:B---3--:R-:W-:-:S05]  /*92020*/  PRMT R0, R11, 0x7770, RZ ;  /* 0x000077700b007816 */ /* 0x008fca00000000ff */
[----:B------:R0:W-:Y:S02]  /*92030*/  @P5 STG.E.U8 desc[UR32][R28.64], R0 ;  /* 0x000000001c005986 */ /* 0x0001e4000c101120 */
[----:B0-----:R-:W-:Y:S02]  /*92040*/  PRMT R0, R11, 0x7771, RZ ;  /* 0x000077710b007816 */ /* 0x001fe400000000ff */
[----:B------:R-:W3:Y:S04]  /*92050*/  LDL.LU.64 R28, [R1+0x458] ;  /* 0x00045800011c7983 */ /* 0x000ee80000300a00 */
[----:B------:R-:W3:Y:S04]  /*92060*/  LDL.LU R10, [R1+0x1e4] ;  /* 0x0001e400010a7983 */ /* 0x000ee80000300800 */
[----:B--2---:R0:W-:Y:S04]  /*92070*/  @P6 STG.E.U8 desc[UR32][R26.64], R0 ;  /* 0x000000001a006986 */ /* 0x0041e8000c101120 */
[----:B0-----:R-:W2:Y:S04]  /*92080*/  LDL.LU.64 R26, [R1+0x460] ;  /* 0x00046000011a7983 */ /* 0x001ea80000300a00 */
        /* <DEDUP_REMOVED lines=23> */
[----:B------:R-:W-:Y:S02]  /*92200*/  LOP3.LUT P0, RZ, R24, 0x40000000, RZ, 0xc0, !PT ;  /* 0x4000000018ff7812 */ /* 0x000fe4000780c0ff */
[----:B------:R-:W-:Y:S02]  /*92210*/  PRMT R0, R11, 0x7772, RZ ;  /* 0x000077720b007816 */ /* 0x000fe400000000ff */
[----:B------:R-:W-:Y:S01]  /*92220*/  LOP3.LUT R4, R4, 0xfffffeff, RZ, 0xc0, !PT ;  /* 0xfffffeff04047812 */ /* 0x000fe200078ec0ff */
[----:B------:R-:W2:Y:S04]  /*92230*/  LDL.LU.64 R22, [R1+0x658] ;  /* 0x0006580001167983 */ /* 0x000ea80000300a00 */
[----:B------:R-:W2:Y:S04]  /*92240*/  LDL.LU.64 R2, [R1+0x698] ;  /* 0x0006980001027983 */ /* 0x000ea80000300a00 */
[----:B------:R-:W2:Y:S04]  /*92250*/  LDL.LU R7, [R1+0x224] ;  /* 0x0002240001077983 */ /* 0x000ea80000300800 */
[----:B------:R-:W2:Y:S04]  /*92260*/  LDL.LU.64 R20, [R1+0x6a8] ;  /* 0x0006a80001147983 */ /* 0x000ea80000300a00 */
[----:B------:R-:W2:Y:S04]  /*92270*/  LDL.LU.64 R18, [R1+0x6e8] ;  /* 0x0006e80001127983 */ /* 0x000ea80000300a00 */
[----:B------:R-:W2:Y:S01]  /*92280*/  LDL.LU.64 R16, [R1+0x6f8] ;  /* 0x0006f80001107983 */ /* 0x000ea20000300a00 */
[----:B------:R-:W-:-:S02]  /*92290*/  @P1 LOP3.LUT R4, R4, 0x100, RZ, 0xfc, !PT ;  /* 0x0000010004041812 */ /* 0x000fc400078efcff */
[----:B------:R-:W-:Y:S02]  /*922a0*/  LOP3.LUT P1, RZ, R25, 0x1, RZ, 0xc0, !PT ;  /* 0x0000000119ff7812 */ /* 0x000fe4000782c0ff */
[----:B------:R-:W-:Y:S01]  /*922b0*/  LOP3.LUT R4, R4, 0xfffffdff, RZ, 0xc0, !PT ;  /* 0xfffffdff04047812 */ /* 0x000fe200078ec0ff */
[----:B------:R0:W-:Y:S10]  /*922c0*/  @P0 STG.E.U8 desc[UR32][R14.64], R0 ;  /* 0x000000000e000986 */ /* 0x0001f4000c101120 */
[----:B------:R-:W-:-:S02]  /*922d0*/  @P1 LOP3.LUT R4, R4, 0x200, RZ, 0xfc, !PT ;  /* 0x0000020004041812 */ /* 0x000fc400078efcff */
[----:B------:R-:W-:Y:S02]  /*922e0*/  LOP3.LUT P1, RZ, R24, 0x80000000, RZ, 0xc0, !PT ;  /* 0x8000000018ff7812 */ /* 0x000fe4000782c0ff */
[----:B0-----:R-:W-:Y:S01]  /*922f0*/  PRMT R0, R11, 0x7773, RZ ;  /* 0x000077730b007816 */ /* 0x001fe200000000ff */
[----:B------:R-:W2:Y:S04]  /*92300*/  LDL.LU.64 R14, [R1+0x748] ;  /* 0x00074800010e7983 */ /* 0x000ea80000300a00 */
[----:B------:R-:W2:Y:S06]  /*92310*/  LDL.LU R11, [R1+0x264] ;  /* 0x00026400010b7983 */ /* 0x000eac0000300800 */
[----:B------:R0:W-:Y:S01]  /*92320*/  @P1 STG.E.U8 desc[UR32][R12.64], R0 ;  /* 0x000000000c001986 */ /* 0x0001e2000c101120 */
[----:B------:R-:W-:-:S02]  /*92330*/  LOP3.LUT P1, RZ, R4, 0x200, RZ, 0xc0, !PT ;  /* 0x0000020004ff7812 */ /* 0x000fc4000782c0ff */
[----:B0-----:R-:W-:Y:S01]  /*92340*/  PRMT R0, R6, 0x7770, RZ ;  /* 0x0000777006007816 */ /* 0x001fe200000000ff */
[----:B------:R-:W2:Y:S10]  /*92350*/  LDL.LU.64 R12, [R1+0x740] ;  /* 0x00074000010c7983 */ /* 0x000eb40000300a00 */
[----:B----4-:R0:W-:Y:S01]  /*92360*/  @P1 STG.E.U8 desc[UR32][R8.64], R0 ;  /* 0x0000000008001986 */ /* 0x0101e2000c101120 */
[----:B------:R-:W-:-:S02]  /*92370*/  LOP3.LUT P1, RZ, R4, 0x100, RZ, 0xc0, !PT ;  /* 0x0000010004ff7812 */ /* 0x000fc4000782c0ff */
[----:B0-----:R-:W-:Y:S01]  /*92380*/  PRMT R0, R6, 0x7771, RZ ;  /* 0x0000777106007816 */ /* 0x001fe200000000ff */
[----:B------:R-:W4:Y:S10]  /*92390*/  LDL.LU.64 R8, [R1+0x738] ;  /* 0x0007380001087983 */ /* 0x000f340000300a00 */
        /* <DEDUP_REMOVED lines=17> */
[----:B------:R-:W-:Y:S02]  /*924b0*/  LOP3.LUT P0, RZ, R25, 0x2000, RZ, 0xc0, !PT ;  /* 0x0000200019ff7812 */ /* 0x000fe4000780c0ff */
[----:B------:R-:W-:Y:S01]  /*924c0*/  LOP3.LUT R5, R5, 0xfbffffff, RZ, 0xc0, !PT ;  /* 0xfbffffff05057812 */ /* 0x000fe200078ec0ff */
[----:B--2---:R0:W-:Y:S01]  /*924d0*/  @P1 STG.E.U8 desc[UR32][R26.64], R0 ;  /* 0x000000001a001986 */ /* 0x0041e2000c101120 */
[----:B------:R-:W-:-:S02]  /*924e0*/  LOP3.LUT P1, RZ, R4, 0x10, RZ, 0xc0, !PT ;  /* 0x0000001004ff7812 */ /* 0x000fc4000782c0ff */
[----:B0-----:R-:W-:Y:S01]  /*924f0*/  PRMT R0, R10, 0x7771, RZ ;  /* 0x000077710a007816 */ /* 0x001fe200000000ff */
[----:B------:R-:W2:Y:S10]  /*92500*/  LDL.LU.64 R26, [R1+0x2620] ;  /* 0x00262000011a7983 */ /* 0x000eb40000300a00 */
[----:B------:R0:W-:Y:S01]  /*92510*/  @P1 STG.E.U8 desc[UR32][R22.64], R0 ;  /* 0x0000000016001986 */ /* 0x0001e2000c101120 */
[----:B------:R-:W-:-:S02]  /*92520*/  LOP3.LUT P1, RZ, R4, 0x8, RZ, 0xc0, !PT ;  /* 0x0000000804ff7812 */ /* 0x000fc4000782c0ff */
        /* <DEDUP_REMOVED lines=14> */
[----:B----4-:R0:W-:Y:S02]  /*92610*/  @P6 STG.E.U8 desc[UR32][R8.64], R0 ;  /* 0x0000000008006986 */ /* 0x0101e4000c101120 */
[----:B0-----:R-:W-:Y:S02]  /*92620*/  PRMT R0, R11, 0x7771, RZ ;  /* 0x000077710b007816 */ /* 0x001fe400000000ff */
[----:B------:R-:W4:Y:S04]  /*92630*/  LDL.LU.64 R8, [R1+0x798] ;  /* 0x0007980001087983 */ /* 0x000f280000300a00 */
[----:B---3--:R0:W-:Y:S04]  /*92640*/  @P0 STG.E.U8 desc[UR32][R28.64], R0 ;  /* 0x000000001c000986 */ /* 0x0081e8000c101120 */
[----:B0-----:R-:W3:Y:S04]  /*92650*/  LDL.LU.64 R28, [R1+0x7a8] ;  /* 0x0007a800011c7983 */ /* 0x001ee80000300a00 */
[----:B------:R-:W2:Y:S04]  /*92660*/  LDL.LU.64 R14, [R1+0x7f8] ;  /* 0x0007f800010e7983 */ /* 0x000ea80000300a00 */
[----:B------:R-:W2:Y:S04]  /*92670*/  LDL.LU.64 R12, [R1+0x840] ;  /* 0x00084000010c7983 */ /* 0x000ea80000300a00 */
[----:B------:R-:W2:Y:S01]  /*92680*/  LDL.LU R7, [R1+0x164] ;  /* 0x0001640001077983 */ /* 0x000ea20000300800 */
[----:B------:R-:W-:-:S13]  /*92690*/  LOP3.LUT P1, RZ, R25, 0x4000000, RZ, 0xc0, !PT ;  /* 0x0400000019ff7812 */ /* 0x000fda000782c0ff */
        /* <DEDUP_REMOVED lines=19> */
[----:B------:R-:W-:Y:S02]  /*927d0*/  LOP3.LUT R4, R4, 0xfffffffe, RZ, 0xc0, !PT ;  /* 0xfffffffe04047812 */ /* 0x000fe400078ec0ff */
[----:B------:R-:W-:Y:S02]  /*927e0*/  PRMT R0, R11, 0x7772, RZ ;  /* 0x000077720b007816 */ /* 0x000fe400000000ff */
[----:B------:R-:W-:-:S07]  /*927f0*/  LOP3.LUT P6, RZ, R25, 0x10000, RZ, 0xc0, !PT ;  /* 0x0001000019ff7812 */ /* 0x000fce00078cc0ff */
[----:B------:R-:W-:Y:S02]  /*92800*/  @P1 LOP3.LUT R4, R4, 0x1, RZ, 0xfc, !PT ;  /* 0x0000000104041812 */ /* 0x000fe400078efcff */
[C---:B------:R-:W-:Y:S02]  /*92810*/  LOP3.LUT P1, RZ, R25.reuse, 0x80000, RZ, 0xc0, !PT ;  /* 0x0008000019ff7812 */ /* 0x040fe4000782c0ff */
[----:B------:R-:W-:Y:S02]  /*92820*/  LOP3.LUT R4, R4, 0xfffffffd, RZ, 0xc0, !PT ;  /* 0xfffffffd04047812 */ /* 0x000fe400078ec0ff */
[C---:B------:R-:W-:Y:S02]  /*92830*/  LOP3.LUT P0, RZ, R25.reuse, 0x20000, RZ, 0xc0, !PT ;  /* 0x0002000019ff7812 */ /* 0x040fe4000780c0ff */
[C---:B------:R-:W-:Y:S02]  /*92840*/  LOP3.LUT P2, RZ, R25.reuse, 0x8000000, RZ, 0xc0, !PT ;  /* 0x0800000019ff7812 */ /* 0x040fe4000784c0ff */
[----:B------:R-:W-:-:S05]  /*92850*/  LOP3.LUT P3, RZ, R25, 0x10000000, RZ, 0xc0, !PT ;  /* 0x1000000019ff7812 */ /* 0x000fca000786c0ff */
[----:B------:R-:W-:Y:S02]  /*92860*/  @P1 LOP3.LUT R4, R4, 0x2, RZ, 0xfc, !PT ;  /* 0x0000000204041812 */ /* 0x000fe400078efcff */
[----:B------:R-:W-:Y:S01]  /*92870*/  LOP3.LUT P1, RZ, R25, 0x40000, RZ, 0xc0, !PT ;  /* 0x0004000019ff7812 */ /* 0x000fe2000782c0ff */
[----:B----4-:R0:W-:Y:S02]  /*92880*/  @P4 STG.E.U8 desc[UR32][R8.64], R0 ;  /* 0x0000000008004986 */ /* 0x0101e4000c101120 */
[----:B0-----:R-:W-:Y:S02]  /*92890*/  PRMT R0, R11, 0x7773, RZ ;  /* 0x000077730b007816 */ /* 0x001fe400000000ff */
[----:B------:R-:W4:Y:S04]  /*928a0*/  LDL.LU.64 R8, [R1+0x838] ;  /* 0x0008380001087983 */ /* 0x000f280000300a00 */
[----:B------:R-:W4:Y:S04]  /*928b0*/  LDL.LU R6, [R1+0x1e8] ;  /* 0x0001e80001067983 */ /* 0x000f280000300800 */
[----:B---3--:R2:W-:Y:S01]  /*928c0*/  @P5 STG.E.U8 desc[UR32][R28.64], R0 ;  /* 0x000000001c005986 */ /* 0x0085e2000c101120 */
[----:B------:R-:W-:-:S02]  /*928d0*/  LOP3.LUT P4, RZ, R25, 0x20000000, RZ, 0xc0, !PT ;  /* 0x2000000019ff7812 */ /* 0x000fc4000788c0ff */
[----:B------:R-:W-:Y:S02]  /*928e0*/  LOP3.LUT P5, RZ, R25, 0x40000000, RZ, 0xc0, !PT ;  /* 0x4000000019ff7812 */ /* 0x000fe400078ac0ff */
[----:B--2---:R-:W-:Y:S01]  /*928f0*/  PRMT R0, R7, 0x7770, RZ ;  /* 0x0000777007007816 */ /* 0x004fe200000000ff */
[----:B------:R-:W2:Y:S04]  /*92900*/  LDL.LU.64 R28, [R1+0x480] ;  /* 0x00048000011c7983 */ /* 0x000ea80000300a00 */
[----:B------:R0:W-:Y:S01]  /*92910*/  @P6 STG.E.U8 desc[UR32][R26.64], R0 ;  /* 0x000000001a006986 */ /* 0x0001e2000c101120 */
[----:B------:R-:W-:-:S03]  /*92920*/  LOP3.LUT P6, RZ, R25, 0x80000000, RZ, 0xc0, !PT ;  /* 0x8000000019ff7812 */ /* 0x000fc600078cc0ff */
[----:B0-----:R-:W3:Y:S04]  /*92930*/  LDL.LU.64 R26, [R1+0x2618] ;  /* 0x00261800011a7983 */ /* 0x001ee80000300a00 */
[----:B------:R-:W3:Y:S04]  /*92940*/  LDL.LU R10, [R1+0x228] ;  /* 0x00022800010a7983 */ /* 0x000ee80000300800 */
[----:B------:R-:W4:Y:S04]  /*92950*/  LDL.LU.64 R24, [R1+0x8a0] ;  /* 0x0008a00001187983 */ /* 0x000f280000300a00 */
[----:B----4-:R0:W-:Y:S04]  /*92960*/  STL.64 [R1+0x2608], R24 ;  /* 0x0026081801007387 */ /* 0x0101e80000100a00 */
[----:B0-----:R-:W4:Y:S01]  /*92970*/  LDL.LU.64 R24, [R1+0x890] ;  /* 0x0008900001187983 */ /* 0x001f220000300a00 */
[----:B------:R-:W-:-:S05]  /*92980*/  PRMT R0, R7, 0x7771, RZ ;  /* 0x0000777107007816 */ /* 0x000fca00000000ff */
[----:B------:R0:W-:Y:S02]  /*92990*/  @P0 STG.E.U8 desc[UR32][R14.64], R0 ;  /* 0x000000000e000986 */ /* 0x0001e4000c101120 */
[----:B0-----:R-:W-:-:S05]  /*929a0*/  PRMT R0, R7, 0x7772, RZ ;  /* 0x0000777207007816 */ /* 0x001fca00000000ff */
[----:B------:R-:W-:Y:S01]  /*929b0*/  @P1 STG.E.U8 desc[UR32][R12.64], R0 ;  /* 0x000000000c001986 */ /* 0x000fe2000c101120 */
[----:B------:R-:W-:-:S03]  /*929c0*/  LOP3.LUT P1, RZ, R4, 0x2, RZ, 0xc0, !PT ;  /* 0x0000000204ff7812 */ /* 0x000fc6000782c0ff */
[----:B----4-:R0:W-:Y:S04]  /*929d0*/  STL.64 [R1+0x2610], R24 ;  /* 0x0026101801007387 */ /* 0x0101e80000100a00 */
[----:B0-----:R-:W4:Y:S01]  /*929e0*/  LDL.LU.64 R24, [R1+0x850] ;  /* 0x0008500001187983 */ /* 0x001f220000300a00 */
[----:B------:R-:W-:-:S03]  /*929f0*/  PRMT R0, R7, 0x7773, RZ ;  /* 0x0000777307007816 */ /* 0x000fc600000000ff */
[----:B------:R-:W3:Y:S04]  /*92a00*/  LDL.LU.64 R22, [R1+0x8e0] ;  /* 0x0008e00001167983 */ /* 0x000ee80000300a00 */
[----:B------:R-:W3:Y:S04]  /*92a10*/  LDL.LU.64 R2, [R1+0x8f0] ;  /* 0x0008f00001027983 */ /* 0x000ee80000300a00 */
[----:B------:R-:W3:Y:S04]  /*92a20*/  LDL.LU R11, [R1+0x268] ;  /* 0x00026800010b7983 */ /* 0x000ee80000300800 */
[----:B------:R0:W-:Y:S01]  /*92a30*/  @P1 STG.E.U8 desc[UR32][R8.64], R0 ;  /* 0x0000000008001986 */ /* 0x0001e2000c101120 */
[----:B------:R-:W-:-:S03]  /*92a40*/  LOP3.LUT P1, RZ, R4, 0x1, RZ, 0xc0, !PT ;  /* 0x0000000104ff7812 */ /* 0x000fc6000782c0ff */
[----:B------:R-:W3:Y:S04]  /*92a50*/  LDL.LU.64 R20, [R1+0x940] ;  /* 0x0009400001147983 */ /* 0x000ee80000300a00 */
[----:B------:R-:W3:Y:S04]  /*92a60*/  LDL.LU.64 R18, [R1+0x938] ;  /* 0x0009380001127983 */ /* 0x000ee80000300a00 */
[----:B------:R-:W3:Y:S04]  /*92a70*/  LDL.LU.64 R16, [R1+0x930] ;  /* 0x0009300001107983 */ /* 0x000ee80000300a00 */
[----:B------:R-:W3:Y:S04]  /*92a80*/  LDL.LU.64 R14, [R1+0x950] ;  /* 0x00095000010e7983 */ /* 0x000ee80000300a00 */
[----:B------:R-:W3:Y:S01]  /*92a90*/  LDL.LU.64 R12, [R1+0x990] ;  /* 0x00099000010c7983 */ /* 0x000ee20000300a00 */
[----:B0-----:R-:W-:-:S03]  /*92aa0*/  PRMT R0, R6, 0x7770, RZ ;  /* 0x0000777006007816 */ /* 0x001fc600000000ff */
[----:B------:R-:W3:Y:S04]  /*92ab0*/  LDL.LU.64 R8, [R1+0x9a0] ;  /* 0x0009a00001087983 */ /* 0x000ee80000300a00 */
[----:B------:R-:W3:Y:S04]  /*92ac0*/  LDL.LU R7, [R1+0x168] ;  /* 0x0001680001077983 */ /* 0x000ee80000300800 */
[----:B--2---:R0:W-:Y:S01]  /*92ad0*/  @P1 STG.E.U8 desc[UR32][R28.64], R0 ;  /* 0x000000001c001986 */ /* 0x0041e2000c101120 */
[C---:B------:R-:W-:Y:S02]  /*92ae0*/  LOP3.LUT P1, RZ, R5.reuse, 0x80000000, RZ, 0xc0, !PT ;  /* 0x8000000005ff7812 */ /* 0x040fe4000782c0ff */
[----:B0-----:R-:W-:Y:S01]  /*92af0*/  PRMT R0, R6, 0x7771, RZ ;  /* 0x0000777106007816 */ /* 0x001fe200000000ff */
[----:B------:R-:W2:Y:S10]  /*92b00*/  LDL.LU.64 R28, [R1+0x9e0] ;  /* 0x0009e000011c7983 */ /* 0x000eb40000300a00 */
[----:B----4-:R0:W-:Y:S04]  /*92b10*/  @P1 STG.E.U8 desc[UR32][R24.64], R0 ;  /* 0x0000000018001986 */ /* 0x0101e8000c101120 */
[----:B0-----:R-:W4:Y:S01]  /*92b20*/  LDL.LU.64 R24, [R1+0x2610] ;  /* 0x0026100001187983 */ /* 0x001f220000300a00 */
[----:B------:R-:W-:-:S02]  /*92b30*/  LOP3.LUT P1, RZ, R5, 0x40000000, RZ, 0xc0, !PT ;  /* 0x4000000005ff7812 */ /* 0x000fc4000782c0ff */
[----:B------:R-:W-:-:S11]  /*92b40*/  PRMT R0, R6, 0x7772, RZ ;  /* 0x0000777206007816 */ /* 0x000fd600000000ff */
[----:B----4-:R0:W-:Y:S04]  /*92b50*/  @P1 STG.E.U8 desc[UR32][R24.64], R0 ;  /* 0x0000000018001986 */ /* 0x0101e8000c101120 */
[----:B0-----:R-:W4:Y:S01]  /*92b60*/  LDL.LU.64 R24, [R1+0x2608] ;  /* 0x0026080001187983 */ /* 0x001f220000300a00 */
[----:B------:R-:W-:Y:S02]  /*92b70*/  LOP3.LUT P1, RZ, R5, 0x20000000, RZ, 0xc0, !PT ;  /* 0x2000000005ff7812 */ /* 0x000fe4000782c0ff */
[----:B------:R-:W-:Y:S02]  /*92b80*/  PRMT R0, R6, 0x7773, RZ ;  /* 0x0000777306007816 */ /* 0x000fe400000000ff */
[----:B---3--:R-:W-:-:S09]  /*92b90*/  LOP3.LUT P0, RZ, R26, 0x1, RZ, 0xc0, !PT ;  /* 0x000000011aff7812 */ /* 0x008fd2000780c0ff */
        /* <DEDUP_REMOVED lines=23> */
[----:B------:R-:W-:-:S03]  /*92d10*/  LOP3.LUT P4, RZ, R26, 0x2, RZ, 0xc0, !PT ;  /* 0x000000021aff7812 */ /* 0x000fc6000788c0ff */
[----:B------:R-:W3:Y:S01]  /*92d20*/  LDL.LU.64 R16, [R1+0xa38] ;  /* 0x000a380001107983 */ /* 0x000ee20000300a00 */
[----:B------:R-:W-:-:S03]  /*92d30*/  PRMT R0, R7, 0x7771, RZ ;  /* 0x0000777107007816 */ /* 0x000fc600000000ff */
[----:B------:R-:W4:Y:S04]  /*92d40*/  LDL.LU.64 R14, [R1+0xa30] ;  /* 0x000a3000010e7983 */ /* 0x000f280000300a00 */
[----:B------:R-:W4:Y:S04]  /*92d50*/  LDL.LU.64 R12, [R1+0x4d8] ;  /* 0x0004d800010c7983 */ /* 0x000f280000300a00 */
[----:B------:R-:W4:Y:S04]  /*92d60*/  LDL.LU.64 R10, [R1+0xa48] ;  /* 0x000a4800010a7983 */ /* 0x000f280000300a00 */
[----:B------:R-:W4:Y:S04]  /*92d70*/  LDL.LU.64 R8, [R1+0xa88] ;  /* 0x000a880001087983 */ /* 0x000f280000300a00 */
[----:B------:R-:W4:Y:S04]  /*92d80*/  LDL.LU R4, [R1+0x1ec] ;  /* 0x0001ec0001047983 */ /* 0x000f280000300800 */
[----:B--2---:R0:W-:Y:S04]  /*92d90*/  @P4 STG.E.U8 desc[UR32][R28.64], R0 ;  /* 0x000000001c004986 */ /* 0x0041e8000c101120 */
        /* <DEDUP_REMOVED lines=25> */
[C---:B------:R-:W-:Y:S02]  /*92f30*/  LOP3.LUT P6, RZ, R26.reuse, 0x8, RZ, 0xc0, !PT ;  /* 0x000000081aff7812 */ /* 0x040fe400078cc0ff */
[----:B------:R-:W-:Y:S02]  /*92f40*/  LOP3.LUT R5, R5, 0xfeffffff, RZ, 0xc0, !PT ;  /* 0xfeffffff05057812 */ /* 0x000fe400078ec0ff */
[----:B------:R-:W-:Y:S02]  /*92f50*/  PRMT R0, R7, 0x7772, RZ ;  /* 0x0000777207007816 */ /* 0x000fe400000000ff */
[----:B------:R-:W-:Y:S01]  /*92f60*/  LOP3.LUT P0, RZ, R26, 0x10, RZ, 0xc0, !PT ;  /* 0x000000101aff7812 */ /* 0x000fe2000780c0ff */
        /* <DEDUP_REMOVED lines=9> */
[----:B------:R-:W3:Y:S04]  /*93000*/  LDL.LU R7, [R1+0x26c] ;  /* 0x00026c0001077983 */ /* 0x000ee80000300800 */
[----:B----4-:R0:W-:Y:S04]  /*93010*/  @P6 STG.E.U8 desc[UR32][R14.64], R0 ;  /* 0x000000000e006986 */ /* 0x0101e8000c101120 */
[----:B------:R-:W4:Y:S04]  /*93020*/  LDL.LU.64 R20, [R1+0xb28] ;  /* 0x000b280001147983 */ /* 0x000f280000300a00 */
[----:B------:R-:W4:Y:S04]  /*93030*/  LDL.LU.64 R18, [R1+0xb48] ;  /* 0x000b480001127983 */ /* 0x000f280000300a00 */
[----:B------:R-:W4:Y:S01]  /*93040*/  LDL.LU.64 R16, [R1+0xb88] ;  /* 0x000b880001107983 */ /* 0x000f220000300a00 */
[----:B0-----:R-:W-:-:S03]  /*93050*/  PRMT R0, R4, 0x7770, RZ ;  /* 0x0000777004007816 */ /* 0x001fc600000000ff */
        /* <DEDUP_REMOVED lines=35> */
[----:B----4-:R0:W-:Y:S01]  /*93290*/  @P1 STG.E.U8 desc[UR32][R20.64], R0 ;  /* 0x0000000014001986 */ /* 0x0101e2000c101120 */
        /* <DEDUP_REMOVED lines=14> */
[----:B------:R-:W3:Y:S04]  /*93380*/  LDL.LU R27, [R1+0x25f8] ;  /* 0x0025f800011b7983 */ /* 0x000ee80000300800 */
[----:B--2---:R0:W-:Y:S04]  /*93390*/  @P0 STG.E.U8 desc[UR32][R28.64], R0 ;  /* 0x000000001c000986 */ /* 0x0041e8000c101120 */
[----:B0-----:R-:W2:Y:S04]  /*933a0*/  LDL.LU.64 R28, [R1+0x4d0] ;  /* 0x0004d000011c7983 */ /* 0x001ea80000300a00 */
[----:B------:R-:W4:Y:S04]  /*933b0*/  LDL.LU.64 R14, [R1+0xc40] ;  /* 0x000c4000010e7983 */ /* 0x000f280000300a00 */
[----:B------:R-:W3:Y:S04]  /*933c0*/  LDL.LU.64 R18, [R1+0xc80] ;  /* 0x000c800001127983 */ /* 0x000ee80000300a00 */
[----:B------:R-:W2:Y:S01]  /*933d0*/  LDL.LU R16, [R1+0x2e0] ;  /* 0x0002e00001107983 */ /* 0x000ea20000300800 */
[----:B------:R-:W-:-:S02]  /*933e0*/  LOP3.LUT P4, RZ, R26, 0x100000, RZ, 0xc0, !PT ;  /* 0x001000001aff7812 */ /* 0x000fc4000788c0ff */
[----:B------:R-:W-:Y:S01]  /*933f0*/  LOP3.LUT P5, RZ, R26, 0x200000, RZ, 0xc0, !PT ;  /* 0x002000001aff7812 */ /* 0x000fe200078ac0ff */
[----:B------:R-:W3:Y:S04]  /*93400*/  LDL.LU.64 R12, [R1+0xc90] ;  /* 0x000c9000010c7983 */ /* 0x000ee80000300a00 */
[----:B------:R-:W3:Y:S04]  /*93410*/  LDL.LU.64 R10, [R1+0xcd0] ;  /* 0x000cd000010a7983 */ /* 0x000ee80000300a00 */
[----:B------:R-:W3:Y:S04]  /*93420*/  LDL.LU.64 R8, [R1+0xce0] ;  /* 0x000ce00001087983 */ /* 0x000ee80000300a00 */
[----:B------:R-:W3:Y:S01]  /*93430*/  LDL.LU R4, [R1+0x2d0] ;  /* 0x0002d00001047983 */ /* 0x000ee20000300800 */
[----:B--2---:R-:W-:-:S05]  /*93440*/  PRMT R0, R16, 0x7770, RZ ;  /* 0x0000777010007816 */ /* 0x004fca00000000ff */
[----:B------:R0:W-:Y:S02]  /*93450*/  @P4 STG.E.U8 desc[UR32][R28.64], R0 ;  /* 0x000000001c004986 */ /* 0x0001e4000c101120 */
[----:B0-----:R-:W-:Y:S02]  /*93460*/  PRMT R0, R16, 0x7771, RZ ;  /* 0x0000777110007816 */ /* 0x001fe400000000ff */
[----:B------:R-:W2:Y:S04]  /*93470*/  LDL.LU.64 R28, [R1+0xd30] ;  /* 0x000d3000011c7983 */ /* 0x000ea80000300a00 */
[----:B------:R-:W2:Y:S04]  /*93480*/  LDL.LU R7, [R1+0x2c0] ;  /* 0x0002c00001077983 */ /* 0x000ea80000300800 */
[----:B----4-:R0:W-:Y:S04]  /*93490*/  @P5 STG.E.U8 desc[UR32][R14.64], R0 ;  /* 0x000000000e005986 */ /* 0x0101e8000c101120 */
[----:B0-----:R-:W4:Y:S01]  /*934a0*/  LDL.LU.64 R14, [R1+0xd20] ;  /* 0x000d2000010e7983 */ /* 0x001f220000300a00 */
[----:B---3--:R-:W-:-:S02]  /*934b0*/  LOP3.LUT P1, RZ, R27, 0x1, RZ, 0xc0, !PT ;  /* 0x000000011bff7812 */ /* 0x008fc4000782c0ff */
        /* <DEDUP_REMOVED lines=17> */
[----:B0-----:R-:W3:Y:S06]  /*935d0*/  LDL.LU.64 R14, [R1+0xd28] ;  /* 0x000d2800010e7983 */ /* 0x001eec0000300a00 */
        /* <DEDUP_REMOVED lines=16> */
[----:B0-----:R-:W-:Y:S01]  /*936e0*/  PRMT R0, R16, 0x7773, RZ ;  /* 0x0000777310007816 */ /* 0x001fe200000000ff */
[----:B------:R-:W4:Y:S04]  /*936f0*/  LDL.LU.64 R18, [R1+0xde0] ;  /* 0x000de00001127983 */ /* 0x000f280000300a00 */
        /* <DEDUP_REMOVED lines=34> */
[C---:B------:R-:W-:Y:S02]  /*93920*/  LOP3.LUT P3, RZ, R27.reuse, 0x4, RZ, 0xc0, !PT ;  /* 0x000000041bff7812 */ /* 0x040fe4000786c0ff */
[C---:B------:R-:W-:Y:S02]  /*93930*/  LOP3.LUT P4, RZ, R27.reuse, 0x8, RZ, 0xc0, !PT ;  /* 0x000000081bff7812 */ /* 0x040fe4000788c0ff */
[C---:B------:R-:W-:Y:S02]  /*93940*/  LOP3.LUT P5, RZ, R27.reuse, 0x10, RZ, 0xc0, !PT ;  /* 0x000000101bff7812 */ /* 0x040fe400078ac0ff */
[----:B------:R-:W-:-:S02]  /*93950*/  LOP3.LUT P6, RZ, R27, 0x20, RZ, 0xc0, !PT ;  /* 0x000000201bff7812 */ /* 0x000fc400078cc0ff */
[----:B------:R-:W-:Y:S02]  /*93960*/  LOP3.LUT P0, RZ, R27, 0x40, RZ, 0xc0, !PT ;  /* 0x000000401bff7812 */ /* 0x000fe4000780c0ff */
        /* <DEDUP_REMOVED lines=11> */
[----:B0-----:R-:W-:-:S05]  /*93a20*/  PRMT R0, R6, 0x7771, RZ ;  /* 0x0000777106007816 */ /* 0x001fca00000000ff */
[----:B------:R0:W-:Y:S02]  /*93a30*/  @P6 STG.E.U8 desc[UR32][R8.64], R0 ;  /* 0x0000000008006986 */ /* 0x0001e4000c101120 */
[----:B0-----:R-:W-:Y:S02]  /*93a40*/  PRMT R0, R6, 0x7772, RZ ;  /* 0x0000777206007816 */ /* 0x001fe400000000ff */
[----:B------:R-:W4:Y:S04]  /*93a50*/  LDL.LU.64 R8, [R1+0xe88] ;  /* 0x000e880001087983 */ /* 0x000f280000300a00 */
[----:B--2---:R0:W-:Y:S04]  /*93a60*/  @P0 STG.E.U8 desc[UR32][R28.64], R0 ;  /* 0x000000001c000986 */ /* 0x0041e8000c101120 */
[----:B0-----:R-:W2:Y:S04]  /*93a70*/  LDL.LU.64 R28, [R1+0xec8] ;  /* 0x000ec800011c7983 */ /* 0x001ea80000300a00 */
[----:B------:R-:W3:Y:S04]  /*93a80*/  LDL.LU.64 R16, [R1+0xed8] ;  /* 0x000ed80001107983 */ /* 0x000ee80000300a00 */
[----:B------:R-:W3:Y:S04]  /*93a90*/  LDL.LU.64 R12, [R1+0xf28] ;  /* 0x000f2800010c7983 */ /* 0x000ee80000300a00 */
[----:B------:R-:W2:Y:S01]  /*93aa0*/  LDL.LU R7, [R1+0x2d4] ;  /* 0x0002d40001077983 */ /* 0x000ea20000300800 */
[----:B------:R-:W-:-:S02]  /*93ab0*/  LOP3.LUT P4, RZ, R27, 0x80, RZ, 0xc0, !PT ;  /* 0x000000801bff7812 */ /* 0x000fc4000788c0ff */
[----:B------:R-:W-:Y:S02]  /*93ac0*/  LOP3.LUT P5, RZ, R27, 0x100, RZ, 0xc0, !PT ;  /* 0x000001001bff7812 */ /* 0x000fe400078ac0ff */
[----:B------:R-:W-:Y:S01]  /*93ad0*/  PRMT R0, R6, 0x7773, RZ ;  /* 0x0000777306007816 */ /* 0x000fe200000000ff */
[----:B------:R-:W3:Y:S08]  /*93ae0*/  LDL.LU.64 R10, [R1+0xf20] ;  /* 0x000f2000010a7983 */ /* 0x000ef00000300a00 */
[----:B----4-:R0:W-:Y:S04]  /*93af0*/  @P4 STG.E.U8 desc[UR32][R8.64], R0 ;  /* 0x0000000008004986 */ /* 0x0101e8000c101120 */
[----:B0-----:R-:W4:Y:S01]  /*93b00*/  LDL.LU.64 R8, [R1+0xf18] ;  /* 0x000f180001087983 */ /* 0x001f220000300a00 */
[----:B--2---:R-:W-:-:S05]  /*93b10*/  PRMT R0, R7, 0x7770, RZ ;  /* 0x0000777007007816 */ /* 0x004fca00000000ff */
[----:B------:R0:W-:Y:S04]  /*93b20*/  @P5 STG.E.U8 desc[UR32][R28.64], R0 ;  /* 0x000000001c005986 */ /* 0x0001e8000c101120 */
        /* <DEDUP_REMOVED lines=19> */
[----:B--2---:R0:W-:Y:S04]  /*93c60*/  STL.64 [R1+0x25d8], R28 ;  /* 0x0025d81c01007387 */ /* 0x0041e80000100a00 */
[----:B0-----:R-:W2:Y:S01]  /*93c70*/  LDL.LU.64 R28, [R1+0xf38] ;  /* 0x000f3800011c7983 */ /* 0x001ea20000300a00 */
[----:B------:R-:W-:Y:S02]  /*93c80*/  LOP3.LUT R5, R5, 0xffffff7f, RZ, 0xc0, !PT ;  /* 0xffffff7f05057812 */ /* 0x000fe400078ec0ff */
[----:B------:R-:W-:-:S02]  /*93c90*/  LOP3.LUT P6, RZ, R27, 0x200, RZ, 0xc0, !PT ;  /* 0x000002001bff7812 */ /* 0x000fc400078cc0ff */
[----:B------:R-:W-:Y:S02]  /*93ca0*/  LOP3.LUT P0, RZ, R27, 0x400, RZ, 0xc0, !PT ;  /* 0x000004001bff7812 */ /* 0x000fe4000780c0ff */
[----:B------:R-:W-:Y:S02]  /*93cb0*/  PRMT R0, R7, 0x7771, RZ ;  /* 0x0000777107007816 */ /* 0x000fe400000000ff */
[----:B------:R-:W-:Y:S02]  /*93cc0*/  @P1 LOP3.LUT R5, R5, 0x80, RZ, 0xfc, !PT ;  /* 0x0000008005051812 */ /* 0x000fe400078efcff */
[----:B------:R-:W-:Y:S01]  /*93cd0*/  LOP3.LUT P1, RZ, R27, 0x2000, RZ, 0xc0, !PT ;  /* 0x000020001bff7812 */ /* 0x000fe2000782c0ff */
[----:B------:R-:W2:Y:S04]  /*93ce0*/  LDL.LU.64 R24, [R1+0xfc8] ;  /* 0x000fc80001187983 */ /* 0x000ea80000300a00 */
[----:B------:R-:W2:Y:S01]  /*93cf0*/  LDL.LU R6, [R1+0x74] ;  /* 0x0000740001067983 */ /* 0x000ea20000300800 */
[----:B------:R-:W-:-:S03]  /*93d00*/  LOP3.LUT R5, R5, 0xfffffeff, RZ, 0xc0, !PT ;  /* 0xfffffeff05057812 */ /* 0x000fc600078ec0ff */
[----:B------:R-:W2:Y:S04]  /*93d10*/  LDL.LU.64 R22, [R1+0xfd8] ;  /* 0x000fd80001167983 */ /* 0x000ea80000300a00 */
[----:B------:R-:W2:Y:S04]  /*93d20*/  LDL.LU.64 R2, [R1+0x1020] ;  /* 0x0010200001027983 */ /* 0x000ea80000300a00 */
[----:B------:R-:W2:Y:S04]  /*93d30*/  LDL.LU.64 R20, [R1+0x1018] ;  /* 0x0010180001147983 */ /* 0x000ea80000300a00 */
[----:B------:R-:W2:Y:S01]  /*93d40*/  LDL.LU.64 R18, [R1+0x4c0] ;  /* 0x0004c00001127983 */ /* 0x000ea20000300a00 */
[----:B------:R-:W-:-:S02]  /*93d50*/  @P1 LOP3.LUT R5, R5, 0x100, RZ, 0xfc, !PT ;  /* 0x0000010005051812 */ /* 0x000fc400078efcff */
[----:B------:R-:W-:Y:S02]  /*93d60*/  LOP3.LUT P1, RZ, R27, 0x1000, RZ, 0xc0, !PT ;  /* 0x000010001bff7812 */ /* 0x000fe4000782c0ff */
[----:B------:R-:W-:Y:S01]  /*93d70*/  LOP3.LUT R5, R5, 0xfffffdff, RZ, 0xc0, !PT ;  /* 0xfffffdff05057812 */ /* 0x000fe200078ec0ff */
[----:B---3--:R0:W-:Y:S10]  /*93d80*/  @P6 STG.E.U8 desc[UR32][R16.64], R0 ;  /* 0x0000000010006986 */ /* 0x0081f4000c101120 */
        /* <DEDUP_REMOVED lines=19> */
[----:B------:R-:W-:-:S11]  /*93ec0*/  PRMT R0, R14, 0x7772, RZ ;  /* 0x000077720e007816 */ /* 0x000fd600000000ff */
[----:B--2---:R0:W-:Y:S04]  /*93ed0*/  @P1 STG.E.U8 desc[UR32][R28.64], R0 ;  /* 0x000000001c001986 */ /* 0x0041e8000c101120 */
[----:B0-----:R-:W2:Y:S01]  /*93ee0*/  LDL.LU.64 R28, [R1+0x25d0] ;  /* 0x0025d000011c7983 */ /* 0x001ea20000300a00 */
[----:B------:R-:W-:-:S03]  /*93ef0*/  PRMT R0, R14, 0x7773, RZ ;  /* 0x000077730e007816 */ /* 0x000fc600000000ff */
[----:B------:R-:W3:Y:S01]  /*93f00*/  LDL.LU R14, [R1+0x25c8] ;  /* 0x0025c800010e7983 */ /* 0x000ee20000300800 */
[----:B------:R-:W-:Y:S02]  /*93f10*/  LOP3.LUT P1, RZ, R5, 0x40, RZ, 0xc0, !PT ;  /* 0x0000004005ff7812 */ /* 0x000fe4000782c0ff */
[C---:B------:R-:W-:Y:S02]  /*93f20*/  LOP3.LUT P2, RZ, R27.reuse, 0x100000, RZ, 0xc0, !PT ;  /* 0x001000001bff7812 */ /* 0x040fe4000784c0ff */
[C---:B------:R-:W-:Y:S02]  /*93f30*/  LOP3.LUT P3, RZ, R27.reuse, 0x200000, RZ, 0xc0, !PT ;  /* 0x002000001bff7812 */ /* 0x040fe4000786c0ff */
[C---:B------:R-:W-:Y:S02]  /*93f40*/  LOP3.LUT P4, RZ, R27.reuse, 0x400000, RZ, 0xc0, !PT ;  /* 0x004000001bff7812 */ /* 0x040fe4000788c0ff */
[C---:B------:R-:W-:Y:S02]  /*93f50*/  LOP3.LUT P5, RZ, R27.reuse, 0x800000, RZ, 0xc0, !PT ;  /* 0x008000001bff7812 */ /* 0x040fe400078ac0ff */
[----:B------:R-:W-:-:S02]  /*93f60*/  LOP3.LUT P6, RZ, R27, 0x1000000, RZ, 0xc0, !PT ;  /* 0x010000001bff7812 */ /* 0x000fc400078cc0ff */
[----:B------:R-:W-:Y:S01]  /*93f70*/  LOP3.LUT P0, RZ, R27, 0x2000000, RZ, 0xc0, !PT ;  /* 0x020000001bff7812 */ /* 0x000fe2000780c0ff */
[----:B--2---:R0:W-:Y:S04]  /*93f80*/  @P1 STG.E.U8 desc[UR32][R28.64], R0 ;  /* 0x000000001c001986 */ /* 0x0041e8000c101120 */
[----:B0-----:R-:W2:Y:S01]  /*93f90*/  LDL.LU.64 R28, [R1+0x25c0] ;  /* 0x0025c000011c7983 */ /* 0x001ea20000300a00 */
[----:B------:R-:W-:Y:S02]  /*93fa0*/  LOP3.LUT P1, RZ, R5, 0x20, RZ, 0xc0, !PT ;  /* 0x0000002005ff7812 */ /* 0x000fe4000782c0ff */
        /* <DEDUP_REMOVED lines=21> */
[----:B----4-:R0:W-:Y:S02]  /*94100*/  @P6 STG.E.U8 desc[UR32][R8.64], R0 ;  /* 0x0000000008006986 */ /* 0x0101e4000c101120 */
[----:B0-----:R-:W-:-:S05]  /*94110*/  PRMT R0, R7, 0x7771, RZ ;  /* 0x0000777107007816 */ /* 0x001fca00000000ff */
[----:B--2---:R0:W-:Y:S04]  /*94120*/  @P0 STG.E.U8 desc[UR32][R28.64], R0 ;  /* 0x000000001c000986 */ /* 0x0041e8000c101120 */
[----:B0-----:R-:W2:Y:S04]  /*94130*/  LDL.LU.64 R28, [R1+0x25b0] ;  /* 0x0025b000011c7983 */ /* 0x001ea80000300a00 */
[----:B------:R-:W4:Y:S04]  /*94140*/  LDL.LU.64 R2, [R1+0x1128] ;  /* 0x0011280001027983 */ /* 0x000f280000300a00 */
[----:B------:R-:W4:Y:S01]  /*94150*/  LDL.LU.64 R8, [R1+0x1120] ;  /* 0x0011200001087983 */ /* 0x000f220000300a00 */
[----:B------:R-:W-:-:S02]  /*94160*/  LOP3.LUT P4, RZ, R27, 0x4000000, RZ, 0xc0, !PT ;  /* 0x040000001bff7812 */ /* 0x000fc4000788c0ff */
[----:B------:R-:W-:Y:S02]  /*94170*/  LOP3.LUT R5, R5, 0xfffffffe, RZ, 0xc0, !PT ;  /* 0xfffffffe05057812 */ /* 0x000fe400078ec0ff */
[----:B------:R-:W-:Y:S02]  /*94180*/  LOP3.LUT P5, RZ, R27, 0x8000000, RZ, 0xc0, !PT ;  /* 0x080000001bff7812 */ /* 0x000fe400078ac0ff */
[----:B------:R-:W-:Y:S01]  /*94190*/  PRMT R0, R7, 0x7772, RZ ;  /* 0x0000777207007816 */ /* 0x000fe200000000ff */
[----:B------:R-:W4:Y:S04]  /*941a0*/  LDL.LU.64 R20, [R1+0x1110] ;  /* 0x0011100001147983 */ /* 0x000f280000300a00 */
[----:B------:R-:W4:Y:S04]  /*941b0*/  LDL.LU.64 R18, [R1+0x1138] ;  /* 0x0011380001127983 */ /* 0x000f280000300a00 */
[----:B------:R-:W4:Y:S04]  /*941c0*/  LDL.LU.64 R16, [R1+0x1180] ;  /* 0x0011800001107983 */ /* 0x000f280000300a00 */
[----:B------:R-:W4:Y:S04]  /*941d0*/  LDL.LU R10, [R1+0x2c8] ;  /* 0x0002c800010a7983 */ /* 0x000f280000300800 */
[----:B------:R-:W4:Y:S04]  /*941e0*/  LDL.LU.64 R12, [R1+0x1190] ;  /* 0x00119000010c7983 */ /* 0x000f280000300a00 */
[----:B------:R-:W4:Y:S01]  /*941f0*/  LDL.LU R6, [R1+0x78] ;  /* 0x0000780001067983 */ /* 0x000f220000300800 */
[----:B------:R-:W-:-:S02]  /*94200*/  LOP3.LUT P6, RZ, R27, 0x10000000, RZ, 0xc0, !PT ;  /* 0x100000001bff7812 */ /* 0x000fc400078cc0ff */
[----:B------:R-:W-:Y:S02]  /*94210*/  LOP3.LUT P0, RZ, R27, 0x20000000, RZ, 0xc0, !PT ;  /* 0x200000001bff7812 */ /* 0x000fe4000780c0ff */
[----:B---3--:R-:W-:Y:S02]  /*94220*/  LOP3.LUT R14, R14, 0xfbffffff, RZ, 0xc0, !PT ;  /* 0xfbffffff0e0e7812 */ /* 0x008fe400078ec0ff */
        /* <DEDUP_REMOVED lines=21> */
[----:B0-----:R-:W-:Y:S02]  /*94380*/  PRMT R0, R7, 0x7773, RZ ;  /* 0x0000777307007816 */ /* 0x001fe400000000ff */
[----:B------:R-:W-:-:S03]  /*94390*/  LOP3.LUT R5, R5, 0xfffffffd, RZ, 0xc0, !PT ;  /* 0xfffffffd05057812 */ /* 0x000fc600078ec0ff */
[----:B------:R0:W-:Y:S06]  /*943a0*/  @P5 STG.E.U8 desc[UR32][R8.64], R0 ;  /* 0x0000000008005986 */ /* 0x0001ec000c101120 */
[----:B------:R-:W-:Y:S02]  /*943b0*/  @P1 LOP3.LUT R5, R5, 0x2, RZ, 0xfc, !PT ;  /* 0x0000000205051812 */ /* 0x000fe400078efcff */
[----:B------:R-:W-:Y:S01]  /*943c0*/  LOP3.LUT P1, RZ, R27, 0x40000000, RZ, 0xc0, !PT ;  /* 0x400000001bff7812 */ /* 0x000fe2000782c0ff */
[----:B0-----:R-:W2:Y:S04]  /*943d0*/  LDL.LU.64 R8, [R1+0x11d0] ;  /* 0x0011d00001087983 */ /* 0x001ea80000300a00 */
[----:B------:R-:W3:Y:S04]  /*943e0*/  LDL.LU R11, [R1+0x2ec] ;  /* 0x0002ec00010b7983 */ /* 0x000ee80000300800 */
[----:B------:R-:W4:Y:S04]  /*943f0*/  LDL.LU.64 R26, [R1+0x4b8] ;  /* 0x0004b800011a7983 */ /* 0x000f280000300a00 */
[----:B----4-:R0:W-:Y:S04]  /*94400*/  STL.64 [R1+0x25a0], R26 ;  /* 0x0025a01a01007387 */ /* 0x0101e80000100a00 */
[----:B0-----:R-:W4:Y:S01]  /*94410*/  LDL.LU.64 R26, [R1+0x1238] ;  /* 0x00123800011a7983 */ /* 0x001f220000300a00 */
[----:B------:R-:W-:-:S05]  /*94420*/  PRMT R0, R10, 0x7770, RZ ;  /* 0x000077700a007816 */ /* 0x000fca00000000ff */
[----:B------:R0:W-:Y:S02]  /*94430*/  @P6 STG.E.U8 desc[UR32][R20.64], R0 ;  /* 0x0000000014006986 */ /* 0x0001e4000c101120 */
[----:B0-----:R-:W-:-:S05]  /*94440*/  PRMT R0, R10, 0x7771, RZ ;  /* 0x000077710a007816 */ /* 0x001fca00000000ff */
[----:B------:R0:W-:Y:S02]  /*94450*/  @P0 STG.E.U8 desc[UR32][R18.64], R0 ;  /* 0x0000000012000986 */ /* 0x0001e4000c101120 */
[----:B0-----:R-:W-:-:S05]  /*94460*/  PRMT R0, R10, 0x7772, RZ ;  /* 0x000077720a007816 */ /* 0x001fca00000000ff */
[----:B------:R-:W-:Y:S04]  /*94470*/  @P1 STG.E.U8 desc[UR32][R16.64], R0 ;  /* 0x0000000010001986 */ /* 0x000fe8000c101120 */
[----:B----4-:R0:W-:Y:S04]  /*94480*/  STL.64 [R1+0x25a8], R26 ;  /* 0x0025a81a01007387 */ /* 0x0101e80000100a00 */
[----:B0-----:R-:W4:Y:S01]  /*94490*/  LDL.LU.64 R26, [R1+0x11e0] ;  /* 0x0011e000011a7983 */ /* 0x001f220000300a00 */
[C---:B------:R-:W-:Y:S02]  /*944a0*/  LOP3.LUT P1, RZ, R5.reuse, 0x2, RZ, 0xc0, !PT ;  /* 0x0000000205ff7812 */ /* 0x040fe4000782c0ff */
[----:B------:R-:W-:Y:S01]  /*944b0*/  PRMT R0, R10, 0x7773, RZ ;  /* 0x000077730a007816 */ /* 0x000fe200000000ff */
[----:B------:R-:W3:Y:S04]  /*944c0*/  LDL.LU.64 R24, [R1+0x1248] ;  /* 0x0012480001187983 */ /* 0x000ee80000300a00 */
[----:B------:R-:W3:Y:S04]  /*944d0*/  LDL.LU R7, [R1+0x2dc] ;  /* 0x0002dc0001077983 */ /* 0x000ee80000300800 */
[----:B------:R-:W3:Y:S04]  /*944e0*/  LDL.LU.64 R22, [R1+0x1288] ;  /* 0x0012880001167983 */ /* 0x000ee80000300a00 */
[----:B------:R-:W3:Y:S04]  /*944f0*/  LDL.LU.64 R2, [R1+0x1298] ;  /* 0x0012980001027983 */ /* 0x000ee80000300a00 */
[----:B------:R-:W3:Y:S04]  /*94500*/  LDL.LU.64 R20, [R1+0x12e0] ;  /* 0x0012e00001147983 */ /* 0x000ee80000300a00 */
[----:B------:R-:W3:Y:S04]  /*94510*/  LDL.LU.64 R18, [R1+0x12f0] ;  /* 0x0012f00001127983 */ /* 0x000ee80000300a00 */
[----:B------:R-:W3:Y:S04]  /*94520*/  LDL.LU.64 R16, [R1+0x1340] ;  /* 0x0013400001107983 */ /* 0x000ee80000300a00 */
[----:B------:R0:W-:Y:S01]  /*94530*/  @P1 STG.E.U8 desc[UR32][R12.64], R0 ;  /* 0x000000000c001986 */ /* 0x0001e2000c101120 */
[----:B------:R-:W-:-:S02]  /*94540*/  LOP3.LUT P1, RZ, R5, 0x1, RZ, 0xc0, !PT ;  /* 0x0000000105ff7812 */ /* 0x000fc4000782c0ff */
[----:B0-----:R-:W-:Y:S01]  /*94550*/  PRMT R0, R6, 0x7770, RZ ;  /* 0x0000777006007816 */ /* 0x001fe200000000ff */
[----:B------:R-:W3:Y:S04]  /*94560*/  LDL.LU.64 R12, [R1+0x1338] ;  /* 0x00133800010c7983 */ /* 0x000ee80000300a00 */
[----:B------:R-:W3:Y:S04]  /*94570*/  LDL.LU R10, [R1+0x2cc] ;  /* 0x0002cc00010a7983 */ /* 0x000ee80000300800 */
[----:B------:R-:W3:Y:S04]  /*94580*/  LDL.LU.64 R4, [R1+0x1230] ;  /* 0x0012300001047983 */ /* 0x000ee80000300a00 */
[----:B--2---:R0:W-:Y:S01]  /*94590*/  @P1 STG.E.U8 desc[UR32][R8.64], R0 ;  /* 0x0000000008001986 */ /* 0x0041e2000c101120 */
[----:B------:R-:W-:-:S02]  /*945a0*/  LOP3.LUT P1, RZ, R14, 0x80000000, RZ, 0xc0, !PT ;  /* 0x800000000eff7812 */ /* 0x000fc4000782c0ff */
        /* <DEDUP_REMOVED lines=9> */
[----:B------:R-:W-:-:S11]  /*94640*/  PRMT R0, R6, 0x7773, RZ ;  /* 0x0000777306007816 */ /* 0x000fd600000000ff */
[----:B---3--:R0:W-:Y:S01]  /*94650*/  @P1 STG.E.U8 desc[UR32][R4.64], R0 ;  /* 0x0000000004001986 */ /* 0x0081e2000c101120 */
        /* <DEDUP_REMOVED lines=74> */
[----:B----4-:R0:W-:Y:S02]  /*94b00*/  @P6 STG.E.U8 desc[UR32][R6.64], R0 ;  /* 0x0000000006006986 */ /* 0x0101e4000c101120 */
[C---:B0-----:R-:W-:Y:S02]  /*94b10*/  PRMT R0, R11.reuse, 0x7770, RZ ;  /* 0x000077700b007816 */ /* 0x041fe400000000ff */
[----:B------:R-:W4:Y:S04]  /*94b20*/  LDL.LU R6, [R1+0x310] ;  /* 0x0003100001067983 */ /* 0x000f280000300800 */
[----:B------:R-:W4:Y:S04]  /*94b30*/  LDL.LU.64 R22, [R1+0x14f0] ;  /* 0x0014f00001167983 */ /* 0x000f280000300a00 */
[----:B------:R-:W4:Y:S04]  /*94b40*/  LDL.LU.64 R2, [R1+0x1500] ;  /* 0x0015000001027983 */ /* 0x000f280000300a00 */
[----:B------:R-:W4:Y:S04]  /*94b50*/  LDL.LU R7, [R1+0x300] ;  /* 0x0003000001077983 */ /* 0x000f280000300800 */
[----:B------:R0:W-:Y:S04]  /*94b60*/  @P0 STG.E.U8 desc[UR32][R18.64], R0 ;  /* 0x0000000012000986 */ /* 0x0001e8000c101120 */
[----:B------:R-:W4:Y:S01]  /*94b70*/  LDL.LU.64 R20, [R1+0x1550] ;  /* 0x0015500001147983 */ /* 0x000f220000300a00 */
[----:B0-----:R-:W-:-:S03]  /*94b80*/  PRMT R0, R11, 0x7771, RZ ;  /* 0x000077710b007816 */ /* 0x001fc600000000ff */
[----:B------:R-:W4:Y:S04]  /*94b90*/  LDL.LU.64 R18, [R1+0x1548] ;  /* 0x0015480001127983 */ /* 0x000f280000300a00 */
[----:B------:R0:W-:Y:S01]  /*94ba0*/  @P1 STG.E.U8 desc[UR32][R16.64], R0 ;  /* 0x0000000010001986 */ /* 0x0001e2000c101120 */
[C---:B------:R-:W-:Y:S02]  /*94bb0*/  LOP3.LUT P1, RZ, R14.reuse, 0x2000000, RZ, 0xc0, !PT ;  /* 0x020000000eff7812 */ /* 0x040fe4000782c0ff */
[----:B0-----:R-:W-:Y:S01]  /*94bc0*/  PRMT R0, R11, 0x7772, RZ ;  /* 0x000077720b007816 */ /* 0x001fe200000000ff */
[----:B------:R-:W4:Y:S10]  /*94bd0*/  LDL.LU.64 R16, [R1+0x1540] ;  /* 0x0015400001107983 */ /* 0x000f340000300a00 */
[----:B------:R0:W-:Y:S01]  /*94be0*/  @P1 STG.E.U8 desc[UR32][R12.64], R0 ;  /* 0x000000000c001986 */ /* 0x0001e2000c101120 */
[----:B------:R-:W-:-:S02]  /*94bf0*/  LOP3.LUT P1, RZ, R14, 0x1000000, RZ, 0xc0, !PT ;  /* 0x010000000eff7812 */ /* 0x000fc4000782c0ff */
[----:B0-----:R-:W-:Y:S01]  /*94c00*/  PRMT R0, R11, 0x7773, RZ ;  /* 0x000077730b007816 */ /* 0x001fe200000000ff */
[----:B------:R-:W4:Y:S04]  /*94c10*/  LDL.LU.64 R12, [R1+0x1560] ;  /* 0x00156000010c7983 */ /* 0x000f280000300a00 */
[----:B------:R-:W4:Y:S06]  /*94c20*/  LDL.LU.64 R10, [R1+0x15a0] ;  /* 0x0015a000010a7983 */ /* 0x000f2c0000300a00 */
        /* <DEDUP_REMOVED lines=18> */
[C---:B------:R-:W-:Y:S02]  /*94d50*/  LOP3.LUT P1, RZ, R14.reuse, 0x100000, RZ, 0xc0, !PT ;  /* 0x001000000eff7812 */ /* 0x040fe4000782c0ff */
[----:B0-----:R-:W-:Y:S02]  /*94d60*/  PRMT R0, R29, 0x7773, RZ ;  /* 0x000077731d007816 */ /* 0x001fe400000000ff */
[----:B------:R-:W3:Y:S09]  /*94d70*/  LDL.LU R29, [R1+0x2590] ;  /* 0x00259000011d7983 */ /* 0x000ef20000300800 */
[----:B------:R4:W-:Y:S01]  /*94d80*/  @P1 STG.E.U8 desc[UR32][R24.64], R0 ;  /* 0x0000000018001986 */ /* 0x0009e2000c101120 */
[----:B------:R-:W-:-:S02]  /*94d90*/  LOP3.LUT P1, RZ, R14, 0x80000, RZ, 0xc0, !PT ;  /* 0x000800000eff7812 */ /* 0x000fc4000782c0ff */
        /* <DEDUP_REMOVED lines=13> */
[C---:B0-----:R-:W-:Y:S02]  /*94e70*/  PRMT R0, R7.reuse, 0x7772, RZ ;  /* 0x0000777207007816 */ /* 0x041fe400000000ff */
[----:B------:R-:W4:Y:S04]  /*94e80*/  LDL.LU.64 R12, [R1+0x15f0] ;  /* 0x0015f000010c7983 */ /* 0x000f280000300a00 */
[----:B------:R0:W-:Y:S02]  /*94e90*/  @P6 STG.E.U8 desc[UR32][R10.64], R0 ;  /* 0x000000000a006986 */ /* 0x0001e4000c101120 */
[----:B0-----:R-:W-:-:S02]  /*94ea0*/  PRMT R0, R7, 0x7773, RZ ;  /* 0x0000777307007816 */ /* 0x001fc400000000ff */
[----:B------:R-:W4:Y:S04]  /*94eb0*/  LDL.LU.64 R10, [R1+0x1600] ;  /* 0x00160000010a7983 */ /* 0x000f280000300a00 */
[----:B--2---:R0:W-:Y:S04]  /*94ec0*/  @P0 STG.E.U8 desc[UR32][R8.64], R0 ;  /* 0x0000000008000986 */ /* 0x0041e8000c101120 */
[----:B0-----:R-:W2:Y:S04]  /*94ed0*/  LDL.LU.64 R8, [R1+0x1648] ;  /* 0x0016480001087983 */ /* 0x001ea80000300a00 */
[----:B------:R-:W4:Y:S04]  /*94ee0*/  LDL.LU R18, [R1+0x2f0] ;  /* 0x0002f00001127983 */ /* 0x000f280000300800 */
[----:B------:R-:W2:Y:S04]  /*94ef0*/  LDL.LU.64 R20, [R1+0x1640] ;  /* 0x0016400001147983 */ /* 0x000ea80000300a00 */
[----:B------:R-:W2:Y:S04]  /*94f00*/  LDL.LU.64 R6, [R1+0x4a8] ;  /* 0x0004a80001067983 */ /* 0x000ea80000300a00 */
[----:B------:R-:W2:Y:S04]  /*94f10*/  LDL.LU.64 R16, [R1+0x1658] ;  /* 0x0016580001107983 */ /* 0x000ea80000300a00 */
[----:B------:R-:W2:Y:S01]  /*94f20*/  LDL.LU R3, [R1+0x324] ;  /* 0x0003240001037983 */ /* 0x000ea20000300800 */
[----:B---3--:R-:W-:-:S02]  /*94f30*/  LOP3.LUT P3, RZ, R29, 0x1, RZ, 0xc0, !PT ;  /* 0x000000011dff7812 */ /* 0x008fc4000786c0ff */
[C---:B------:R-:W-:Y:S02]  /*94f40*/  LOP3.LUT P4, RZ, R29.reuse, 0x2, RZ, 0xc0, !PT ;  /* 0x000000021dff7812 */ /* 0x040fe4000788c0ff */
[----:B------:R-:W-:Y:S02]  /*94f50*/  LOP3.LUT P5, RZ, R29, 0x4, RZ, 0xc0, !PT ;  /* 0x000000041dff7812 */ /* 0x000fe400078ac0ff */
[----:B----4-:R-:W-:-:S07]  /*94f60*/  PRMT R0, R18, 0x7770, RZ ;  /* 0x0000777012007816 */ /* 0x010fce00000000ff */
[----:B------:R0:W-:Y:S02]  /*94f70*/  @P3 STG.E.U8 desc[UR32][R12.64], R0 ;  /* 0x000000000c003986 */ /* 0x0001e4000c101120 */
[C---:B0-----:R-:W-:Y:S02]  /*94f80*/  PRMT R0, R18.reuse, 0x7771, RZ ;  /* 0x0000777112007816 */ /* 0x041fe400000000ff */
[----:B------:R-:W3:Y:S04]  /*94f90*/  LDL.LU.64 R12, [R1+0x1698] ;  /* 0x00169800010c7983 */ /* 0x000ee80000300a00 */
[----:B------:R-:W4:Y:S04]  /*94fa0*/  LDL.LU R19, [R1+0x314] ;  /* 0x0003140001137983 */ /* 0x000f280000300800 */
[----:B------:R0:W-:Y:S02]  /*94fb0*/  @P4 STG.E.U8 desc[UR32][R10.64], R0 ;  /* 0x000000000a004986 */ /* 0x0001e4000c101120 */
[----:B0-----:R-:W-:-:S02]  /*94fc0*/  PRMT R0, R18, 0x7772, RZ ;  /* 0x0000777212007816 */ /* 0x001fc400000000ff */
[----:B------:R-:W4:Y:S04]  /*94fd0*/  LDL.LU.64 R10, [R1+0x16a8] ;  /* 0x0016a800010a7983 */ /* 0x000f280000300a00 */
[----:B--2---:R0:W-:Y:S04]  /*94fe0*/  @P5 STG.E.U8 desc[UR32][R8.64], R0 ;  /* 0x0000000008005986 */ /* 0x0041e8000c101120 */
[----:B0-----:R-:W2:Y:S01]  /*94ff0*/  LDL.LU.64 R8, [R1+0x16f8] ;  /* 0x0016f80001087983 */ /* 0x001ea20000300a00 */
        /* <DEDUP_REMOVED lines=15> */
[C---:B------:R-:W-:Y:S01]  /*950f0*/  LOP3.LUT P1, RZ, R29.reuse, 0x80, RZ, 0xc0, !PT ;  /* 0x000000801dff7812 */ /* 0x040fe2000782c0ff */
[----:B--2---:R0:W-:Y:S04]  /*95100*/  STL.64 [R1+0x2588], R8 ;  /* 0x0025880801007387 */ /* 0x0041e80000100a00 */
[----:B0-----:R-:W2:Y:S01]  /*95110*/  LDL.LU.64 R8, [R1+0x16e8] ;  /* 0x0016e80001087983 */ /* 0x001ea20000300a00 */
[----:B------:R-:W-:Y:S02]  /*95120*/  LOP3.LUT R14, R14, 0xfffeffff, RZ, 0xc0, !PT ;  /* 0xfffeffff0e0e7812 */ /* 0x000fe400078ec0ff */
[----:B------:R-:W-:-:S02]  /*95130*/  LOP3.LUT P6, RZ, R29, 0x8, RZ, 0xc0, !PT ;  /* 0x000000081dff7812 */ /* 0x000fc400078cc0ff */
[C---:B------:R-:W-:Y:S02]  /*95140*/  LOP3.LUT P0, RZ, R29.reuse, 0x10, RZ, 0xc0, !PT ;  /* 0x000000101dff7812 */ /* 0x040fe4000780c0ff */
[----:B------:R-:W-:Y:S02]  /*95150*/  PRMT R0, R18, 0x7773, RZ ;  /* 0x0000777312007816 */ /* 0x000fe400000000ff */
[----:B------:R-:W-:Y:S02]  /*95160*/  @P1 LOP3.LUT R14, R14, 0x10000, RZ, 0xfc, !PT ;  /* 0x000100000e0e1812 */ /* 0x000fe400078efcff */
[----:B------:R-:W-:Y:S01]  /*95170*/  LOP3.LUT P1, RZ, R29, 0x40, RZ, 0xc0, !PT ;  /* 0x000000401dff7812 */ /* 0x000fe2000782c0ff */
[----:B------:R-:W2:Y:S04]  /*95180*/  LDL.LU.64 R4, [R1+0x1748] ;  /* 0x0017480001047983 */ /* 0x000ea80000300a00 */
[----:B------:R-:W2:Y:S01]  /*95190*/  LDL.LU.64 R26, [R1+0x1740] ;  /* 0x00174000011a7983 */ /* 0x000ea20000300a00 */
[----:B------:R-:W-:-:S03]  /*951a0*/  LOP3.LUT R14, R14, 0xfffdffff, RZ, 0xc0, !PT ;  /* 0xfffdffff0e0e7812 */ /* 0x000fc600078ec0ff */
[----:B------:R-:W2:Y:S04]  /*951b0*/  LDL.LU R18, [R1+0x304] ;  /* 0x0003040001127983 */ /* 0x000ea80000300800 */
[----:B------:R-:W2:Y:S04]  /*951c0*/  LDL.LU.64 R24, [R1+0x1738] ;  /* 0x0017380001187983 */ /* 0x000ea80000300a00 */
[----:B------:R-:W2:Y:S04]  /*951d0*/  LDL.LU.64 R22, [R1+0x1758] ;  /* 0x0017580001167983 */ /* 0x000ea80000300a00 */
[----:B------:R0:W-:Y:S01]  /*951e0*/  @P6 STG.E.U8 desc[UR32][R20.64], R0 ;  /* 0x0000000014006986 */ /* 0x0001e2000c101120 */
[----:B------:R-:W-:-:S02]  /*951f0*/  @P1 LOP3.LUT R14, R14, 0x20000, RZ, 0xfc, !PT ;  /* 0x000200000e0e1812 */ /* 0x000fc400078efcff */
[----:B------:R-:W-:Y:S02]  /*95200*/  LOP3.LUT P1, RZ, R29, 0x20, RZ, 0xc0, !PT ;  /* 0x000000201dff7812 */ /* 0x000fe4000782c0ff */
[C---:B0-----:R-:W-:Y:S01]  /*95210*/  PRMT R0, R3.reuse, 0x7770, RZ ;  /* 0x0000777003007816 */ /* 0x041fe200000000ff */
[----:B------:R-:W2:Y:S04]  /*95220*/  LDL.LU.64 R20, [R1+0x1798] ;  /* 0x0017980001147983 */ /* 0x000ea80000300a00 */
[----:B------:R0:W-:Y:S02]  /*95230*/  @P0 STG.E.U8 desc[UR32][R6.64], R0 ;  /* 0x0000000006000986 */ /* 0x0001e4000c101120 */
[----:B0-----:R-:W-:Y:S02]  /*95240*/  PRMT R0, R3, 0x7771, RZ ;  /* 0x0000777103007816 */ /* 0x001fe400000000ff */
[----:B------:R-:W2:Y:S04]  /*95250*/  LDL.LU.64 R6, [R1+0x17a8] ;  /* 0x0017a80001067983 */ /* 0x000ea80000300a00 */
[----:B------:R-:W2:Y:S04]  /*95260*/  LDL.LU R2, [R1+0x2f4] ;  /* 0x0002f40001027983 */ /* 0x000ea80000300800 */
[----:B------:R0:W-:Y:S01]  /*95270*/  @P1 STG.E.U8 desc[UR32][R16.64], R0 ;  /* 0x0000000010001986 */ /* 0x0001e2000c101120 */
[----:B------:R-:W-:-:S02]  /*95280*/  LOP3.LUT P1, RZ, R14, 0x20000, RZ, 0xc0, !PT ;  /* 0x000200000eff7812 */ /* 0x000fc4000782c0ff */
        /* <DEDUP_REMOVED lines=21> */
[C---:B------:R-:W-:Y:S02]  /*953e0*/  LOP3.LUT P1, RZ, R14.reuse, 0x2000, RZ, 0xc0, !PT ;  /* 0x000020000eff7812 */ /* 0x040fe4000782c0ff */
        /* <DEDUP_REMOVED lines=17> */
[----:B0-----:R-:W2:Y:S04]  /*95500*/  LDL.LU R16, [R1+0x328] ;  /* 0x0003280001107983 */ /* 0x001ea80000300800 */
[----:B------:R-:W2:Y:S04]  /*95510*/  LDL.LU.64 R20, [R1+0x17c8] ;  /* 0x0017c80001147983 */ /* 0x000ea80000300a00 */
[----:B------:R-:W2:Y:S01]  /*95520*/  LDL.LU.64 R6, [R1+0x4a0] ;  /* 0x0004a00001067983 */ /* 0x000ea20000300a00 */
[----:B------:R-:W-:-:S03]  /*95530*/  PRMT R0, R2, 0x7771, RZ ;  /* 0x0000777102007816 */ /* 0x000fc600000000ff */
[----:B------:R-:W2:Y:S04]  /*95540*/  LDL.LU.64 R18, [R1+0x17e0] ;  /* 0x0017e00001127983 */ /* 0x000ea80000300a00 */
[----:B---3--:R0:W-:Y:S04]  /*95550*/  @P6 STG.E.U8 desc[UR32][R12.64], R0 ;  /* 0x000000000c006986 */ /* 0x0081e8000c101120 */
[----:B0-----:R-:W3:Y:S01]  /*95560*/  LDL.LU.64 R12, [R1+0x17e8] ;  /* 0x0017e800010c7983 */ /* 0x001ee20000300a00 */
[----:B------:R-:W-:-:S05]  /*95570*/  PRMT R0, R2, 0x7772, RZ ;  /* 0x0000777202007816 */ /* 0x000fca00000000ff */
[----:B----4-:R0:W-:Y:S04]  /*95580*/  @P0 STG.E.U8 desc[UR32][R10.64], R0 ;  /* 0x000000000a000986 */ /* 0x0101e8000c101120 */
[----:B0-----:R-:W4:Y:S04]  /*95590*/  LDL.LU.64 R10, [R1+0x17f8] ;  /* 0x0017f800010a7983 */ /* 0x001f280000300a00 */
[----:B------:R-:W4:Y:S01]  /*955a0*/  LDL.LU.64 R4, [R1+0x1800] ;  /* 0x0018000001047983 */ /* 0x000f220000300a00 */
[----:B------:R-:W-:-:S03]  /*955b0*/  LOP3.LUT P4, RZ, R29, 0x800000, RZ, 0xc0, !PT ;  /* 0x008000001dff7812 */ /* 0x000fc6000788c0ff */
[----:B------:R-:W4:Y:S04]  /*955c0*/  LDL.LU.64 R22, [R1+0x1810] ;  /* 0x0018100001167983 */ /* 0x000f280000300a00 */
[----:B------:R-:W4:Y:S01]  /*955d0*/  LDL.LU R17, [R1+0x318] ;  /* 0x0003180001117983 */ /* 0x000f220000300800 */
[C---:B------:R-:W-:Y:S02]  /*955e0*/  LOP3.LUT P5, RZ, R29.reuse, 0x2000000, RZ, 0xc0, !PT ;  /* 0x020000001dff7812 */ /* 0x040fe400078ac0ff */
[----:B------:R-:W-:Y:S02]  /*955f0*/  LOP3.LUT R14, R14, 0xfffffbff, RZ, 0xc0, !PT ;  /* 0xfffffbff0e0e7812 */ /* 0x000fe400078ec0ff */
[C---:B------:R-:W-:Y:S02]  /*95600*/  LOP3.LUT P0, RZ, R29.reuse, 0x80000000, RZ, 0xc0, !PT ;  /* 0x800000001dff7812 */ /* 0x040fe4000780c0ff */
[C---:B------:R-:W-:Y:S01]  /*95610*/  LOP3.LUT P1, RZ, R29.reuse, 0x80000, RZ, 0xc0, !PT ;  /* 0x000800001dff7812 */ /* 0x040fe2000782c0ff */
[----:B------:R-:W4:Y:S01]  /*95620*/  LDL.LU.64 R26, [R1+0x1828] ;  /* 0x00182800011a7983 */ /* 0x000f220000300a00 */
[----:B------:R-:W-:-:S02]  /*95630*/  LOP3.LUT P2, RZ, R29, 0x100000, RZ, 0xc0, !PT ;  /* 0x001000001dff7812 */ /* 0x000fc4000784c0ff */
[----:B------:R-:W-:Y:S01]  /*95640*/  PRMT R0, R2, 0x7773, RZ ;  /* 0x0000777302007816 */ /* 0x000fe200000000ff */
[----:B------:R-:W4:Y:S01]  /*95650*/  LDL.LU.64 R24, [R1+0x1820] ;  /* 0x0018200001187983 */ /* 0x000f220000300a00 */
[----:B------:R-:W-:-:S04]  /*95660*/  @P4 LOP3.LUT R14, R14, 0x400, RZ, 0xfc, !PT ;  /* 0x000004000e0e4812 */ /* 0x000fc800078efcff */
[----:B------:R-:W-:-:S04]  /*95670*/  LOP3.LUT R14, R14, 0xfffffdff, RZ, 0xc0, !PT ;  /* 0xfffffdff0e0e7812 */ /* 0x000fc800078ec0ff */
[----:B------:R-:W-:-:S04]  /*95680*/  @P5 LOP3.LUT R14, R14, 0x200, RZ, 0xfc, !PT ;  /* 0x000002000e0e5812 */ /* 0x000fc800078efcff */
[----:B------:R-:W-:-:S04]  /*95690*/  LOP3.LUT R14, R14, 0xffffffdf, RZ, 0xc0, !PT ;  /* 0xffffffdf0e0e7812 */ /* 0x000fc800078ec0ff */
[----:B------:R-:W-:Y:S02]  /*956a0*/  @P0 LOP3.LUT R14, R14, 0x20, RZ, 0xfc, !PT ;  /* 0x000000200e0e0812 */ /* 0x000fe400078efcff */
[----:B------:R-:W-:Y:S02]  /*956b0*/  LOP3.LUT P0, RZ, R29, 0x40000000, RZ, 0xc0, !PT ;  /* 0x400000001dff7812 */ /* 0x000fe4000780c0ff */
[----:B------:R-:W-:-:S11]  /*956c0*/  LOP3.LUT R14, R14, 0xffffffbf, RZ, 0xc0, !PT ;  /* 0xffffffbf0e0e7812 */ /* 0x000fd600078ec0ff */
[----:B------:R-:W-:Y:S02]  /*956d0*/  @P0 LOP3.LUT R14, R14, 0x40, RZ, 0xfc, !PT ;  /* 0x000000400e0e0812 */ /* 0x000fe400078efcff */
[C---:B------:R-:W-:Y:S02]  /*956e0*/  LOP3.LUT P0, RZ, R29.reuse, 0x20000000, RZ, 0xc0, !PT ;  /* 0x200000001dff7812 */ /* 0x040fe4000780c0ff */
[C---:B------:R-:W-:Y:S02]  /*956f0*/  LOP3.LUT P3, RZ, R29.reuse, 0x200000, RZ, 0xc0, !PT ;  /* 0x002000001dff7812 */ /* 0x040fe4000786c0ff */
[----:B------:R-:W-:Y:S02]  /*95700*/  LOP3.LUT R14, R14, 0xffffff7f, RZ, 0xc0, !PT ;  /* 0xffffff7f0e0e7812 */ /* 0x000fe400078ec0ff */
[----:B------:R-:W-:-:S07]  /*95710*/  LOP3.LUT P4, RZ, R29, 0x400000, RZ, 0xc0, !PT ;  /* 0x004000001dff7812 */ /* 0x000fce000788c0ff */
[----:B------:R-:W-:Y:S02]  /*95720*/  @P0 LOP3.LUT R14, R14, 0x80, RZ, 0xfc, !PT ;  /* 0x000000800e0e0812 */ /* 0x000fe400078efcff */
[----:B------:R-:W-:Y:S02]  /*95730*/  LOP3.LUT P0, RZ, R29, 0x10000000, RZ, 0xc0, !PT ;  /* 0x100000001dff7812 */ /* 0x000fe4000780c0ff */
[----:B------:R-:W-:-:S11]  /*95740*/  LOP3.LUT R14, R14, 0xfffffeff, RZ, 0xc0, !PT ;  /* 0xfffffeff0e0e7812 */ /* 0x000fd600078ec0ff */
[----:B------:R-:W-:Y:S01]  /*95750*/  @P0 LOP3.LUT R14, R14, 0x100, RZ, 0xfc, !PT ;  /* 0x000001000e0e0812 */ /* 0x000fe200078efcff */
[----:B--2---:R0:W-:Y:S02]  /*95760*/  @P1 STG.E.U8 desc[UR32][R20.64], R0 ;  /* 0x0000000014001986 */ /* 0x0041e4000c101120 */
[----:B0-----:R-:W-:-:S05]  /*95770*/  PRMT R0, R16, 0x7770, RZ ;  /* 0x0000777010007816 */ /* 0x001fca00000000ff */
[----:B------:R0:W-:Y:S04]  /*95780*/  @P2 STG.E.U8 desc[UR32][R6.64], R0 ;  /* 0x0000000006002986 */ /* 0x0001e8000c101120 */
[----:B0-----:R-:W2:Y:S04]  /*95790*/  LDL.LU R7, [R1+0x308] ;  /* 0x0003080001077983 */ /* 0x001ea80000300800 */
[----:B------:R-:W2:Y:S04]  /*957a0*/  LDL.LU.64 R20, [R1+0x1818] ;  /* 0x0018180001147983 */ /* 0x000ea80000300a00 */
[----:B------:R-:W2:Y:S01]  /*957b0*/  LDL.LU.64 R2, [R1+0x1838] ;  /* 0x0018380001027983 */ /* 0x000ea20000300a00 */
[----:B------:R-:W-:-:S05]  /*957c0*/  PRMT R0, R16, 0x7771, RZ ;  /* 0x0000777110007816 */ /* 0x000fca00000000ff */
[----:B------:R0:W-:Y:S02]  /*957d0*/  @P3 STG.E.U8 desc[UR32][R18.64], R0 ;  /* 0x0000000012003986 */ /* 0x0001e4000c101120 */
[----:B0-----:R-:W-:-:S05]  /*957e0*/  PRMT R0, R16, 0x7772, RZ ;  /* 0x0000777210007816 */ /* 0x001fca00000000ff */
[----:B---3--:R0:W-:Y:S01]  /*957f0*/  @P4 STG.E.U8 desc[UR32][R12.64], R0 ;  /* 0x000000000c004986 */ /* 0x0081e2000c101120 */
[----:B------:R-:W-:-:S03]  /*95800*/  LOP3.LUT P4, RZ, R14, 0x400, RZ, 0xc0, !PT ;  /* 0x000004000eff7812 */ /* 0x000fc6000788c0ff */
[----:B0-----:R-:W3:Y:S01]  /*95810*/  LDL.LU.64 R12, [R1+0x1840] ;  /* 0x00184000010c7983 */ /* 0x001ee20000300a00 */
[----:B------:R-:W-:-:S03]  /*95820*/  PRMT R0, R16, 0x7773, RZ ;  /* 0x0000777310007816 */ /* 0x000fc600000000ff */
[----:B------:R-:W3:Y:S06]  /*95830*/  LDL.LU R19, [R1+0x111c] ;  /* 0x00111c0001137983 */ /* 0x000eec0000300800 */
[----:B----4-:R0:W-:Y:S04]  /*95840*/  @P4 STG.E.U8 desc[UR32][R10.64], R0 ;  /* 0x000000000a004986 */ /* 0x0101e8000c101120 */
[----:B0-----:R-:W4:Y:S01]  /*95850*/  LDL.LU.64 R10, [R1+0x1850] ;  /* 0x00185000010a7983 */ /* 0x001f220000300a00 */
[----:B------:R-:W-:-:S02]  /*95860*/  LOP3.LUT P5, RZ, R29, 0x1000000, RZ, 0xc0, !PT ;  /* 0x010000001dff7812 */ /* 0x000fc400078ac0ff */
[----:B------:R-:W-:Y:S02]  /*95870*/  PRMT R0, R17, 0x7770, RZ ;  /* 0x0000777011007816 */ /* 0x000fe400000000ff */
[C---:B------:R-:W-:Y:S02]  /*95880*/  LOP3.LUT P6, RZ, R29.reuse, 0x4000000, RZ, 0xc0, !PT ;  /* 0x040000001dff7812 */ /* 0x040fe400078cc0ff */
[----:B------:R-:W-:Y:S01]  /*95890*/  LOP3.LUT P0, RZ, R29, 0x8000000, RZ, 0xc0, !PT ;  /* 0x080000001dff7812 */ /* 0x000fe2000780c0ff */
[----:B------:R-:W4:Y:S04]  /*958a0*/  LDL.LU R16, [R1+0x2f8] ;  /* 0x0002f80001107983 */ /* 0x000f280000300800 */
[----:B------:R-:W4:Y:S04]  /*958b0*/  LDL.LU.64 R28, [R1+0x1860] ;  /* 0x00186000011c7983 */ /* 0x000f280000300a00 */
[----:B------:R0:W-:Y:S01]  /*958c0*/  @P5 STG.E.U8 desc[UR32][R4.64], R0 ;  /* 0x0000000004005986 */ /* 0x0001e2000c101120 */
[----:B------:R-:W-:-:S02]  /*958d0*/  LOP3.LUT P5, RZ, R14, 0x200, RZ, 0xc0, !PT ;  /* 0x000002000eff7812 */ /* 0x000fc400078ac0ff */
[----:B0-----:R-:W-:-:S11]  /*958e0*/  PRMT R0, R17, 0x7771, RZ ;  /* 0x0000777111007816 */ /* 0x001fd600000000ff */
[----:B------:R0:W-:Y:S02]  /*958f0*/  @P5 STG.E.U8 desc[UR32][R22.64], R0 ;  /* 0x0000000016005986 */ /* 0x0001e4000c101120 */
[C---:B0-----:R-:W-:Y:S02]  /*95900*/  PRMT R0, R17.reuse, 0x7772, RZ ;  /* 0x0000777211007816 */ /* 0x041fe400000000ff */
[----:B------:R-:W4:Y:S04]  /*95910*/  LDL.LU R23, [R1+0x13dc] ;  /* 0x0013dc0001177983 */ /* 0x000f280000300800 */
[----:B------:R-:W4:Y:S04]  /*95920*/  LDL.LU.64 R4, [R1+0x1878] ;  /* 0x0018780001047983 */ /* 0x000f280000300a00 */
[----:B------:R0:W-:Y:S02]  /*95930*/  @P6 STG.E.U8 desc[UR32][R26.64], R0 ;  /* 0x000000001a006986 */ /* 0x0001e4000c101120 */
[----:B0-----:R-:W-:-:S02]  /*95940*/  PRMT R0, R17, 0x7773, RZ ;  /* 0x0000777311007816 */ /* 0x001fc400000000ff */
[----:B------:R-:W4:Y:S04]  /*95950*/  LDL.LU.64 R26, [R1+0x1870] ;  /* 0x00187000011a7983 */ /* 0x000f280000300a00 */
[----:B------:R2:W-:Y:S01]  /*95960*/  @P0 STG.E.U8 desc[UR32][R24.64], R0 ;  /* 0x0000000018000986 */ /* 0x0005e2000c101120 */
[----:B------:R-:W-:Y:S02]  /*95970*/  LOP3.LUT P0, RZ, R14, 0x100, RZ, 0xc0, !PT ;  /* 0x000001000eff7812 */ /* 0x000fe4000780c0ff */
[----:B--2---:R-:W-:-:S11]  /*95980*/  PRMT R0, R7, 0x7770, RZ ;  /* 0x0000777007007816 */ /* 0x004fd600000000ff */
[----:B------:R0:W-:Y:S01]  /*95990*/  @P0 STG.E.U8 desc[UR32][R20.64], R0 ;  /* 0x0000000014000986 */ /* 0x0001e2000c101120 */
[C---:B------:R-:W-:Y:S02]  /*959a0*/  LOP3.LUT P0, RZ, R14.reuse, 0x80, RZ, 0xc0, !PT ;  /* 0x000000800eff7812 */ /* 0x040fe4000780c0ff */
[----:B0-----:R-:W-:Y:S01]  /*959b0*/  PRMT R0, R7, 0x7771, RZ ;  /* 0x0000777107007816 */ /* 0x001fe200000000ff */
[----:B------:R-:W2:Y:S04]  /*959c0*/  LDL.LU.64 R20, [R1+0x498] ;  /* 0x0004980001147983 */ /* 0x000ea80000300a00 */
[----:B------:R-:W2:Y:S06]  /*959d0*/  LDL.LU R17, [R1+0x32c] ;  /* 0x00032c0001117983 */ /* 0x000eac0000300800 */
[----:B------:R0:W-:Y:S01]  /*959e0*/  @P0 STG.E.U8 desc[UR32][R2.64], R0 ;  /* 0x0000000002000986 */ /* 0x0001e2000c101120 */
[----:B------:R-:W-:-:S02]  /*959f0*/  LOP3.LUT P0, RZ, R14, 0x40, RZ, 0xc0, !PT ;  /* 0x000000400eff7812 */ /* 0x000fc4000780c0ff */
[----:B0-----:R-:W-:-:S11]  /*95a00*/  PRMT R0, R7, 0x7772, RZ ;  /* 0x0000777207007816 */ /* 0x001fd600000000ff */
[----:B---3--:R0:W-:Y:S01]  /*95a10*/  @P0 STG.E.U8 desc[UR32][R12.64], R0 ;  /* 0x000000000c000986 */ /* 0x0081e2000c101120 */
[C---:B------:R-:W-:Y:S02]  /*95a20*/  LOP3.LUT P0, RZ, R14.reuse, 0x20, RZ, 0xc0, !PT ;  /* 0x000000200eff7812 */ /* 0x040fe4000780c0ff */
[----:B0-----:R-:W-:Y:S01]  /*95a30*/  PRMT R0, R7, 0x7773, RZ ;  /* 0x0000777307007816 */ /* 0x001fe200000000ff */
[----:B------:R-:W3:Y:S10]  /*95a40*/  LDL.LU.64 R12, [R1+0x1a68] ;  /* 0x001a6800010c7983 */ /* 0x000ef40000300a00 */
[----:B----4-:R0:W-:Y:S04]  /*95a50*/  @P0 STG.E.U8 desc[UR32][R10.64], R0 ;  /* 0x000000000a000986 */ /* 0x0101e8000c101120 */
[----:B0-----:R-:W4:Y:S01]  /*95a60*/  LDL.LU.64 R10, [R1+0x1a60] ;  /* 0x001a6000010a7983 */ /* 0x001f220000300a00 */
[----:B------:R-:W-:-:S02]  /*95a70*/  LOP3.LUT P1, RZ, R14, 0x1, RZ, 0xc0, !PT ;  /* 0x000000010eff7812 */ /* 0x000fc4000782c0ff */
[C---:B------:R-:W-:Y:S02]  /*95a80*/  LOP3.LUT P2, RZ, R14.reuse, 0x2, RZ, 0xc0, !PT ;  /* 0x000000020eff7812 */ /* 0x040fe4000784c0ff */
[C---:B------:R-:W-:Y:S02]  /*95a90*/  LOP3.LUT P3, RZ, R14.reuse, 0x4, RZ, 0xc0, !PT ;  /* 0x000000040eff7812 */ /* 0x040fe4000786c0ff */
[----:B------:R-:W-:Y:S02]  /*95aa0*/  LOP3.LUT P4, RZ, R14, 0x8, RZ, 0xc0, !PT ;  /* 0x000000080eff7812 */ /* 0x000fe4000788c0ff */
[C---:B------:R-:W-:Y:S02]  /*95ab0*/  PRMT R3, R16.reuse, 0x7770, RZ ;  /* 0x0000777010037816 */ /* 0x040fe400000000ff */
[----:B------:R-:W-:Y:S01]  /*95ac0*/  PRMT R0, R16, 0x7771, RZ ;  /* 0x0000777110007816 */ /* 0x000fe200000000ff */
[----:B------:R-:W-:Y:S01]  /*95ad0*/  VIADD R2, R19, 0x5c ;  /* 0x0000005c13027836 */ /* 0x000fe20000000000 */
[----:B------:R-:W-:-:S02]  /*95ae0*/  LOP3.LUT P5, RZ, R15, 0x200, RZ, 0xc0, !PT ;  /* 0x000002000fff7812 */ /* 0x000fc400078ac0ff */
[----:B------:R-:W-:Y:S01]  /*95af0*/  LOP3.LUT P6, RZ, R15, 0x400, RZ, 0xc0, !PT ;  /* 0x000004000fff7812 */ /* 0x000fe200078cc0ff */
[----:B------:R-:W4:Y:S01]  /*95b00*/  LDL.LU.64 R24, [R1+0x1a58] ;  /* 0x001a580001187983 */ /* 0x000f220000300a00 */
[----:B------:R-:W-:-:S03]  /*95b10*/  LOP3.LUT P0, RZ, R14, 0x10, RZ, 0xc0, !PT ;  /* 0x000000100eff7812 */ /* 0x000fc6000780c0ff */
[----:B------:R-:W4:Y:S04]  /*95b20*/  LDL.LU.64 R6, [R1+0x1a50] ;  /* 0x001a500001067983 */ /* 0x000f280000300a00 */
[----:B------:R0:W-:Y:S01]  /*95b30*/  @P1 STG.E.U8 desc[UR32][R28.64], R3 ;  /* 0x000000031c001986 */ /* 0x0001e2000c101120 */
[----:B------:R-:W-:Y:S02]  /*95b40*/  ISETP.GE.AND P1, PT, R2, UR27, PT ;  /* 0x0000001b02007c0c */ /* 0x000fe4000bf26270 */
[C---:B------:R-:W-:Y:S01]  /*95b50*/  PRMT R2, R16.reuse, 0x7773, RZ ;  /* 0x0000777310027816 */ /* 0x040fe200000000ff */
[----:B------:R-:W-:Y:S01]  /*95b60*/  ULDC.64 UR26, c[0x0][0x228] ;  /* 0x00008a00001a7ab9 */ /* 0x000fe20000000a00 */
[----:B0-----:R-:W-:Y:S02]  /*95b70*/  PRMT R3, R16, 0x7772, RZ ;  /* 0x0000777210037816 */ /* 0x001fe400000000ff */
[----:B------:R-:W4:Y:S04]  /*95b80*/  LDL.LU R16, [R1+0x31c] ;  /* 0x00031c0001107983 */ /* 0x000f280000300800 */
[----:B------:R0:W-:Y:S04]  /*95b90*/  @P2 STG.E.U8 desc[UR32][R4.64], R0 ;  /* 0x0000000004002986 */ /* 0x0001e8000c101120 */
[----:B------:R-:W-:Y:S01]  /*95ba0*/  STL [R1+0x2568], R23 ;  /* 0x0025681701007387 */ /* 0x000fe20000100800 */
[----:B0-----:R-:W-:-:S03]  /*95bb0*/  VIADD R0, R19, 0x5d ;  /* 0x0000005d13007836 */ /* 0x001fc60000000000 */
[----:B------:R-:W-:Y:S02]  /*95bc0*/  @P3 STG.E.U8 desc[UR32][R26.64], R3 ;  /* 0x000000031a003986 */ /* 0x000fe4000c101120 */
[----:B------:R-:W-:Y:S02]  /*95bd0*/  ISETP.GE.AND P2, PT, R0, UR21, PT ;  /* 0x0000001500007c0c */ /* 0x000fe4000bf46270 */
[----:B------:R-:W-:Y:S01]  /*95be0*/  ISETP.LT.AND P3, PT, R23, UR44, !P0 ;  /* 0x0000002c17007c0c */ /* 0x000fe2000c761270 */
[----:B------:R-:W-:Y:S01]  /*95bf0*/  ULDC.64 UR20, c[0x0][0x228] ;  /* 0x00008a0000147ab9 */ /* 0x000fe20000000a00 */
[----:B--2---:R0:W-:Y:S01]  /*95c00*/  @P4 STG.E.U8 desc[UR32][R20.64], R2 ;  /* 0x0000000214004986 */ /* 0x0041e2000c101120 */
[----:B------:R-:W-:-:S03]  /*95c10*/  PRMT R0, R17, 0x7770, RZ ;  /* 0x0000777011007816 */ /* 0x000fc600000000ff */
[----:B0-----:R-:W2:Y:S01]  /*95c20*/  LDL.LU.64 R20, [R1+0x1a90] ;  /* 0x001a900001147983 */ /* 0x001ea20000300a00 */
[----:B------:R-:W-:-:S03]  /*95c30*/  PRMT R2, R17, 0x7771, RZ ;  /* 0x0000777111027816 */ /* 0x000fc600000000ff */
[----:B------:R-:W2:Y:S04]  /*95c40*/  LDL.LU.64 R22, [R1+0x1a88] ;  /* 0x001a880001167983 */ /* 0x000ea80000300a00 */
[----:B------:R-:W2:Y:S04]  /*95c50*/  LDL.LU.64 R28, [R1+0x1a80] ;  /* 0x001a8000011c7983 */ /* 0x000ea80000300a00 */
[----:B------:R-:W2:Y:S04]  /*95c60*/  LDL.LU.64 R26, [R1+0x1a70] ;  /* 0x001a7000011a7983 */ /* 0x000ea80000300a00 */
[----:B------:R-:W2:Y:S04]  /*95c70*/  LDL R15, [R1+0x13e0] ;  /* 0x0013e000010f7983 */ /* 0x000ea80000100800 */
[----:B---3--:R0:W-:Y:S04]  /*95c80*/  @P5 STG.E.U8 desc[UR32][R12.64], R0 ;  /* 0x000000000c005986 */ /* 0x0081e8000c101120 */
[----:B0-----:R-:W3:Y:S04]  /*95c90*/  LDL.LU.64 R12, [R1+0x2578] ;  /* 0x00257800010c7983 */ /* 0x001ee80000300a00 */
[----:B----4-:R0:W-:Y:S04]  /*95ca0*/  @P6 STG.E.U8 desc[UR32][R10.64], R2 ;  /* 0x000000020a006986 */ /* 0x0101e8000c101120 */
[----:B0-----:R-:W4:Y:S01]  /*95cb0*/  LDL.LU.64 R10, [R1+0x2570] ;  /* 0x00257000010a7983 */ /* 0x001f220000300a00 */
[----:B------:R-:W-:-:S02]  /*95cc0*/  ISETP.LT.AND P4, PT, R8, UR26, !P0 ;  /* 0x0000001a08007c0c */ /* 0x000fc4000c781270 */
[----:B------:R-:W-:Y:S02]  /*95cd0*/  ISETP.LT.AND P6, PT, R9, UR36, !P0 ;  /* 0x0000002409007c0c */ /* 0x000fe4000c7c1270 */
[C---:B------:R-:W-:Y:S02]  /*95ce0*/  PRMT R3, R17.reuse, 0x7772, RZ ;  /* 0x0000777211037816 */ /* 0x040fe400000000ff */
[----:B------:R-:W-:Y:S02]  /*95cf0*/  PRMT R4, R17, 0x7773, RZ ;  /* 0x0000777311047816 */ /* 0x000fe400000000ff */
[----:B------:R-:W3:Y:S04]  /*95d00*/  LDL.LU R17, [R1+0x30c] ;  /* 0x00030c0001117983 */ /* 0x000ee80000300800 */
[----:B------:R0:W-:Y:S04]  /*95d10*/  @P3 STG.E.U8 desc[UR32][R24.64], R3 ;  /* 0x0000000318003986 */ /* 0x0001e8000c101120 */
[----:B------:R1:W-:Y:S01]  /*95d20*/  @P4 STG.E.U8 desc[UR32][R6.64], R4 ;  /* 0x0000000406004986 */ /* 0x0003e2000c101120 */
[----:B------:R-:W-:-:S02]  /*95d30*/  PRMT R2, R16, 0x7771, RZ ;  /* 0x0000777110027816 */ /* 0x000fc400000000ff */
[----:B0-----:R-:W-:Y:S01]  /*95d40*/  PRMT R3, R16, 0x7770, RZ ;  /* 0x0000777010037816 */ /* 0x001fe200000000ff */
[----:B-1----:R-:W3:Y:S04]  /*95d50*/  LDL.LU.64 R6, [R1+0x1a78] ;  /* 0x001a780001067983 */ /* 0x002ee80000300a00 */
[----:B------:R-:W3:Y:S04]  /*95d60*/  LDL.LU.64 R24, [R1+0x1aa0] ;  /* 0x001aa00001187983 */ /* 0x000ee80000300a00 */
[----:B--2---:R0:W-:Y:S04]  /*95d70*/  @P6 STG.E.U8 desc[UR32][R20.64], R3 ;  /* 0x0000000314006986 */ /* 0x0041e8000c101120 */
[----:B0-----:R-:W2:Y:S01]  /*95d80*/  LDL.LU.64 R20, [R1+0x1a98] ;  /* 0x001a980001147983 */ /* 0x001ea20000300a00 */
[----:B----4-:R-:W-:-:S13]  /*95d90*/  ISETP.LT.AND P5, PT, R10, UR34, !P0 ;  /* 0x000000220a007c0c */ /* 0x010fda000c7a1270 */
[----:B------:R0:W-:Y:S04]  /*95da0*/  @P5 STG.E.U8 desc[UR32][R22.64], R2 ;  /* 0x0000000216005986 */ /* 0x0001e8000c101120 */
[----:B0-----:R-:W4:Y:S01]  /*95db0*/  LDL.LU R23, [R1+0x2568] ;  /* 0x0025680001177983 */ /* 0x001f220000300800 */
[----:B------:R-:W-:Y:S02]  /*95dc0*/  ISETP.LT.AND P4, PT, R11, UR30, !P0 ;  /* 0x0000001e0b007c0c */ /* 0x000fe4000c781270 */
[----:B---3--:R-:W-:Y:S01]  /*95dd0*/  ISETP.LT.AND P0, PT, R12, UR20, !P0 ;  /* 0x000000140c007c0c */ /* 0x008fe2000c701270 */
[----:B------:R-:W-:Y:S01]  /*95de0*/  VIADD R0, R19, 0x57 ;  /* 0x0000005713007836 */ /* 0x000fe20000000000 */
[----:B------:R-:W-:-:S04]  /*95df0*/  PRMT R4, R16, 0x7773, RZ ;  /* 0x0000777310047816 */ /* 0x000fc800000000ff */
[----:B------:R-:W-:Y:S02]  /*95e00*/  ISETP.GE.AND P3, PT, R0, UR13, PT ;  /* 0x0000000d00007c0c */ /* 0x000fe4000bf66270 */
[----:B------:R-:W-:Y:S01]  /*95e10*/  PRMT R0, R16, 0x7772, RZ ;  /* 0x0000777210007816 */ /* 0x000fe200000000ff */
[----:B------:R-:W-:-:S04]  /*95e20*/  ULDC.64 UR12, c[0x0][0x228] ;  /* 0x00008a00000c7ab9 */ /* 0x000fc80000000a00 */
[----:B------:R-:W-:Y:S04]  /*95e30*/  @P4 STG.E.U8 desc[UR32][R28.64], R0 ;  /* 0x000000001c004986 */ /* 0x000fe8000c101120 */
[----:B------:R0:W-:Y:S04]  /*95e40*/  @P0 STG.E.U8 desc[UR32][R26.64], R4 ;  /* 0x000000041a000986 */ /* 0x0001e8000c101120 */
[----:B0-----:R-:W3:Y:S04]  /*95e50*/  LDL.LU.64 R4, [R1+0x1aa8] ;  /* 0x001aa80001047983 */ /* 0x001ee80000300a00 */
[----:B------:R-:W2:Y:S04]  /*95e60*/  LDL.LU R16, [R1+0x2fc] ;  /* 0x0002fc0001107983 */ /* 0x000ea80000300800 */
[----:B------:R-:W-:Y:S01]  /*95e70*/  STL [R1+0x2560], R15 ;  /* 0x0025600f01007387 */ /* 0x000fe20000100800 */
[----:B------:R-:W-:-:S02]  /*95e80*/  ISETP.LT.AND P6, PT, R15, UR40, !P3 ;  /* 0x000000280f007c0c */ /* 0x000fc4000dfc1270 */
[----:B------:R-:W-:Y:S02]  /*95e90*/  ISETP.LT.AND P5, PT, R13, UR42, !P3 ;  /* 0x0000002a0d007c0c */ /* 0x000fe4000dfa1270 */
[----:B----4-:R-:W-:Y:S01]  /*95ea0*/  ISETP.LT.AND P0, PT, R23, UR38, !P3 ;  /* 0x0000002617007c0c */ /* 0x010fe2000df01270 */
[----:B------:R0:W-:Y:S04]  /*95eb0*/  STL [R1+0x2564], R23 ;  /* 0x0025641701007387 */ /* 0x0001e80000100800 */
[----:B0-----:R-:W4:Y:S04]  /*95ec0*/  LDL.LU.64 R22, [R1+0x1ad0] ;  /* 0x001ad00001167983 */ /* 0x001f280000300a00 */
[----:B------:R-:W4:Y:S01]  /*95ed0*/  LDL.LU.64 R14, [R1+0x1ac8] ;  /* 0x001ac800010e7983 */ /* 0x000f220000300a00 */
[----:B------:R-:W-:Y:S01]  /*95ee0*/  PRMT R0, R17, 0x7770, RZ ;  /* 0x0000777011007816 */ /* 0x000fe200000000ff */
[----:B------:R-:W-:Y:S01]  /*95ef0*/  VIADD R2, R19, 0x58 ;  /* 0x0000005813027836 */ /* 0x000fe20000000000 */
[----:B------:R-:W-:-:S02]  /*95f00*/  ISETP.LT.AND P4, PT, R8, UR12, !P3 ;  /* 0x0000000c08007c0c */ /* 0x000fc4000df81270 */
[C---:B------:R-:W-:Y:S01]  /*95f10*/  PRMT R3, R17.reuse, 0x7773, RZ ;  /* 0x0000777311037816 */ /* 0x040fe200000000ff */
[----:B------:R-:W4:Y:S04]  /*95f20*/  LDL.LU.64 R28, [R1+0x1ac0] ;  /* 0x001ac000011c7983 */ /* 0x000f280000300a00 */
[----:B------:R0:W-:Y:S01]  /*95f30*/  @P5 STG.E.U8 desc[UR32][R6.64], R0 ;  /* 0x0000000006005986 */ /* 0x0001e2000c101120 */
[----:B------:R-:W-:Y:S02]  /*95f40*/  ISETP.GE.AND P5, PT, R2, UR7, PT ;  /* 0x0000000702007c0c */ /* 0x000fe4000bfa6270 */
[C---:B------:R-:W-:Y:S01]  /*95f50*/  PRMT R2, R17.reuse, 0x7771, RZ ;  /* 0x0000777111027816 */ /* 0x040fe200000000ff */
[----:B------:R-:W-:Y:S01]  /*95f60*/  ULDC.64 UR6, c[0x0][0x228] ;  /* 0x00008a0000067ab9 */ /* 0x000fe20000000a00 */
[----:B------:R-:W4:Y:S04]  /*95f70*/  LDL.LU.64 R26, [R1+0x490] ;  /* 0x00049000011a7983 */ /* 0x000f280000300a00 */
[----:B---3--:R1:W-:Y:S01]  /*95f80*/  @P6 STG.E.U8 desc[UR32][R4.64], R2 ;  /* 0x0000000204006986 */ /* 0x0083e2000c101120 */
[----:B0-----:R-:W-:-:S02]  /*95f90*/  PRMT R0, R17, 0x7772, RZ ;  /* 0x0000777211007816 */ /* 0x001fc400000000ff */
[----:B------:R-:W-:Y:S01]  /*95fa0*/  ISETP.LT.AND P6, PT, R9, UR6, !P3 ;  /* 0x0000000609007c0c */ /* 0x000fe2000dfc1270 */
[----:B------:R-:W3:Y:S04]  /*95fb0*/  LDL.LU R7, [R1+0x340] ;  /* 0x0003400001077983 */ /* 0x000ee80000300800 */
[----:B------:R0:W-:Y:S04]  /*95fc0*/  @P0 STG.E.U8 desc[UR32][R24.64], R0 ;  /* 0x0000000018000986 */ /* 0x0001e8000c101120 */
[----:B--2---:R2:W-:Y:S01]  /*95fd0*/  @P4 STG.E.U8 desc[UR32][R20.64], R3 ;  /* 0x0000000314004986 */ /* 0x0045e2000c101120 */
[----:B------:R-:W-:-:S02]  /*95fe0*/  ISETP.LT.AND P4, PT, R10, UR28, !P3 ;  /* 0x0000001c0a007c0c */ /* 0x000fc4000df81270 */
[----:B------:R-:W-:Y:S01]  /*95ff0*/  ISETP.LT.AND P0, PT, R11, UR4, !P3 ;  /* 0x000000040b007c0c */ /* 0x000fe2000df01270 */
[----:B------:R-:W-:Y:S01]  /*96000*/  ULDC UR6, c[0x0][0x228] ;  /* 0x00008a0000067ab9 */ /* 0x000fe20000000800 */
[----:B------:R-:W-:Y:S01]  /*96010*/  ULDC UR4, c[0x0][0x228] ;  /* 0x00008a0000047ab9 */ /* 0x000fe20000000800 */
[C---:B-1----:R-:W-:Y:S02]  /*96020*/  PRMT R2, R16.reuse, 0x7771, RZ ;  /* 0x0000777110027816 */ /* 0x042fe400000000ff */
[C---:B------:R-:W-:Y:S01]  /*96030*/  PRMT R4, R16.reuse, 0x7773, RZ ;  /* 0x0000777310047816 */ /* 0x040fe200000000ff */
[----:B0-----:R-:W3:Y:S01]  /*96040*/  LDL.LU.64 R24, [R1+0x1ab8] ;  /* 0x001ab80001187983 */ /* 0x001ee20000300a00 */
[----:B--2---:R-:W-:-:S03]  /*96050*/  PRMT R3, R16, 0x7770, RZ ;  /* 0x0000777010037816 */ /* 0x004fc600000000ff */
[----:B------:R-:W2:Y:S01]  /*96060*/  LDL.LU.64 R20, [R1+0x1ab0] ;  /* 0x001ab00001147983 */ /* 0x000ea20000300a00 */
[----:B------:R-:W-:-:S03]  /*96070*/  PRMT R0, R16, 0x7772, RZ ;  /* 0x0000777210007816 */ /* 0x000fc600000000ff */
[----:B------:R-:W2:Y:S01]  /*96080*/  LDL.LU.64 R16, [R1+0x1ae0] ;  /* 0x001ae00001107983 */ /* 0x000ea20000300a00 */
[----:B------:R-:W-:Y:S01]  /*96090*/  ISETP.LT.AND P3, PT, R12, UR6, !P3 ;  /* 0x000000060c007c0c */ /* 0x000fe2000df61270 */
[----:B------:R-:W-:Y:S02]  /*960a0*/  ULDC UR6, c[0x0][0x228] ;  /* 0x00008a0000067ab9 */ /* 0x000fe40000000800 */
[----:B----4-:R0:W-:Y:S01]  /*960b0*/  @P6 STG.E.U8 desc[UR32][R22.64], R3 ;  /* 0x0000000316006986 */ /* 0x0101e2000c101120 */
[----:B------:R-:W-:-:S03]  /*960c0*/  ISETP.LT.AND P6, PT, R13, UR4, !P5 ;  /* 0x000000040d007c0c */ /* 0x000fc6000efc1270 */
[----:B------:R-:W-:Y:S01]  /*960d0*/  @P4 STG.E.U8 desc[UR32][R14.64], R2 ;  /* 0x000000020e004986 */ /* 0x000fe2000c101120 */
[----:B------:R-:W-:-:S03]  /*960e0*/  ULDC UR4, c[0x0][0x228] ;  /* 0x00008a0000047ab9 */ /* 0x000fc60000000800 */
[----:B0-----:R-:W4:Y:S04]  /*960f0*/  LDL.LU R23, [R1+0x2564] ;  /* 0x0025640001177983 */ /* 0x001f280000300800 */
[----:B------:R-:W2:Y:S04]  /*96100*/  LDL.LU R5, [R1+0x350] ;  /* 0x0003500001057983 */ /* 0x000ea80000300800 */
[----:B------:R0:W-:Y:S04]  /*96110*/  STL.64 [R1+0x2558], R12 ;  /* 0x0025580c01007387 */ /* 0x0001e80000100a00 */
[----:B0-----:R-:W2:Y:S04]  /*96120*/  LDL.LU.64 R12, [R1+0x1ad8] ;  /* 0x001ad800010c7983 */ /* 0x001ea80000300a00 */
[----:B------:R-:W2:Y:S04]  /*96130*/  LDL.LU R15, [R1+0x2560] ;  /* 0x00256000010f7983 */ /* 0x000ea80000300800 */
[----:B------:R0:W-:Y:S04]  /*96140*/  @P0 STG.E.U8 desc[UR32][R28.64], R0 ;  /* 0x000000001c000986 */ /* 0x0001e8000c101120 */
[----:B------:R1:W-:Y:S01]  /*96150*/  @P3 STG.E.U8 desc[UR32][R26.64], R4 ;  /* 0x000000041a003986 */ /* 0x0003e2000c101120 */
[----:B---3--:R-:W-:-:S02]  /*96160*/  PRMT R2, R7, 0x7771, RZ ;  /* 0x0000777107027816 */ /* 0x008fc400000000ff */
[C---:B------:R-:W-:Y:S02]  /*96170*/  PRMT R3, R7.reuse, 0x7773, RZ ;  /* 0x0000777307037816 */ /* 0x040fe400000000ff */
[----:B0-----:R-:W-:Y:S01]  /*96180*/  PRMT R0, R7, 0x7770, RZ ;  /* 0x0000777007007816 */ /* 0x001fe200000000ff */
[----:B-1----:R-:W3:Y:S04]  /*96190*/  LDL.LU.64 R26, [R1+0x1af0] ;  /* 0x001af000011a7983 */ /* 0x002ee80000300a00 */
[----:B------:R-:W3:Y:S04]  /*961a0*/  LDL.LU.64 R28, [R1+0x1ae8] ;  /* 0x001ae800011c7983 */ /* 0x000ee80000300a00 */
[----:B------:R0:W-:Y:S04]  /*961b0*/  @P6 STG.E.U8 desc[UR32][R24.64], R0 ;  /* 0x0000000018006986 */ /* 0x0001e8000c101120 */
[----:B0-----:R-:W3:Y:S01]  /*961c0*/  LDL.LU.64 R24, [R1+0x1b10] ;  /* 0x001b100001187983 */ /* 0x001ee20000300a00 */
[----:B----4-:R-:W-:Y:S01]  /*961d0*/  ISETP.LT.AND P0, PT, R23, UR4, !P5 ;  /* 0x0000000417007c0c */ /* 0x010fe2000ef01270 */
[----:B------:R-:W-:-:S02]  /*961e0*/  ULDC UR4, c[0x0][0x228] ;  /* 0x00008a0000047ab9 */ /* 0x000fc40000000800 */
[----:B------:R-:W-:Y:S01]  /*961f0*/  ISETP.LT.AND P3, PT, R8, UR4, !P5 ;  /* 0x0000000408007c0c */ /* 0x000fe2000ef61270 */
[----:B------:R-:W-:Y:S01]  /*96200*/  ULDC UR4, c[0x0][0x228] ;  /* 0x00008a0000047ab9 */ /* 0x000fe20000000800 */
[----:B--2---:R-:W-:Y:S01]  /*96210*/  ISETP.LT.AND P4, PT, R15, UR6, !P5 ;  /* 0x000000060f007c0c */ /* 0x004fe2000ef81270 */
[----:B------:R-:W-:-:S12]  /*96220*/  ULDC UR6, c[0x0][0x228] ;  /* 0x00008a0000067ab9 */ /* 0x000fd80000000800 */
[----:B------:R0:W-:Y:S02]  /*96230*/  @P4 STG.E.U8 desc[UR32][R20.64], R2 ;  /* 0x0000000214004986 */ /* 0x0001e4000c101120 */
[----:B0-----:R-:W-:Y:S02]  /*96240*/  PRMT R2, R7, 0x7772, RZ ;  /* 0x0000777207027816 */ /* 0x001fe400000000ff */
[----:B------:R-:W2:Y:S04]  /*96250*/  LDL.LU.64 R20, [R1+0x1af8] ;  /* 0x001af80001147983 */ /* 0x000ea80000300a00 */
[----:B------:R-:W4:Y:S04]  /*96260*/  LDL.LU R18, [R1+0x330] ;  /* 0x0003300001127983 */ /* 0x000f280000300800 */
[----:B------:R-:W2:Y:S04]  /*96270*/  LDL.LU.64 R6, [R1+0x1b08] ;  /* 0x001b080001067983 */ /* 0x000ea80000300a00 */
[----:B------:R0:W-:Y:S04]  /*96280*/  @P0 STG.E.U8 desc[UR32][R16.64], R2 ;  /* 0x0000000210000986 */ /* 0x0001e8000c101120 */
[----:B------:R1:W-:Y:S04]  /*96290*/  @P3 STG.E.U8 desc[UR32][R12.64], R3 ;  /* 0x000000030c003986 */ /* 0x0003e8000c101120 */
[----:B0-----:R-:W2:Y:S04]  /*962a0*/  LDL.LU.64 R16, [R1+0x1b00] ;  /* 0x001b000001107983 */ /* 0x001ea80000300a00 */
[----:B-1----:R-:W4:Y:S01]  /*962b0*/  LDL.LU.64 R12, [R1+0x2558] ;  /* 0x00255800010c7983 */ /* 0x002f220000300a00 */
[----:B------:R-:W-:Y:S01]  /*962c0*/  ISETP.LT.AND P4, PT, R9, UR4, !P5 ;  /* 0x0000000409007c0c */ /* 0x000fe2000ef81270 */
[----:B------:R-:W-:Y:S01]  /*962d0*/  VIADD R0, R19, 0x59 ;  /* 0x0000005913007836 */ /* 0x000fe20000000000 */
[----:B------:R-:W-:-:S02]  /*962e0*/  ISETP.LT.AND P6, PT, R10, UR6, !P5 ;  /* 0x000000060a007c0c */ /* 0x000fc4000efc1270 */
[C---:B------:R-:W-:Y:S01]  /*962f0*/  PRMT R2, R5.reuse, 0x7771, RZ ;  /* 0x0000777105027816 */ /* 0x040fe200000000ff */
[----:B------:R-:W-:Y:S01]  /*96300*/  ULDC UR4, c[0x0][0x228] ;  /* 0x00008a0000047ab9 */ /* 0x000fe20000000800 */
[----:B------:R-:W-:Y:S01]  /*96310*/  ULDC UR6, c[0x0][0x228] ;  /* 0x00008a0000067ab9 */ /* 0x000fe20000000800 */
[----:B------:R-:W-:Y:S02]  /*96320*/  ISETP.GE.AND P0, PT, R0, UR5, PT ;  /* 0x0000000500007c0c */ /* 0x000fe4000bf06270 */
[----:B------:R-:W-:Y:S02]  /*96330*/  PRMT R0, R5, 0x7770, RZ ;  /* 0x0000777005007816 */ /* 0x000fe400000000ff */
[----:B------:R-:W-:Y:S01]  /*96340*/  ISETP.LT.AND P3, PT, R11, UR4, !P5 ;  /* 0x000000040b007c0c */ /* 0x000fe2000ef61270 */
[----:B------:R-:W-:Y:S01]  /*96350*/  ULDC UR5, c[0x0][0x228] ;  /* 0x00008a0000057ab9 */ /* 0x000fe20000000800 */
[----:B------:R-:W-:Y:S01]  /*96360*/  ULDC UR4, c[0x0][0x228] ;  /* 0x00008a0000047ab9 */ /* 0x000fe20000000800 */
[----:B---3--:R0:W-:Y:S04]  /*96370*/  @P4 STG.E.U8 desc[UR32][R26.64], R0 ;  /* 0x000000001a004986 */ /* 0x0081e8000c101120 */
[----:B------:R1:W-:Y:S04]  /*96380*/  @P6 STG.E.U8 desc[UR32][R28.64], R2 ;  /* 0x000000021c006986 */ /* 0x0003e8000c101120 */
[----:B0-----:R-:W3:Y:S04]  /*96390*/  LDL.LU.64 R26, [R1+0x1b20] ;  /* 0x001b2000011a7983 */ /* 0x001ee80000300a00 */
[----:B------:R-:W3:Y:S01]  /*963a0*/  LDL.LU R22, [R1+0x360] ;  /* 0x0003600001167983 */ /* 0x000ee20000300800 */
[----:B----4-:R-:W-:-:S02]  /*963b0*/  ISETP.LT.AND P5, PT, R12, UR5, !P5 ;  /* 0x000000050c007c0c */ /* 0x010fc4000efa1270 */
[----:B------:R-:W-:Y:S01]  /*963c0*/  ISETP.LT.AND P6, PT, R13, UR4, !P0 ;  /* 0x000000040d007c0c */ /* 0x000fe2000c7c1270 */
[----:B------:R0:W-:Y:S01]  /*963d0*/  STL.64 [R1+0x2550], R12 ;  /* 0x0025500c01007387 */ /* 0x0001e20000100a00 */
[C---:B------:R-:W-:Y:S01]  /*963e0*/  PRMT R0, R5.reuse, 0x7772, RZ ;  /* 0x0000777205007816 */ /* 0x040fe200000000ff */
[----:B------:R-:W-:Y:S01]  /*963f0*/  ULDC UR4, c[0x0][0x228] ;  /* 0x00008a0000047ab9 */ /* 0x000fe20000000800 */
[----:B-1----:R-:W-:Y:S02]  /*96400*/  PRMT R2, R5, 0x7773, RZ ;  /* 0x0000777305027816 */ /* 0x002fe400000000ff */
[----:B------:R-:W-:Y:S01]  /*96410*/  PRMT R3, R18, 0x7773, RZ ;  /* 0x0000777312037816 */ /* 0x000fe200000000ff */
[----:B------:R-:W-:Y:S01]  /*96420*/  ULDC UR5, c[0x0][0x228] ;  /* 0x00008a0000057ab9 */ /* 0x000fe20000000800 */
[----:B0-----:R-:W4:Y:S01]  /*96430*/  LDL.LU.64 R12, [R1+0x1b18] ;  /* 0x001b1800010c7983 */ /* 0x001f220000300a00 */
[----:B------:R-:W-:Y:S01]  /*96440*/  ISETP.LT.AND P4, PT, R15, UR4, !P0 ;  /* 0x000000040f007c0c */ /* 0x000fe2000c781270 */
[----:B------:R-:W-:-:S02]  /*96450*/  ULDC UR4, c[0x0][0x228] ;  /* 0x00008a0000047ab9 */ /* 0x000fc40000000800 */
[----:B------:R0:W-:Y:S01]  /*96460*/  @P3 STG.E.U8 desc[UR32][R24.64], R0 ;  /* 0x0000000018003986 */ /* 0x0001e2000c101120 */
[----:B------:R-:W-:Y:S01]  /*96470*/  ISETP.LT.AND P3, PT, R23, UR4, !P0 ;  /* 0x0000000417007c0c */ /* 0x000fe2000c761270 */
[----:B------:R-:W-:Y:S02]  /*96480*/  ULDC UR4, c[0x0][0x228] ;  /* 0x00008a0000047ab9 */ /* 0x000fe40000000800 */
[----:B--2---:R1:W-:Y:S01]  /*96490*/  @P5 STG.E.U8 desc[UR32][R20.64], R2 ;  /* 0x0000000214005986 */ /* 0x0043e2000c101120 */
[----:B------:R-:W-:Y:S01]  /*964a0*/  ISETP.LT.AND P5, PT, R8, UR4, !P0 ;  /* 0x0000000408007c0c */ /* 0x000fe2000c7a1270 */
[----:B------:R-:W-:Y:S01]  /*964b0*/  ULDC UR4, c[0x0][0x228] ;  /* 0x00008a0000047ab9 */ /* 0x000fe20000000800 */
[C---:B0-----:R-:W-:Y:S02]  /*964c0*/  PRMT R0, R18.reuse, 0x7770, RZ ;  /* 0x0000777012007816 */ /* 0x041fe400000000ff */
[C---:B-1----:R-:W-:Y:S01]  /*964d0*/  PRMT R2, R18.reuse, 0x7771, RZ ;  /* 0x0000777112027816 */ /* 0x042fe200000000ff */
[----:B------:R-:W2:Y:S04]  /*964e0*/  LDL.LU.64 R20, [R1+0x1b30] ;  /* 0x001b300001147983 */ /* 0x000ea80000300a00 */
[----:B------:R0:W-:Y:S04]  /*964f0*/  @P6 STG.E.U8 desc[UR32][R6.64], R0 ;  /* 0x0000000006006986 */ /* 0x0001e8000c101120 */
[----:B------:R1:W-:Y:S04]  /*96500*/  @P4 STG.E.U8 desc[UR32][R16.64], R2 ;  /* 0x0000000210004986 */ /* 0x0003e8000c101120 */
[----:B------:R-:W2:Y:S04]  /*96510*/  LDL.LU.64 R4, [R1+0x1b28] ;  /* 0x001b280001047983 */ /* 0x000ea80000300a00 */
[----:B0-----:R-:W2:Y:S01]  /*96520*/  LDL.LU.64 R6, [R1+0x1b48] ;  /* 0x001b480001067983 */ /* 0x001ea20000300a00 */
[----:B-1----:R-:W-:-:S03]  /*96530*/  PRMT R2, R18, 0x7772, RZ ;  /* 0x0000777212027816 */ /* 0x002fc600000000ff */
[----:B------:R-:W2:Y:S04]  /*96540*/  LDL.LU.64 R16, [R1+0x488] ;  /* 0x0004880001107983 */ /* 0x000ea80000300a00 */
[----:B------:R-:W2:Y:S04]  /*96550*/  LDL.LU R24, [R1+0x344] ;  /* 0x0003440001187983 */ /* 0x000ea80000300800 */
[----:B------:R-:W2:Y:S04]  /*96560*/  LDL.LU.64 R28, [R1+0x1b40] ;  /* 0x001b4000011c7983 */ /* 0x000ea80000300a00 */
[----:B---3--:R0:W-:Y:S04]  /*96570*/  @P3 STG.E.U8 desc[UR32][R26.64], R2 ;  /* 0x000000021a003986 */ /* 0x0081e8000c101120 */
[----:B0-----:R-:W3:Y:S04]  /*96580*/  LDL.LU.64 R26, [R1+0x1b38] ;  /* 0x001b3800011a7983 */ /* 0x001ee80000300a00 */
[----:B----4-:R0:W-:Y:S04]  /*96590*/  @P5 STG.E.U8 desc[UR32][R12.64], R3 ;  /* 0x000000030c005986 */ /* 0x0101e8000c101120 */
[----:B0-----:R-:W4:Y:S01]  /*965a0*/  LDL.LU.64 R12, [R1+0x2550] ;  /* 0x00255000010c7983 */ /* 0x001f220000300a00 */
[----:B------:R-:W-:-:S02]  /*965b0*/  ISETP.LT.AND P4, PT, R9, UR4, !P0 ;  /* 0x0000000409007c0c */ /* 0x000fc4000c781270 */
[----:B------:R-:W-:Y:S01]  /*965c0*/  ISETP.LT.AND P6, PT, R10, UR5, !P0 ;  /* 0x000000050a007c0c */ /* 0x000fe2000c7c1270 */
[----:B------:R-:W-:Y:S01]  /*965d0*/  VIADD R0, R19, 0x5a ;  /* 0x0000005a13007836 */ /* 0x000fe20000000000 */
[----:B------:R-:W-:Y:S01]  /*965e0*/  ULDC UR4, c[0x0][0x228] ;  /* 0x00008a0000047ab9 */ /* 0x000fe20000000800 */
[----:B------:R-:W-:Y:S01]  /*965f0*/  ULDC UR5, c[0x0][0x228] ;  /* 0x00008a0000057ab9 */ /* 0x000fe20000000800 */
[----:B------:R-:W-:Y:S02]  /*96600*/  ISETP.LT.AND P5, PT, R11, UR4, !P0 ;  /* 0x000000040b007c0c */ /* 0x000fe4000c7a1270 */
[----:B------:R-:W-:Y:S02]  /*96610*/  PRMT R2, R22, 0x7771, RZ ;  /* 0x0000777116027816 */ /* 0x000fe400000000ff */
[----:B------:R-:W-:Y:S02]  /*96620*/  ISETP.GE.AND P3, PT, R0, UR9, PT ;  /* 0x0000000900007c0c */ /* 0x000fe4000bf66270 */
[----:B------:R-:W-:Y:S01]  /*96630*/  PRMT R0, R22, 0x7770, RZ ;  /* 0x0000777016007816 */ /* 0x000fe200000000ff */
[----:B------:R-:W-:-:S04]  /*96640*/  ULDC UR4, c[0x0][0x228] ;  /* 0x00008a0000047ab9 */ /* 0x000fc80000000800 */
[----:B--2---:R0:W-:Y:S04]  /*96650*/  @P4 STG.E.U8 desc[UR32][R20.64], R0 ;  /* 0x0000000014004986 */ /* 0x0041e8000c101120 */
[----:B------:R1:W-:Y:S04]  /*96660*/  @P6 STG.E.U8 desc[UR32][R4.64], R2 ;  /* 0x0000000204006986 */ /* 0x0003e8000c101120 */
[----:B0-----:R-:W2:Y:S04]  /*96670*/  LDL.LU.64 R20, [R1+0x1b58] ;  /* 0x001b580001147983 */ /* 0x001ea80000300a00 */
[----:B-1----:R-:W2:Y:S01]  /*96680*/  LDL.LU.64 R4, [R1+0x1b50] ;  /* 0x001b500001047983 */ /* 0x002ea20000300a00 */
[----:B------:R-:W-:-:S03]  /*96690*/  PRMT R0, R22, 0x7772, RZ ;  /* 0x0000777216007816 */ /* 0x000fc600000000ff */
[----:B------:R-:W2:Y:S01]  /*966a0*/  LDL.LU R18, [R1+0x354] ;  /* 0x0003540001127983 */ /* 0x000ea20000300800 */
[----:B------:R-:W-:-:S03]  /*966b0*/  PRMT R2, R22, 0x7773, RZ ;  /* 0x0000777316027816 */ /* 0x000fc600000000ff */
[----:B------:R0:W-:Y:S04]  /*966c0*/  @P5 STG.E.U8 desc[UR32][R6.64], R0 ;  /* 0x0000000006005986 */ /* 0x0001e8000c101120 */
[----:B0-----:R-:W2:Y:S01]  /*966d0*/  LDL.LU.64 R6, [R1+0x1b68] ;  /* 0x001b680001067983 */ /* 0x001ea20000300a00 */
[----:B----4-:R-:W-:Y:S02]  /*966e0*/  ISETP.LT.AND P0, PT, R12, UR5, !P0 ;  /* 0x000000050c007c0c */ /* 0x010fe4000c701270 */
[----:B------:R-:W-:Y:S01]  /*966f0*/  ISETP.LT.AND P6, PT, R13, UR4, !P3 ;  /* 0x000000040d007c0c */ /* 0x000fe2000dfc1270 */
[----:B------:R-:W-:Y:S01]  /*96700*/  ULDC UR4, c[0x0][0x228] ;  /* 0x00008a0000047ab9 */ /* 0x000fe20000000800 */
[----:B------:R-:W-:Y:S01]  /*96710*/  PRMT R0, R24, 0x7770, RZ ;  /* 0x0000777018007816 */ /* 0x000fe200000000ff */
[----:B------:R-:W-:-:S08]  /*96720*/  ULDC UR5, c[0x0][0x228] ;  /* 0x00008a0000057ab9 */ /* 0x000fd00000000800 */
[----:B------:R0:W-:Y:S04]  /*96730*/  @P0 STG.E.U8 desc[UR32][R16.64], R2 ;  /* 0x0000000210000986 */ /* 0x0001e8000c101120 */
[----:B0-----:R-:W4:Y:S01]  /*96740*/  LDL.LU.64 R16, [R1+0x1b60] ;  /* 0x001b600001107983 */ /* 0x001f220000300a00 */
[----:B------:R-:W-:Y:S01]  /*96750*/  ISETP.LT.AND P4, PT, R15, UR4, !P3 ;  /* 0x000000040f007c0c */ /* 0x000fe2000df81270 */
[----:B------:R-:W-:Y:S01]  /*96760*/  ULDC UR4, c[0x0][0x228] ;  /* 0x00008a0000047ab9 */ /* 0x000fe20000000800 */
[----:B------:R-:W-:Y:S02]  /*96770*/  PRMT R2, R24, 0x7771, RZ ;  /* 0x0000777118027816 */ /* 0x000fe400000000ff */
[----:B------:R-:W-:Y:S01]  /*96780*/  ISETP.LT.AND P0, PT, R23, UR4, !P3 ;  /* 0x0000000417007c0c */ /* 0x000fe2000df01270 */
[----:B------:R-:W-:Y:S01]  /*96790*/  ULDC UR4, c[0x0][0x228] ;  /* 0x00008a0000047ab9 */ /* 0x000fe20000000800 */
[----:B------:R0:W-:Y:S01]  /*967a0*/  @P6 STG.E.U8 desc[UR32][R28.64], R0 ;  /* 0x000000001c006986 */ /* 0x0001e2000c101120 */
[----:B------:R-:W-:Y:S01]  /*967b0*/  ISETP.LT.AND P5, PT, R8, UR4, !P3 ;  /* 0x0000000408007c0c */ /* 0x000fe2000dfa1270 */
[----:B------:R-:W-:Y:S01]  /*967c0*/  ULDC UR4, c[0x0][0x228] ;  /* 0x00008a0000047ab9 */ /* 0x000fe20000000800 */
[----:B------:R-:W-:-:S02]  /*967d0*/  ISETP.LT.AND P6, PT, R10, UR5, !P3 ;  /* 0x000000050a007c0c */ /* 0x000fc4000dfc1270 */
[C---:B------:R-:W-:Y:S01]  /*967e0*/  PRMT R3, R24.reuse, 0x7773, RZ ;  /* 0x0000777318037816 */ /* 0x040fe200000000ff */
[----:B------:R-:W-:Y:S01]  /*967f0*/  ULDC UR5, c[0x0][0x228] ;  /* 0x00008a0000057ab9 */ /* 0x000fe20000000800 */
[----:B---3--:R1:W-:Y:S01]  /*96800*/  @P4 STG.E.U8 desc[UR32][R26.64], R2 ;  /* 0x000000021a004986 */ /* 0x0083e2000c101120 */
[----:B------:R-:W-:Y:S01]  /*96810*/  ISETP.LT.AND P4, PT, R9, UR4, !P3 ;  /* 0x0000000409007c0c */ /* 0x000fe2000df81270 */
[----:B------:R-:W-:Y:S01]  /*96820*/  ULDC UR4, c[0x0][0x228] ;  /* 0x00008a0000047ab9 */ /* 0x000fe20000000800 */
[----:B0-----:R-:W-:Y:S01]  /*96830*/  VIADD R0, R19, 0x5b ;  /* 0x0000005b13007836 */ /* 0x001fe20000000000 */
[----:B------:R-:W3:Y:S01]  /*96840*/  LDL.LU.64 R28, [R1+0x1b88] ;  /* 0x001b8800011c7983 */ /* 0x000ee20000300a00 */
[----:B-1----:R-:W-:-:S03]  /*96850*/  PRMT R2, R24, 0x7772, RZ ;  /* 0x0000777218027816 */ /* 0x002fc600000000ff */
[----:B------:R-:W3:Y:S04]  /*96860*/  LDL.LU.64 R26, [R1+0x1b70] ;  /* 0x001b7000011a7983 */ /* 0x000ee80000300a00 */
[----:B------:R-:W3:Y:S04]  /*96870*/  LDL.LU R22, [R1+0x334] ;  /* 0x0003340001167983 */ /* 0x000ee80000300800 */
[----:B------:R-:W3:Y:S04]  /*96880*/  LDL.LU.64 R24, [R1+0x1b80] ;  /* 0x001b800001187983 */ /* 0x000ee80000300a00 */
[----:B--2---:R0:W-:Y:S01]  /*96890*/  @P0 STG.E.U8 desc[UR32][R20.64], R2 ;  /* 0x0000000214000986 */ /* 0x0041e2000c101120 */
[----:B------:R-:W-:-:S02]  /*968a0*/  ISETP.GE.AND P0, PT, R0, UR11, PT ;  /* 0x0000000b00007c0c */ /* 0x000fc4000bf06270 */
[C---:B------:R-:W-:Y:S01]  /*968b0*/  PRMT R0, R18.reuse, 0x7770, RZ ;  /* 0x0000777012007816 */ /* 0x040fe200000000ff */
[----:B------:R-:W-:Y:S04]  /*968c0*/  @P5 STG.E.U8 desc[UR32][R4.64], R3 ;  /* 0x0000000304005986 */ /* 0x000fe8000c101120 */
[----:B------:R1:W-:Y:S01]  /*968d0*/  @P4 STG.E.U8 desc[UR32][R6.64], R0 ;  /* 0x0000000006004986 */ /* 0x0003e2000c101120 */
[----:B0-----:R-:W-:-:S03]  /*968e0*/  PRMT R2, R18, 0x7771, RZ ;  /* 0x0000777112027816 */ /* 0x001fc600000000ff */
[----:B------:R-:W2:Y:S04]  /*968f0*/  LDL.LU.64 R20, [R1+0x1b78] ;  /* 0x001b780001147983 */ /* 0x000ea80000300a00 */
[----:B-1----:R-:W2:Y:S04]  /*96900*/  LDL.LU.64 R6, [R1+0x1b98] ;  /* 0x001b980001067983 */ /* 0x002ea80000300a00 */
[----:B----4-:R0:W-:Y:S04]  /*96910*/  @P6 STG.E.U8 desc[UR32][R16.64], R2 ;  /* 0x0000000210006986 */ /* 0x0101e8000c101120 */
[----:B0-----:R-:W4:Y:S01]  /*96920*/  LDL.LU R16, [R1+0x364] ;  /* 0x0003640001107983 */ /* 0x001f220000300800 */
[----:B------:R-:W-:-:S02]  /*96930*/  ISETP.LT.AND P5, PT, R11, UR4, !P3 ;  /* 0x000000040b007c0c */ /* 0x000fc4000dfa1270 */
[----:B------:R-:W-:Y:S01]  /*96940*/  ISETP.LT.AND P3, PT, R12, UR5, !P3 ;  /* 0x000000050c007c0c */ /* 0x000fe2000df61270 */
[----:B------:R-:W-:Y:S01]  /*96950*/  ULDC UR4, c[0x0][0x228] ;  /* 0x00008a0000047ab9 */ /* 0x000fe20000000800 */
[C---:B------:R-:W-:Y:S02]  /*96960*/  PRMT R0, R18.reuse, 0x7772, RZ ;  /* 0x0000777212007816 */ /* 0x040fe400000000ff */
[----:B------:R-:W-:Y:S01]  /*96970*/  ISETP.LT.AND P6, PT, R13, UR4, !P0 ;  /* 0x000000040d007c0c */ /* 0x000fe2000c7c1270 */
[----:B------:R-:W-:Y:S01]  /*96980*/  ULDC UR4, c[0x0][0x228] ;  /* 0x00008a0000047ab9 */ /* 0x000fe20000000800 */
[----:B------:R-:W-:Y:S02]  /*96990*/  PRMT R2, R18, 0x7773, RZ ;  /* 0x0000777312027816 */ /* 0x000fe400000000ff */
[----:B------:R-:W-:Y:S01]  /*969a0*/  ISETP.LT.AND P4, PT, R15, UR4, !P0 ;  /* 0x000000040f007c0c */ /* 0x000fe2000c781270 */
[----:B------:R-:W-:Y:S01]  /*969b0*/  ULDC UR4, c[0x0][0x228] ;  /* 0x00008a0000047ab9 */ /* 0x000fe20000000800 */
[----:B------:R-:W-:Y:S01]  /*969c0*/  ULDC UR5, c[0x0][0x228] ;  /* 0x00008a0000057ab9 */ /* 0x000fe20000000800 */
[----:B---3--:R-:W-:Y:S04]  /*969d0*/  @P5 STG.E.U8 desc[UR32][R28.64], R0 ;  /* 0x000000001c005986 */ /* 0x008fe8000c101120 */
[----:B------:R-:W-:Y:S04]  /*969e0*/  @P3 STG.E.U8 desc[UR32][R26.64], R2 ;  /* 0x000000021a003986 */ /* 0x000fe8000c101120 */
[----:B----4-:R0:W-:Y:S04]  /*969f0*/  STL [R1+0x254c], R16 ;  /* 0x00254c1001007387 */ /* 0x0101e80000100800 */
[----:B0-----:R-:W3:Y:S01]  /*96a00*/  LDL.LU.64 R16, [R1+0x1b90] ;  /* 0x001b900001107983 */ /* 0x001ee20000300a00 */
[----:B------:R-:W-:Y:S01]  /*96a10*/  ISETP.LT.AND P3, PT, R23, UR4, !P0 ;  /* 0x0000000417007c0c */ /* 0x000fe2000c761270 */
[----:B------:R-:W-:Y:S01]  /*96a20*/  ULDC UR4, c[0x0][0x228] ;  /* 0x00008a0000047ab9 */ /* 0x000fe20000000800 */
[----:B------:R-:W-:-:S02]  /*96a30*/  PRMT R0, R22, 0x7770, RZ ;  /* 0x0000777016007816 */ /* 0x000fc400000000ff */
[----:B------:R-:W-:Y:S02]  /*96a40*/  ISETP.LT.AND P5, PT, R8, UR4, !P0 ;  /* 0x0000000408007c0c */ /* 0x000fe4000c7a1270 */
[C---:B------:R-:W-:Y:S01]  /*96a50*/  PRMT R2, R22.reuse, 0x7771, RZ ;  /* 0x0000777116027816 */ /* 0x040fe200000000ff */
[----:B------:R-:W4:Y:S04]  /*96a60*/  LDL.LU.64 R4, [R1+0x1ba8] ;  /* 0x001ba80001047983 */ /* 0x000f280000300a00 */
[----:B------:R-:W-:Y:S04]  /*96a70*/  @P6 STG.E.U8 desc[UR32][R24.64], R0 ;  /* 0x0000000018006986 */ /* 0x000fe8000c101120 */
[----:B--2---:R0:W-:Y:S04]  /*96a80*/  @P4 STG.E.U8 desc[UR32][R20.64], R2 ;  /* 0x0000000214004986 */ /* 0x0041e8000c101120 */
[----:B------:R-:W2:Y:S01]  /*96a90*/  LDL.LU.64 R28, [R1+0x1ba0] ;  /* 0x001ba000011c7983 */ /* 0x000ea20000300a00 */
[----:B------:R-:W-:-:S03]  /*96aa0*/  PRMT R3, R22, 0x7773, RZ ;  /* 0x0000777316037816 */ /* 0x000fc600000000ff */
[----:B------:R-:W2:Y:S01]  /*96ab0*/  LDL.LU.64 R26, [R1+0x1bc0] ;  /* 0x001bc000011a7983 */ /* 0x000ea20000300a00 */
[----:B------:R-:W-:Y:S01]  /*96ac0*/  ULDC UR4, c[0x0][0x228] ;  /* 0x00008a0000047ab9 */ /* 0x000fe20000000800 */
[----:B0-----:R-:W-:Y:S02]  /*96ad0*/  PRMT R2, R22, 0x7772, RZ ;  /* 0x0000777216027816 */ /* 0x001fe400000000ff */
[----:B------:R-:W2:Y:S04]  /*96ae0*/  LDL.LU.64 R20, [R1+0x4e0] ;  /* 0x0004e00001147983 */ /* 0x000ea80000300a00 */
[----:B------:R-:W4:Y:S04]  /*96af0*/  LDL.LU R18, [R1+0x348] ;  /* 0x0003480001127983 */ /* 0x000f280000300800 */
[----:B------:R-:W2:Y:S04]  /*96b00*/  LDL.LU.64 R24, [R1+0x1bb8] ;  /* 0x001bb80001187983 */ /* 0x000ea80000300a00 */
[----:B------:R0:W-:Y:S04]  /*96b10*/  @P3 STG.E.U8 desc[UR32][R6.64], R2 ;  /* 0x0000000206003986 */ /* 0x0001e8000c101120 */
[----:B0-----:R-:W2:Y:S04]  /*96b20*/  LDL.LU.64 R6, [R1+0x1bb0] ;  /* 0x001bb00001067983 */ /* 0x001ea80000300a00 */
[----:B---3--:R0:W-:Y:S04]  /*96b30*/  @P5 STG.E.U8 desc[UR32][R16.64], R3 ;  /* 0x0000000310005986 */ /* 0x0081e8000c101120 */
[----:B0-----:R-:W3:Y:S01]  /*96b40*/  LDL.LU R16, [R1+0x254c] ;  /* 0x00254c0001107983 */ /* 0x001ee20000300800 */
[----:B------:R-:W-:-:S02]  /*96b50*/  ISETP.LT.AND P4, PT, R9, UR4, !P0 ;  /* 0x0000000409007c0c */ /* 0x000fc4000c781270 */
[----:B------:R-:W-:Y:S01]  /*96b60*/  ISETP.LT.AND P6, PT, R10, UR5, !P0 ;  /* 0x000000050a007c0c */ /* 0x000fe2000c7c1270 */
[----:B------:R-:W-:Y:S01]  /*96b70*/  VIADD R0, R19, 0x5e ;  /* 0x0000005e13007836 */ /* 0x000fe20000000000 */
[----:B------:R-:W-:Y:S01]  /*96b80*/  ULDC UR4, c[0x0][0x228] ;  /* 0x00008a0000047ab9 */ /* 0x000fe20000000800 */
[----:B------:R-:W-:Y:S01]  /*96b90*/  ULDC UR5, c[0x0][0x228] ;  /* 0x00008a0000057ab9 */ /* 0x000fe20000000800 */
[----:B------:R-:W-:Y:S02]  /*96ba0*/  ISETP.LT.AND P5, PT, R11, UR4, !P0 ;  /* 0x000000040b007c0c */ /* 0x000fe4000c7a1270 */
[----:B------:R-:W-:Y:S02]  /*96bb0*/  ISETP.GE.AND P3, PT, R0, UR15, PT ;  /* 0x0000000f00007c0c */ /* 0x000fe4000bf66270 */
[----:B------:R-:W-:Y:S01]  /*96bc0*/  ISETP.LT.AND P0, PT, R12, UR5, !P0 ;  /* 0x000000050c007c0c */ /* 0x000fe2000c701270 */
[----:B------:R-:W-:Y:S01]  /*96bd0*/  ULDC UR4, c[0x0][0x228] ;  /* 0x00008a0000047ab9 */ /* 0x000fe20000000800 */
[----:B----4-:R-:W-:Y:S01]  /*96be0*/  PRMT R3, R18, 0x7773, RZ ;  /* 0x0000777312037816 */ /* 0x010fe200000000ff */
[----:B------:R-:W-:Y:S01]  /*96bf0*/  ULDC UR5, c[0x0][0x228] ;  /* 0x00008a0000057ab9 */ /* 0x000fe20000000800 */
[----:B---3--:R-:W-:-:S02]  /*96c00*/  PRMT R0, R16, 0x7770, RZ ;  /* 0x0000777010007816 */ /* 0x008fc400000000ff */
[----:B------:R-:W-:-:S03]  /*96c10*/  PRMT R2, R16, 0x7771, RZ ;  /* 0x0000777110027816 */ /* 0x000fc600000000ff */
[----:B------:R0:W-:Y:S04]  /*96c20*/  @P4 STG.E.U8 desc[UR32][R4.64], R0 ;  /* 0x0000000004004986 */ /* 0x0001e8000c101120 */
[----:B--2---:R1:W-:Y:S01]  /*96c30*/  @P6 STG.E.U8 desc[UR32][R28.64], R2 ;  /* 0x000000021c006986 */ /* 0x0043e2000c101120 */
[----:B------:R-:W-:Y:S01]  /*96c40*/  ISETP.LT.AND P6, PT, R13, UR4, !P1 ;  /* 0x000000040d007c0c */ /* 0x000fe2000cfc1270 */
[----:B------:R-:W-:Y:S02]  /*96c50*/  ULDC UR4, c[0x0][0x228] ;  /* 0x00008a0000047ab9 */ /* 0x000fe40000000800 */
[----:B------:R-:W-:Y:S01]  /*96c60*/  ISETP.LT.AND P4, PT, R15, UR4, !P1 ;  /* 0x000000040f007c0c */ /* 0x000fe2000cf81270 */
[----:B------:R-:W-:Y:S01]  /*96c70*/  ULDC UR4, c[0x0][0x228] ;  /* 0x00008a0000047ab9 */ /* 0x000fe20000000800 */
[----:B0-----:R-:W2:Y:S01]  /*96c80*/  LDL.LU.64 R4, [R1+0x1bd0] ;  /* 0x001bd00001047983 */ /* 0x001ea20000300a00 */
[----:B------:R-:W-:-:S03]  /*96c90*/  PRMT R0, R16, 0x7772, RZ ;  /* 0x0000777210007816 */ /* 0x000fc600000000ff */
[----:B-1----:R-:W3:Y:S01]  /*96ca0*/  LDL.LU.64 R28, [R1+0x1bc8] ;  /* 0x001bc800011c7983 */ /* 0x002ee20000300a00 */
[----:B------:R-:W-:-:S03]  /*96cb0*/  PRMT R2, R16, 0x7773, RZ ;  /* 0x0000777310027816 */ /* 0x000fc600000000ff */
[----:B------:R-:W4:Y:S04]  /*96cc0*/  LDL.LU R17, [R1+0x358] ;  /* 0x0003580001117983 */ /* 0x000f280000300800 */
[----:B------:R0:W-:Y:S04]  /*96cd0*/  @P5 STG.E.U8 desc[UR32][R26.64], R0 ;  /* 0x000000001a005986 */ /* 0x0001e8000c101120 */
[----:B------:R1:W-:Y:S01]  /*96ce0*/  @P0 STG.E.U8 desc[UR32][R20.64], R2 ;  /* 0x0000000214000986 */ /* 0x0003e2000c101120 */
[----:B0-----:R-:W-:-:S03]  /*96cf0*/  PRMT R0, R18, 0x7770, RZ ;  /* 0x0000777012007816 */ /* 0x001fc600000000ff */
[----:B-1----:R-:W4:Y:S04]  /*96d00*/  LDL.LU.64 R20, [R1+0x1be0] ;  /* 0x001be00001147983 */ /* 0x002f280000300a00 */
[----:B------:R-:W4:Y:S01]  /*96d10*/  LDL.LU.64 R26, [R1+0x1bd8] ;  /* 0x001bd800011a7983 */ /* 0x000f220000300a00 */
[----:B------:R-:W-:-:S03]  /*96d20*/  PRMT R2, R18, 0x7771, RZ ;  /* 0x0000777112027816 */ /* 0x000fc600000000ff */
[----:B------:R0:W-:Y:S04]  /*96d30*/  @P6 STG.E.U8 desc[UR32][R24.64], R0 ;  /* 0x0000000018006986 */ /* 0x0001e8000c101120 */
[----:B------:R1:W-:Y:S04]  /*96d40*/  @P4 STG.E.U8 desc[UR32][R6.64], R2 ;  /* 0x0000000206004986 */ /* 0x0003e8000c101120 */
[----:B0-----:R-:W4:Y:S04]  /*96d50*/  LDL.LU.64 R24, [R1+0x1c00] ;  /* 0x001c000001187983 */ /* 0x001f280000300a00 */
[----:B-1----:R-:W4:Y:S04]  /*96d60*/  LDL.LU.64 R6, [R1+0x1bf8] ;  /* 0x001bf80001067983 */ /* 0x002f280000300a00 */
[----:B------:R-:W4:Y:S01]  /*96d70*/  LDL.LU R16, [R1+0x338] ;  /* 0x0003380001107983 */ /* 0x000f220000300800 */
[----:B------:R-:W-:-:S03]  /*96d80*/  VIADD R0, R19, 0x5f ;  /* 0x0000005f13007836 */ /* 0x000fc60000000000 */
[----:B------:R0:W-:Y:S01]  /*96d90*/  STL [R1+0x2548], R19 ;  /* 0x0025481301007387 */ /* 0x0001e20000100800 */
[----:B------:R-:W-:-:S03]  /*96da0*/  PRMT R2, R18, 0x7772, RZ ;  /* 0x0000777212027816 */ /* 0x000fc600000000ff */
[----:B0-----:R-:W4:Y:S01]  /*96db0*/  LDL.LU.64 R18, [R1+0x1bf0] ;  /* 0x001bf00001127983 */ /* 0x001f220000300a00 */
[----:B------:R-:W-:Y:S02]  /*96dc0*/  ISETP.LT.AND P0, PT, R23, UR4, !P1 ;  /* 0x0000000417007c0c */ /* 0x000fe4000cf01270 */
[----:B------:R-:W-:Y:S01]  /*96dd0*/  ISETP.LT.AND P5, PT, R8, UR5, !P1 ;  /* 0x0000000508007c0c */ /* 0x000fe2000cfa1270 */
[----:B------:R-:W-:Y:S01]  /*96de0*/  ULDC UR4, c[0x0][0x228] ;  /* 0x00008a0000047ab9 */ /* 0x000fe20000000800 */
[----:B------:R-:W-:Y:S01]  /*96df0*/  ULDC UR5, c[0x0][0x228] ;  /* 0x00008a0000057ab9 */ /* 0x000fe20000000800 */
[----:B------:R-:W-:Y:S02]  /*96e00*/  ISETP.LT.AND P6, PT, R9, UR4, !P1 ;  /* 0x0000000409007c0c */ /* 0x000fe4000cfc1270 */
[----:B------:R-:W-:Y:S01]  /*96e10*/  ISETP.LT.AND P4, PT, R10, UR5, !P1 ;  /* 0x000000050a007c0c */ /* 0x000fe2000cf81270 */
[----:B------:R-:W-:Y:S01]  /*96e20*/  ULDC UR4, c[0x0][0x228] ;  /* 0x00008a0000047ab9 */ /* 0x000fe20000000800 */
[----:B------:R-:W-:-:S04]  /*96e30*/  ULDC UR5, c[0x0][0x228] ;  /* 0x00008a0000057ab9 */ /* 0x000fc80000000800 */
[----:B--2---:R0:W-:Y:S01]  /*96e40*/  @P0 STG.E.U8 desc[UR32][R4.64], R2 ;  /* 0x0000000204000986 */ /* 0x0041e2000c101120 */
[----:B------:R-:W-:-:S03]  /*96e50*/  ISETP.GE.AND P0, PT, R0, UR17, PT ;  /* 0x0000001100007c0c */ /* 0x000fc6000bf06270 */
[----:B---3--:R-:W-:Y:S01]  /*96e60*/  @P5 STG.E.U8 desc[UR32][R28.64], R3 ;  /* 0x000000031c005986 */ /* 0x008fe2000c101120 */
[----:B------:R-:W-:Y:S02]  /*96e70*/  ISETP.LT.AND P5, PT, R11, UR4, !P1 ;  /* 0x000000040b007c0c */ /* 0x000fe4000cfa1270 */
[C---:B----4-:R-:W-:Y:S01]  /*96e80*/  PRMT R0, R17.reuse, 0x7770, RZ ;  /* 0x0000777011007816 */ /* 0x050fe200000000ff */
[----:B------:R-:W-:Y:S01]  /*96e90*/  ULDC UR4, c[0x0][0x228] ;  /* 0x00008a0000047ab9 */ /* 0x000fe20000000800 */
[----:B------:R-:W-:Y:S01]  /*96ea0*/  ISETP.LT.AND P1, PT, R12, UR5, !P1 ;  /* 0x000000050c007c0c */ /* 0x000fe2000cf21270 */
[----:B------:R-:W-:Y:S01]  /*96eb0*/  ULDC UR5, c[0x0][0x228] ;  /* 0x00008a0000057ab9 */ /* 0x000fe20000000800 */
[----:B0-----:R-:W-:Y:S01]  /*96ec0*/  PRMT R2, R17, 0x7771, RZ ;  /* 0x0000777111027816 */ /* 0x001fe200000000ff */
[----:B------:R-:W2:Y:S04]  /*96ed0*/  LDL.LU.64 R4, [R1+0x1c08] ;  /* 0x001c080001047983 */ /* 0x000ea80000300a00 */
[----:B------:R0:W-:Y:S01]  /*96ee0*/  @P6 STG.E.U8 desc[UR32][R20.64], R0 ;  /* 0x0000000014006986 */ /* 0x0001e2000c101120 */
[----:B------:R-:W-:-:S03]  /*96ef0*/  ISETP.LT.AND P6, PT, R13, UR4, !P2 ;  /* 0x000000040d007c0c */ /* 0x000fc6000d7c1270 */
[----:B------:R1:W-:Y:S01]  /*96f00*/  @P4 STG.E.U8 desc[UR32][R26.64], R2 ;  /* 0x000000021a004986 */ /* 0x0003e2000c101120 */
[----:B------:R-:W-:Y:S01]  /*96f10*/  ULDC UR4, c[0x0][0x228] ;  /* 0x00008a0000047ab9 */ /* 0x000fe20000000800 */
[C---:B0-----:R-:W-:Y:S02]  /*96f20*/  PRMT R0, R17.reuse, 0x7773, RZ ;  /* 0x0000777311007816 */ /* 0x041fe400000000ff */
[----:B------:R-:W3:Y:S01]  /*96f30*/  LDL.LU R21, [R1+0x368] ;  /* 0x0003680001157983 */ /* 0x000ee20000300800 */
[----:B-1----:R-:W-:-:S03]  /*96f40*/  PRMT R2, R17, 0x7772, RZ ;  /* 0x0000777211027816 */ /* 0x002fc600000000ff */
[----:B------:R-:W4:Y:S04]  /*96f50*/  LDL.LU.64 R28, [R1+0x1c10] ;  /* 0x001c1000011c7983 */ /* 0x000f280000300a00 */
[----:B------:R-:W4:Y:S04]  /*96f60*/  LDL.LU.64 R26, [R1+0x1c18] ;  /* 0x001c1800011a7983 */ /* 0x000f280000300a00 */
[----:B------:R0:W-:Y:S04]  /*96f70*/  @P5 STG.E.U8 desc[UR32][R24.64], R2 ;  /* 0x0000000218005986 */ /* 0x0001e8000c101120 */
[----:B------:R1:W-:Y:S01]  /*96f80*/  @P1 STG.E.U8 desc[UR32][R6.64], R0 ;  /* 0x0000000006001986 */ /* 0x0003e2000c101120 */
[----:B0-----:R-:W-:-:S03]  /*96f90*/  PRMT R2, R16, 0x7770, RZ ;  /* 0x0000777010027816 */ /* 0x001fc600000000ff */
[----:B------:R-:W4:Y:S04]  /*96fa0*/  LDL.LU.64 R24, [R1+0x1c28] ;  /* 0x001c280001187983 */ /* 0x000f280000300a00 */
[----:B-1----:R-:W4:Y:S04]  /*96fb0*/  LDL.LU.64 R6, [R1+0x1c20] ;  /* 0x001c200001067983 */ /* 0x002f280000300a00 */
[----:B------:R0:W-:Y:S04]  /*96fc0*/  @P6 STG.E.U8 desc[UR32][R18.64], R2 ;  /* 0x0000000212006986 */ /* 0x0001e8000c101120 */
[----:B0-----:R-:W4:Y:S04]  /*96fd0*/  LDL.LU R19, [R1+0x2548] ;  /* 0x0025480001137983 */ /* 0x001f280000300800 */
[----:B------:R-:W2:Y:S01]  /*96fe0*/  LDL.LU.64 R2, [R1+0x1be8] ;  /* 0x001be80001027983 */ /* 0x000ea20000300a00 */
[----:B------:R-:W-:-:S02]  /*96ff0*/  ISETP.LT.AND P4, PT, R15, UR5, !P2 ;  /* 0x000000050f007c0c */ /* 0x000fc4000d781270 */
[----:B------:R-:W-:Y:S02]  /*97000*/  ISETP.LT.AND P5, PT, R23, UR4, !P2 ;  /* 0x0000000417007c0c */ /* 0x000fe4000d7a1270 */
[----:B------:R-:W-:Y:S01]  /*97010*/  PRMT R0, R16, 0x7771, RZ ;  /* 0x0000777110007816 */ /* 0x000fe200000000ff */
[----:B------:R-:W-:Y:S01]  /*97020*/  ULDC UR4, c[0x0][0x228] ;  /* 0x00008a0000047ab9 */ /* 0x000fe20000000800 */
[----:B------:R-:W4:Y:S01]  /*97030*/  LDL.LU R20, [R1+0x34c] ;  /* 0x00034c0001147983 */ /* 0x000f220000300800 */
[----:B------:R-:W-:Y:S01]  /*97040*/  ISETP.LT.AND P1, PT, R8, UR4, !P2 ;  /* 0x0000000408007c0c */ /* 0x000fe2000d721270 */
[----:B------:R-:W-:Y:S01]  /*97050*/  ULDC UR4, c[0x0][0x228] ;  /* 0x00008a0000047ab9 */ /* 0x000fe20000000800 */
[----:B------:R-:W-:Y:S02]  /*97060*/  ULDC UR5, c[0x0][0x228] ;  /* 0x00008a0000057ab9 */ /* 0x000fe40000000800 */
[----:B------:R-:W-:Y:S01]  /*97070*/  ISETP.LT.AND P6, PT, R10, UR5, !P2 ;  /* 0x000000050a007c0c */ /* 0x000fe2000d7c1270 */
[----:B------:R-:W-:Y:S01]  /*97080*/  ULDC UR5, c[0x0][0x228] ;  /* 0x00008a0000057ab9 */ /* 0x000fe20000000800 */
[----:B--2---:R0:W-:Y:S01]  /*97090*/  @P4 STG.E.U8 desc[UR32][R2.64], R0 ;  /* 0x0000000002004986 */ /* 0x0041e2000c101120 */
[----:B------:R-:W-:Y:S01]  /*970a0*/  ISETP.LT.AND P4, PT, R9, UR4, !P2 ;  /* 0x0000000409007c0c */ /* 0x000fe2000d781270 */
[----:B------:R-:W-:Y:S01]  /*970b0*/  ULDC UR4, c[0x0][0x228] ;  /* 0x00008a0000047ab9 */ /* 0x000fe20000000800 */
[----:B0-----:R-:W-:-:S05]  /*970c0*/  PRMT R0, R16, 0x7772, RZ ;  /* 0x0000777210007816 */ /* 0x001fca00000000ff */
[----:B------:R0:W-:Y:S01]  /*970d0*/  @P5 STG.E.U8 desc[UR32][R4.64], R0 ;  /* 0x0000000004005986 */ /* 0x0001e2000c101120 */
[----:B------:R-:W-:Y:S02]  /*970e0*/  ISETP.LT.AND P5, PT, R11, UR4, !P2 ;  /* 0x000000040b007c0c */ /* 0x000fe4000d7a1270 */
[----:B---3--:R-:W-:Y:S01]  /*970f0*/  PRMT R3, R21, 0x7770, RZ ;  /* 0x0000777015037816 */ /* 0x008fe200000000ff */
[----:B------:R-:W-:Y:S01]  /*97100*/  ULDC UR4, c[0x0][0x228] ;  /* 0x00008a0000047ab9 */ /* 0x000fe20000000800 */
[----:B0-----:R-:W-:Y:S02]  /*97110*/  PRMT R0, R16, 0x7773, RZ ;  /* 0x0000777310007816 */ /* 0x001fe400000000ff */
[----:B------:R-:W2:Y:S04]  /*97120*/  LDL.LU.64 R16, [R1+0x1c40] ;  /* 0x001c400001107983 */ /* 0x000ea80000300a00 */
[----:B------:R0:W-:Y:S04]  /*97130*/  STL.64 [R1+0x2540], R10 ;  /* 0x0025400a01007387 */ /* 0x0001e80000100a00 */
[----:B0-----:R-:W3:Y:S04]  /*97140*/  LDL.LU.64 R10, [R1+0x1c38] ;  /* 0x001c3800010a7983 */ /* 0x001ee80000300a00 */
[----:B----4-:R0:W-:Y:S01]  /*97150*/  @P1 STG.E.U8 desc[UR32][R28.64], R0 ;  /* 0x000000001c001986 */ /* 0x0101e2000c101120 */
[----:B------:R-:W-:Y:S01]  /*97160*/  VIADD R2, R19, 0x60 ;  /* 0x0000006013027836 */ /* 0x000fe20000000000 */
[----:B------:R-:W-:-:S02]  /*97170*/  ISETP.LT.AND P2, PT, R12, UR4, !P2 ;  /* 0x000000040c007c0c */ /* 0x000fc4000d741270 */
[----:B------:R1:W-:Y:S01]  /*97180*/  @P4 STG.E.U8 desc[UR32][R26.64], R3 ;  /* 0x000000031a004986 */ /* 0x0003e2000c101120 */
[----:B------:R-:W-:Y:S01]  /*97190*/  ULDC UR4, c[0x0][0x228] ;  /* 0x00008a0000047ab9 */ /* 0x000fe20000000800 */
[C---:B0-----:R-:W-:Y:S02]  /*971a0*/  PRMT R0, R21.reuse, 0x7771, RZ ;  /* 0x0000777115007816 */ /* 0x041fe400000000ff */
[----:B------:R-:W-:Y:S02]  /*971b0*/  ISETP.GE.AND P1, PT, R2, UR19, PT ;  /* 0x0000001302007c0c */ /* 0x000fe4000bf26270 */
[----:B------:R-:W-:Y:S01]  /*971c0*/  PRMT R2, R21, 0x7772, RZ ;  /* 0x0000777215027816 */ /* 0x000fe200000000ff */
[----:B-1----:R-:W4:Y:S04]  /*971d0*/  LDL.LU.64 R26, [R1+0x1c30] ;  /* 0x001c3000011a7983 */ /* 0x002f280000300a00 */
[----:B------:R0:W-:Y:S01]  /*971e0*/  @P6 STG.E.U8 desc[UR32][R24.64], R0 ;  /* 0x0000000018006986 */ /* 0x0001e2000c101120 */
[----:B------:R-:W-:-:S03]  /*971f0*/  ISETP.LT.AND P6, PT, R13, UR4, !P3 ;  /* 0x000000040d007c0c */ /* 0x000fc6000dfc1270 */
[----:B------:R-:W4:Y:S04]  /*97200*/  LDL.LU.64 R28, [R1+0x4e8] ;  /* 0x0004e800011c7983 */ /* 0x000f280000300a00 */
[----:B------:R-:W4:Y:S04]  /*97210*/  LDL.LU R18, [R1+0x35c] ;  /* 0x00035c0001127983 */ /* 0x000f280000300800 */
[----:B------:R1:W-:Y:S01]  /*97220*/  @P5 STG.E.U8 desc[UR32][R6.64], R2 ;  /* 0x0000000206005986 */ /* 0x0003e2000c101120 */
[----:B------:R-:W-:Y:S02]  /*97230*/  PRMT R3, R21, 0x7773, RZ ;  /* 0x0000777315037816 */ /* 0x000fe400000000ff */
[----:B------:R-:W-:-:S02]  /*97240*/  PRMT R4, R20, 0x7772, RZ ;  /* 0x0000777214047816 */ /* 0x000fc400000000ff */
[C---:B------:R-:W-:Y:S02]  /*97250*/  PRMT R5, R20.reuse, 0x7773, RZ ;  /* 0x0000777314057816 */ /* 0x040fe400000000ff */
[----:B------:R-:W-:Y:S01]  /*97260*/  ISETP.LT.AND P4, PT, R15, UR5, !P3 ;  /* 0x000000050f007c0c */ /* 0x000fe2000df81270 */
[----:B------:R-:W-:Y:S01]  /*97270*/  ULDC UR4, c[0x0][0x228] ;  /* 0x00008a0000047ab9 */ /* 0x000fe20000000800 */
[C---:B0-----:R-:W-:Y:S01]  /*97280*/  PRMT R0, R20.reuse, 0x7770, RZ ;  /* 0x0000777014007816 */ /* 0x041fe200000000ff */
[----:B-1----:R-:W4:Y:S04]  /*97290*/  LDL.LU.64 R6, [R1+0x1c50] ;  /* 0x001c500001067983 */ /* 0x002f280000300a00 */
[----:B------:R-:W4:Y:S04]  /*972a0*/  LDL.LU.64 R24, [R1+0x1c48] ;  /* 0x001c480001187983 */ /* 0x000f280000300a00 */
[----:B------:R0:W-:Y:S01]  /*972b0*/  STL [R1+0x2538], R15 ;  /* 0x0025380f01007387 */ /* 0x0001e20000100800 */
[----:B------:R-:W-:-:S02]  /*972c0*/  PRMT R2, R20, 0x7771, RZ ;  /* 0x0000777114027816 */ /* 0x000fc400000000ff */
[----:B------:R-:W-:Y:S01]  /*972d0*/  ISETP.LT.AND P5, PT, R23, UR6, !P3 ;  /* 0x0000000617007c0c */ /* 0x000fe2000dfa1270 */
[----:B------:R-:W4:Y:S01]  /*972e0*/  LDL.LU.64 R20, [R1+0x1c70] ;  /* 0x001c700001147983 */ /* 0x000f220000300a00 */
[----:B------:R-:W-:Y:S01]  /*972f0*/  ULDC UR5, c[0x0][0x228] ;  /* 0x00008a0000057ab9 */ /* 0x000fe20000000800 */
[----:B------:R-:W-:Y:S02]  /*97300*/  ULDC UR6, c[0x0][0x228] ;  /* 0x00008a0000067ab9 */ /* 0x000fe40000000800 */
[----:B0-----:R-:W4:Y:S04]  /*97310*/  LDL.LU.64 R14, [R1+0x1c68] ;  /* 0x001c6800010e7983 */ /* 0x001f280000300a00 */
[----:B--2---:R0:W-:Y:S04]  /*97320*/  @P2 STG.E.U8 desc[UR32][R16.64], R3 ;  /* 0x0000000310002986 */ /* 0x0041e8000c101120 */
[----:B0-----:R-:W2:Y:S04]  /*97330*/  LDL.LU R16, [R1+0x33c] ;  /* 0x00033c0001107983 */ /* 0x001ea80000300800 */
[----:B---3--:R0:W-:Y:S04]  /*97340*/  @P6 STG.E.U8 desc[UR32][R10.64], R0 ;  /* 0x000000000a006986 */ /* 0x0081e8000c101120 */
[----:B0-----:R-:W3:Y:S01]  /*97350*/  LDL.LU.64 R10, [R1+0x2540] ;  /* 0x00254000010a7983 */ /* 0x001ee20000300a00 */
[----:B------:R-:W-:Y:S01]  /*97360*/  ISETP.LT.AND P2, PT, R8, UR4, !P3 ;  /* 0x0000000408007c0c */ /* 0x000fe2000df41270 */
[----:B------:R-:W-:-:S02]  /*97370*/  ULDC UR4, c[0x0][0x228] ;  /* 0x00008a0000047ab9 */ /* 0x000fc40000000800 */
[----:B------:R-:W-:Y:S01]  /*97380*/  ISETP.LT.AND P6, PT, R9, UR4, !P3 ;  /* 0x0000000409007c0c */ /* 0x000fe2000dfc1270 */
[----:B----4-:R0:W-:Y:S01]  /*97390*/  @P4 STG.E.U8 desc[UR32][R26.64], R2 ;  /* 0x000000021a004986 */ /* 0x0101e2000c101120 */
[----:B------:R-:W-:-:S03]  /*973a0*/  ULDC UR4, c[0x0][0x228] ;  /* 0x00008a0000047ab9 */ /* 0x000fc60000000800 */
[----:B------:R-:W-:Y:S01]  /*973b0*/  @P5 STG.E.U8 desc[UR32][R28.64], R4 ;  /* 0x000000041c005986 */ /* 0x000fe2000c101120 */
[----:B------:R-:W-:Y:S01]  /*973c0*/  VIADD R0, R19, 0x61 ;  /* 0x0000006113007836 */ /* 0x000fe20000000000 */
[----:B0-----:R-:W-:Y:S02]  /*973d0*/  PRMT R2, R18, 0x7770, RZ ;  /* 0x0000777012027816 */ /* 0x001fe400000000ff */
[----:B------:R-:W4:Y:S04]  /*973e0*/  LDL.LU.64 R26, [R1+0x1c58] ;  /* 0x001c5800011a7983 */ /* 0x000f280000300a00 */
[----:B------:R0:W-:Y:S04]  /*973f0*/  @P2 STG.E.U8 desc[UR32][R6.64], R5 ;  /* 0x0000000506002986 */ /* 0x0001e8000c101120 */
[----:B------:R1:W-:Y:S01]  /*97400*/  @P6 STG.E.U8 desc[UR32][R24.64], R2 ;  /* 0x0000000218006986 */ /* 0x0003e2000c101120 */
[----:B------:R-:W-:-:S02]  /*97410*/  ISETP.GE.AND P2, PT, R0, UR23, PT ;  /* 0x0000001700007c0c */ /* 0x000fc4000bf46270 */
[C---:B------:R-:W-:Y:S01]  /*97420*/  PRMT R0, R18.reuse, 0x7772, RZ ;  /* 0x0000777212007816 */ /* 0x040fe200000000ff */
[----:B0-----:R-:W4:Y:S01]  /*97430*/  LDL.LU.64 R4, [R1+0x1c60] ;  /* 0x001c600001047983 */ /* 0x001f220000300a00 */
[----:B-1----:R-:W-:-:S03]  /*97440*/  PRMT R2, R18, 0x7771, RZ ;  /* 0x0000777112027816 */ /* 0x002fc600000000ff */
[----:B------:R-:W4:Y:S04]  /*97450*/  LDL.LU.64 R6, [R1+0x1c78] ;  /* 0x001c780001067983 */ /* 0x000f280000300a00 */
[----:B------:R-:W4:Y:S04]  /*97460*/  LDL.LU.64 R28, [R1+0x1c80] ;  /* 0x001c8000011c7983 */ /* 0x000f280000300a00 */
[----:B------:R-:W4:Y:S04]  /*97470*/  LDL.LU.64 R24, [R1+0x1c90] ;  /* 0x001c900001187983 */ /* 0x000f280000300a00 */
[----:B------:R-:W4:Y:S01]  /*97480*/  LDL.LU R17, [R1+0x36c] ;  /* 0x00036c0001117983 */ /* 0x000f220000300800 */
[----:B---3--:R-:W-:-:S02]  /*97490*/  ISETP.LT.AND P5, PT, R10, UR4, !P3 ;  /* 0x000000040a007c0c */ /* 0x008fc4000dfa1270 */
[----:B------:R-:W-:Y:S01]  /*974a0*/  ISETP.LT.AND P4, PT, R11, UR5, !P3 ;  /* 0x000000050b007c0c */ /* 0x000fe2000df81270 */
[----:B------:R-:W-:Y:S01]  /*974b0*/  ULDC UR4, c[0x0][0x228] ;  /* 0x00008a0000047ab9 */ /* 0x000fe20000000800 */
[----:B------:R-:W-:-:S09]  /*974c0*/  ULDC UR5, c[0x0][0x228] ;  /* 0x00008a0000057ab9 */ /* 0x000fd20000000800 */
[----:B------:R0:W-:Y:S04]  /*974d0*/  @P5 STG.E.U8 desc[UR32][R20.64], R2 ;  /* 0x0000000214005986 */ /* 0x0001e8000c101120 */
[----:B------:R1:W-:Y:S04]  /*974e0*/  @P4 STG.E.U8 desc[UR32][R14.64], R0 ;  /* 0x000000000e004986 */ /* 0x0003e8000c101120 */
[----:B0-----:R-:W3:Y:S04]  /*974f0*/  LDL.LU.64 R20, [R1+0x1c88] ;  /* 0x001c880001147983 */ /* 0x001ee80000300a00 */
[----:B-1----:R-:W3:Y:S01]  /*97500*/  LDL.LU R15, [R1+0x2538] ;  /* 0x00253800010f7983 */ /* 0x002ee20000300800 */
[----:B------:R-:W-:-:S02]  /*97510*/  ISETP.LT.AND P3, PT, R12, UR4, !P3 ;  /* 0x000000040c007c0c */ /* 0x000fc4000df61270 */
[----:B------:R-:W-:Y:S01]  /*97520*/  ISETP.LT.AND P6, PT, R13, UR5, !P0 ;  /* 0x000000050d007c0c */ /* 0x000fe2000c7c1270 */
[----:B------:R-:W-:Y:S01]  /*97530*/  ULDC UR4, c[0x0][0x228] ;  /* 0x00008a0000047ab9 */ /* 0x000fe20000000800 */
[----:B------:R-:W-:Y:S02]  /*97540*/  PRMT R3, R18, 0x7773, RZ ;  /* 0x0000777312037816 */ /* 0x000fe400000000ff */
[C---:B--2---:R-:W-:Y:S01]  /*97550*/  PRMT R0, R16.reuse, 0x7770, RZ ;  /* 0x0000777010007816 */ /* 0x044fe200000000ff */
[----:B------:R-:W-:Y:S01]  /*97560*/  ULDC UR5, c[0x0][0x228] ;  /* 0x00008a0000057ab9 */ /* 0x000fe20000000800 */
[----:B------:R-:W-:-:S05]  /*97570*/  PRMT R2, R16, 0x7771, RZ ;  /* 0x0000777110027816 */ /* 0x000fca00000000ff */
[----:B----4-:R0:W-:Y:S01]  /*97580*/  @P3 STG.E.U8 desc[UR32][R4.64], R3 ;  /* 0x0000000304003986 */ /* 0x0101e2000c101120 */
[----:B------:R-:W-:-:S03]  /*97590*/  ISETP.LT.AND P3, PT, R23, UR5, !P0 ;  /* 0x0000000517007c0c */ /* 0x000fc6000c761270 */
[----:B------:R1:W-:Y:S01]  /*975a0*/  @P6 STG.E.U8 desc[UR32][R26.64], R0 ;  /* 0x000000001a006986 */ /* 0x0003e2000c101120 */
[----:B------:R-:W-:Y:S02]  /*975b0*/  ULDC UR5, c[0x0][0x228] ;  /* 0x00008a0000057ab9 */ /* 0x000fe40000000800 */
[----:B------:R-:W-:Y:S01]  /*975c0*/  ISETP.LT.AND P5, PT, R9, UR5, !P0 ;  /* 0x0000000509007c0c */ /* 0x000fe2000c7a1270 */
[----:B------:R-:W-:Y:S01]  /*975d0*/  ULDC UR5, c[0x0][0x228] ;  /* 0x00008a0000057ab9 */ /* 0x000fe20000000800 */
[----:B0-----:R-:W-:Y:S01]  /*975e0*/  PRMT R3, R16, 0x7772, RZ ;  /* 0x0000777210037816 */ /* 0x001fe200000000ff */
[----:B------:R-:W2:Y:S01]  /*975f0*/  LDL.LU.64 R4, [R1+0x1ca0] ;  /* 0x001ca00001047983 */ /* 0x000ea20000300a00 */
[----:B-1----:R-:W-:-:S03]  /*97600*/  VIADD R0, R19, 0x62 ;  /* 0x0000006213007836 */ /* 0x002fc60000000000 */
[----:B------:R-:W4:Y:S04]  /*97610*/  LDL.LU R18, [R1+0x60] ;  /* 0x0000600001127983 */ /* 0x000f280000300800 */
[----:B------:R-:W2:Y:S01]  /*97620*/  LDL.LU.64 R26, [R1+0x1c98] ;  /* 0x001c9800011a7983 */ /* 0x000ea20000300a00 */
[----:B---3--:R-:W-:Y:S01]  /*97630*/  ISETP.LT.AND P4, PT, R15, UR4, !P0 ;  /* 0x000000040f007c0c */ /* 0x008fe2000c781270 */
[----:B------:R-:W-:Y:S02]  /*97640*/  ULDC UR4, c[0x0][0x228] ;  /* 0x00008a0000047ab9 */ /* 0x000fe40000000800 */
[----:B------:R-:W-:Y:S01]  /*97650*/  ISETP.LT.AND P6, PT, R8, UR4, !P0 ;  /* 0x0000000408007c0c */ /* 0x000fe2000c7c1270 */
[----:B------:R-:W-:-:S09]  /*97660*/  ULDC UR4, c[0x0][0x228] ;  /* 0x00008a0000047ab9 */ /* 0x000fd20000000800 */
[----:B------:R0:W-:Y:S01]  /*97670*/  @P4 STG.E.U8 desc[UR32][R6.64], R2 ;  /* 0x0000000206004986 */ /* 0x0001e2000c101120 */
[----:B------:R-:W-:Y:S02]  /*97680*/  ISETP.GE.AND P4, PT, R0, UR25, PT ;  /* 0x0000001900007c0c */ /* 0x000fe4000bf86270 */
[----:B------:R-:W-:Y:S01]  /*97690*/  PRMT R0, R16, 0x7773, RZ ;  /* 0x0000777310007816 */ /* 0x000fe200000000ff */
[----:B------:R1:W-:Y:S01]  /*976a0*/  @P3 STG.E.U8 desc[UR32][R28.64], R3 ;  /* 0x000000031c003986 */ /* 0x0003e2000c101120 */
[----:B------:R-:W-:Y:S01]  /*976b0*/  ISETP.LT.AND P3, PT, R10, UR4, !P0 ;  /* 0x000000040a007c0c */ /* 0x000fe2000c761270 */
[----:B------:R-:W-:Y:S02]  /*976c0*/  ULDC UR4, c[0x0][0x228] ;  /* 0x00008a0000047ab9 */ /* 0x000fe40000000800 */
[----:B------:R3:W-:Y:S01]  /*976d0*/  @P6 STG.E.U8 desc[UR32][R24.64], R0 ;  /* 0x0000000018006986 */ /* 0x0007e2000c101120 */
[----:B0-----:R-:W-:-:S03]  /*976e0*/  PRMT R2, R17, 0x7770, RZ ;  /* 0x0000777011027816 */ /* 0x001fc600000000ff */
[----:B------:R-:W2:Y:S04]  /*976f0*/  LDL.LU.64 R6, [R1+0x4f0] ;  /* 0x0004f00001067983 */ /* 0x000ea80000300a00 */
[----:B-1----:R-:W2:Y:S01]  /*97700*/  LDL.LU.64 R28, [R1+0x1cb8] ;  /* 0x001cb800011c7983 */ /* 0x002ea20000300a00 */
[----:B------:R-:W-:Y:S01]  /*97710*/  ISETP.LT.AND P6, PT, R11, UR5, !P0 ;  /* 0x000000050b007c0c */ /* 0x000fe2000c7c1270 */
[----:B------:R-:W-:Y:S02]  /*97720*/  ULDC UR5, c[0x0][0x228] ;  /* 0x00008a0000057ab9 */ /* 0x000fe40000000800 */
[----:B------:R0:W-:Y:S04]  /*97730*/  @P5 STG.E.U8 desc[UR32][R20.64], R2 ;  /* 0x0000000214005986 */ /* 0x0001e8000c101120 */
[----:B---3--:R-:W3:Y:S01]  /*97740*/  LDL.LU.64 R24, [R1+0x1cb0] ;  /* 0x001cb00001187983 */ /* 0x008ee20000300a00 */
[----:B------:R-:W-:-:S02]  /*97750*/  ISETP.LT.AND P0, PT, R12, UR4, !P0 ;  /* 0x000000040c007c0c */ /* 0x000fc4000c701270 */
[----:B------:R-:W-:Y:S02]  /*97760*/  ISETP.LT.AND P5, PT, R13, UR5, !P1 ;  /* 0x000000050d007c0c */ /* 0x000fe4000cfa1270 */
[C---:B------:R-:W-:Y:S02]  /*97770*/  PRMT R0, R17.reuse, 0x7771, RZ ;  /* 0x0000777111007816 */ /* 0x040fe400000000ff */
[C---:B------:R-:W-:Y:S01]  /*97780*/  PRMT R3, R17.reuse, 0x7773, RZ ;  /* 0x0000777311037816 */ /* 0x040fe200000000ff */
[----:B------:R-:W-:Y:S01]  /*97790*/  ULDC UR4, c[0x0][0x228] ;  /* 0x00008a0000047ab9 */ /* 0x000fe20000000800 */
[----:B------:R-:W-:Y:S01]  /*977a0*/  ULDC UR5, c[0x0][0x228] ;  /* 0x00008a0000057ab9 */ /* 0x000fe20000000800 */
[----:B0-----:R-:W3:Y:S04]  /*977b0*/  LDL.LU.64 R20, [R1+0x1cc8] ;  /* 0x001cc80001147983 */ /* 0x001ee80000300a00 */
[----:B------:R-:W3:Y:S04]  /*977c0*/  LDL.LU R16, [R1+0x370] ;  /* 0x0003700001107983 */ /* 0x000ee80000300800 */
[----:B------:R0:W-:Y:S04]  /*977d0*/  STL.64 [R1+0x2530], R12 ;  /* 0x0025300c01007387 */ /* 0x0001e80000100a00 */
[----:B0-----:R-:W4:Y:S01]  /*977e0*/  LDL.LU.64 R12, [R1+0x1ca8] ;  /* 0x001ca800010c7983 */ /* 0x001f220000300a00 */
[----:B------:R-:W-:-:S03]  /*977f0*/  PRMT R2, R17, 0x7772, RZ ;  /* 0x0000777211027816 */ /* 0x000fc600000000ff */
[----:B----4-:R0:W-:Y:S04]  /*97800*/  @P3 STG.E.U8 desc[UR32][R12.64], R0 ;  /* 0x000000000c003986 */ /* 0x0101e8000c101120 */
[----:B0-----:R-:W4:Y:S01]  /*97810*/  LDL.LU.64 R12, [R1+0x1cc0] ;  /* 0x001cc000010c7983 */ /* 0x001f220000300a00 */
[----:B------:R-:W-:-:S03]  /*97820*/  PRMT R0, R18, 0x7770, RZ ;  /* 0x0000777012007816 */ /* 0x000fc600000000ff */
[----:B--2---:R-:W-:Y:S04]  /*97830*/  @P6 STG.E.U8 desc[UR32][R4.64], R2 ;  /* 0x0000000204006986 */ /* 0x004fe8000c101120 */
[----:B------:R0:W-:Y:S04]  /*97840*/  @P0 STG.E.U8 desc[UR32][R26.64], R3 ;  /* 0x000000031a000986 */ /* 0x0001e8000c101120 */
[----:B------:R1:W-:Y:S04]  /*97850*/  @P5 STG.E.U8 desc[UR32][R6.64], R0 ;  /* 0x0000000006005986 */ /* 0x0003e8000c101120 */
[----:B0-----:R-:W2:Y:S04]  /*97860*/  LDL.LU.64 R26, [R1+0x1ce0] ;  /* 0x001ce000011a7983 */ /* 0x001ea80000300a00 */
[----:B-1----:R-:W2:Y:S01]  /*97870*/  LDL.LU.64 R6, [R1+0x1cd8] ;  /* 0x001cd80001067983 */ /* 0x002ea20000300a00 */
[----:B------:R-:W-:Y:S01]  /*97880*/  ISETP.LT.AND P6, PT, R15, UR4, !P1 ;  /* 0x000000040f007c0c */ /* 0x000fe2000cfc1270 */
[----:B------:R-:W-:Y:S01]  /*97890*/  ULDC UR4, c[0x0][0x228] ;  /* 0x00008a0000047ab9 */ /* 0x000fe20000000800 */
[----:B------:R-:W-:-:S02]  /*978a0*/  PRMT R0, R18, 0x7771, RZ ;  /* 0x0000777112007816 */ /* 0x000fc400000000ff */
[----:B------:R-:W-:Y:S01]  /*978b0*/  ISETP.LT.AND P3, PT, R23, UR4, !P1 ;  /* 0x0000000417007c0c */ /* 0x000fe2000cf61270 */
[----:B------:R-:W-:Y:S01]  /*978c0*/  ULDC UR4, c[0x0][0x228] ;  /* 0x00008a0000047ab9 */ /* 0x000fe20000000800 */
[----:B------:R-:W-:Y:S02]  /*978d0*/  PRMT R2, R18, 0x7772, RZ ;  /* 0x0000777212027816 */ /* 0x000fe400000000ff */
[----:B------:R-:W-:Y:S01]  /*978e0*/  ISETP.LT.AND P0, PT, R8, UR4, !P1 ;  /* 0x0000000408007c0c */ /* 0x000fe2000cf01270 */
[----:B------:R-:W-:Y:S01]  /*978f0*/  ULDC UR4, c[0x0][0x228] ;  /* 0x00008a0000047ab9 */ /* 0x000fe20000000800 */
[----:B---3--:R-:W-:Y:S02]  /*97900*/  PRMT R3, R16, 0x7770, RZ ;  /* 0x0000777010037816 */ /* 0x008fe400000000ff */
[----:B------:R-:W-:Y:S01]  /*97910*/  ISETP.LT.AND P5, PT, R9, UR4, !P1 ;  /* 0x0000000409007c0c */ /* 0x000fe2000cfa1270 */
[----:B------:R-:W3:Y:S04]  /*97920*/  LDL.LU R17, [R1+0x500] ;  /* 0x0005000001117983 */ /* 0x000ee80000300800 */
[----:B------:R-:W-:Y:S04]  /*97930*/  @P6 STG.E.U8 desc[UR32][R28.64], R0 ;  /* 0x000000001c006986 */ /* 0x000fe8000c101120 */
[----:B------:R-:W3:Y:S01]  /*97940*/  LDL.LU.64 R4, [R1+0x1ce8] ;  /* 0x001ce80001047983 */ /* 0x000ee20000300a00 */
[----:B------:R-:W-:-:S03]  /*97950*/  ULDC UR4, c[0x0][0x228] ;  /* 0x00008a0000047ab9 */ /* 0x000fc60000000800 */
[----:B------:R0:W-:Y:S02]  /*97960*/  @P3 STG.E.U8 desc[UR32][R24.64], R2 ;  /* 0x0000000218003986 */ /* 0x0001e4000c101120 */
[----:B0-----:R-:W-:Y:S02]  /*97970*/  PRMT R2, R18, 0x7773, RZ ;  /* 0x0000777312027816 */ /* 0x001fe400000000ff */
[----:B------:R-:W3:Y:S04]  /*97980*/  LDL.LU.64 R24, [R1+0x1cd0] ;  /* 0x001cd00001187983 */ /* 0x000ee80000300a00 */
[----:B------:R-:W3:Y:S04]  /*97990*/  LDL.LU.64 R28, [R1+0x1cf8] ;  /* 0x001cf800011c7983 */ /* 0x000ee80000300a00 */
[----:B------:R0:W-:Y:S04]  /*979a0*/  @P0 STG.E.U8 desc[UR32][R20.64], R2 ;  /* 0x0000000214000986 */ /* 0x0001e8000c101120 */
[----:B0-----:R-:W3:Y:S01]  /*979b0*/  LDL.LU.64 R20, [R1+0x1cf0] ;  /* 0x001cf00001147983 */ /* 0x001ee20000300a00 */
[----:B------:R-:W-:-:S02]  /*979c0*/  ISETP.LT.AND P3, PT, R10, UR4, !P1 ;  /* 0x000000040a007c0c */ /* 0x000fc4000cf61270 */
[----:B------:R-:W-:Y:S01]  /*979d0*/  ISETP.LT.AND P6, PT, R11, UR5, !P1 ;  /* 0x000000050b007c0c */ /* 0x000fe2000cfc1270 */
[----:B------:R-:W-:Y:S01]  /*979e0*/  VIADD R0, R19, 0x75 ;  /* 0x0000007513007836 */ /* 0x000fe20000000000 */
[----:B------:R-:W-:Y:S01]  /*979f0*/  PRMT R2, R16, 0x7772, RZ ;  /* 0x0000777210027816 */ /* 0x000fe200000000ff */
[----:B------:R-:W-:Y:S01]  /*97a00*/  ULDC UR4, c[0x0][0x228] ;  /* 0x00008a0000047ab9 */ /* 0x000fe20000000800 */
[----:B------:R-:W-:Y:S02]  /*97a10*/  ULDC UR5, c[0x0][0x228] ;  /* 0x00008a0000057ab9 */ /* 0x000fe40000000800 */
[----:B------:R-:W-:Y:S02]  /*97a20*/  ISETP.GE.AND P0, PT, R0, UR45, PT ;  /* 0x0000002d00007c0c */ /* 0x000fe4000bf06270 */
[C---:B------:R-:W-:Y:S01]  /*97a30*/  PRMT R0, R16.reuse, 0x7771, RZ ;  /* 0x0000777110007816 */ /* 0x040fe200000000ff */
[----:B----4-:R0:W-:Y:S04]  /*97a40*/  @P5 STG.E.U8 desc[UR32][R12.64], R3 ;  /* 0x000000030c005986 */ /* 0x0101e8000c101120 */
[----:B0-----:R-:W4:Y:S04]  /*97a50*/  LDL.LU.64 R12, [R1+0x2530] ;  /* 0x00253000010c7983 */ /* 0x001f280000300a00 */
[----:B------:R-:W4:Y:S04]  /*97a60*/  LDL.LU R18, [R1+0x520] ;  /* 0x0005200001127983 */ /* 0x000f280000300800 */
[----:B--2---:R0:W-:Y:S04]  /*97a70*/  @P3 STG.E.U8 desc[UR32][R26.64], R0 ;  /* 0x000000001a003986 */ /* 0x0041e8000c101120 */
[----:B------:R1:W-:Y:S04]  /*97a80*/  @P6 STG.E.U8 desc[UR32][R6.64], R2 ;  /* 0x0000000206006986 */ /* 0x0003e8000c101120 */
[----:B0-----:R-:W2:Y:S04]  /*97a90*/  LDL.LU.64 R26, [R1+0x1d08] ;  /* 0x001d0800011a7983 */ /* 0x001ea80000300a00 */
[----:B-1----:R-:W2:Y:S01]  /*97aa0*/  LDL.LU.64 R6, [R1+0x1d00] ;  /* 0x001d000001067983 */ /* 0x002ea20000300a00 */
[----:B------:R-:W-:-:S02]  /*97ab0*/  PRMT R0, R16, 0x7773, RZ ;  /* 0x0000777310007816 */ /* 0x000fc400000000ff */
[----:B---3--:R-:W-:Y:S02]  /*97ac0*/  PRMT R2, R17, 0x7770, RZ ;  /* 0x0000777011027816 */ /* 0x008fe400000000ff */
[----:B----4-:R-:W-:Y:S02]  /*97ad0*/  ISETP.LT.AND P1, PT, R12, UR4, !P1 ;  /* 0x000000040c007c0c */ /* 0x010fe4000cf21270 */
[----:B------:R-:W-:Y:S01]  /*97ae0*/  ISETP.LT.AND P5, PT, R13, UR5, !P2 ;  /* 0x000000050d007c0c */ /* 0x000fe2000d7a1270 */
[----:B------:R-:W-:Y:S01]  /*97af0*/  ULDC UR4, c[0x0][0x228] ;  /* 0x00008a0000047ab9 */ /* 0x000fe20000000800 */
[----:B------:R-:W-:Y:S01]  /*97b00*/  ULDC UR5, c[0x0][0x228] ;  /* 0x00008a0000057ab9 */ /* 0x000fe20000000800 */
[----:B------:R-:W-:Y:S01]  /*97b10*/  ISETP.LT.AND P6, PT, R15, UR4, !P2 ;  /* 0x000000040f007c0c */ /* 0x000fe2000d7c1270 */
[----:B------:R-:W-:Y:S02]  /*97b20*/  ULDC UR4, c[0x0][0x228] ;  /* 0x00008a0000047ab9 */ /* 0x000fe40000000800 */
[----:B------:R-:W-:Y:S01]  /*97b30*/  ISETP.LT.AND P3, PT, R23, UR4, !P2 ;  /* 0x0000000417007c0c */ /* 0x000fe2000d761270 */
[----:B------:R-:W-:-:S04]  /*97b40*/  ULDC UR4, c[0x0][0x228] ;  /* 0x00008a0000047ab9 */ /* 0x000fc80000000800 */
[----:B------:R-:W-:Y:S04]  /*97b50*/  @P1 STG.E.U8 desc[UR32][R4.64], R0 ;  /* 0x0000000004001986 */ /* 0x000fe8000c101120 */
[----:B------:R0:W-:Y:S01]  /*97b60*/  @P5 STG.E.U8 desc[UR32][R24.64], R2 ;  /* 0x0000000218005986 */ /* 0x0001e2000c101120 */
[----:B------:R-:W-:Y:S02]  /*97b70*/  ISETP.LT.AND P1, PT, R8, UR4, !P2 ;  /* 0x0000000408007c0c */ /* 0x000fe4000d721270 */
[----:B------:R-:W-:Y:S02]  /*97b80*/  ISETP.LT.AND P5, PT, R9, UR5, !P2 ;  /* 0x0000000509007c0c */ /* 0x000fe4000d7a1270 */
[----:B------:R-:W-:Y:S01]  /*97b90*/  PRMT R3, R18, 0x7770, RZ ;  /* 0x0000777012037816 */ /* 0x000fe200000000ff */
[----:B------:R-:W-:Y:S01]  /*97ba0*/  ULDC UR5, c[0x0][0x228] ;  /* 0x00008a0000057ab9 */ /* 0x000fe20000000800 */
[----:B------:R-:W-:Y:S01]  /*97bb0*/  ULDC UR4, c[0x0][0x22c] ;  /* 0x00008b0000047ab9 */ /* 0x000fe20000000800 */
[----:B0-----:R-:W3:Y:S04]  /*97bc0*/  LDL.LU.64 R24, [R1+0x1d18] ;  /* 0x001d180001187983 */ /* 0x001ee80000300a00 */
[----:B------:R-:W4:Y:S01]  /*97bd0*/  LDL.LU.64 R4, [R1+0x1d10] ;  /* 0x001d100001047983 */ /* 0x000f220000300a00 */
[----:B------:R-:W-:-:S02]  /*97be0*/  PRMT R0, R17, 0x7771, RZ ;  /* 0x0000777111007816 */ /* 0x000fc400000000ff */
[C---:B------:R-:W-:Y:S01]  /*97bf0*/  PRMT R2, R17.reuse, 0x7772, RZ ;  /* 0x0000777211027816 */ /* 0x040fe200000000ff */
[----:B------:R-:W4:Y:S04]  /*97c00*/  LDL.LU R16, [R1+0x64] ;  /* 0x0000640001107983 */ /* 0x000f280000300800 */
[----:B------:R0:W-:Y:S04]  /*97c10*/  @P6 STG.E.U8 desc[UR32][R28.64], R0 ;  /* 0x000000001c006986 */ /* 0x0001e8000c101120 */
[----:B------:R1:W-:Y:S04]  /*97c20*/  @P3 STG.E.U8 desc[UR32][R20.64], R2 ;  /* 0x0000000214003986 */ /* 0x0003e8000c101120 */
[----:B0-----:R-:W4:Y:S01]  /*97c30*/  LDL.LU.64 R28, [R1+0x1d20] ;  /* 0x001d2000011c7983 */ /* 0x001f220000300a00 */
[----:B-1----:R-:W-:-:S03]  /*97c40*/  PRMT R2, R17, 0x7773, RZ ;  /* 0x0000777311027816 */ /* 0x002fc600000000ff */
[----:B------:R-:W4:Y:S04]  /*97c50*/  LDL.LU.64 R20, [R1+0x4f8] ;  /* 0x0004f80001147983 */ /* 0x000f280000300a00 */
[----:B--2---:R0:W-:Y:S04]  /*97c60*/  @P1 STG.E.U8 desc[UR32][R26.64], R2 ;  /* 0x000000021a001986 */ /* 0x0041e8000c101120 */
[----:B------:R1:W-:Y:S04]  /*97c70*/  @P5 STG.E.U8 desc[UR32][R6.64], R3 ;  /* 0x0000000306005986 */ /* 0x0003e8000c101120 */
[----:B0-----:R-:W2:Y:S04]  /*97c80*/  LDL.LU.64 R26, [R1+0x1d30] ;  /* 0x001d3000011a7983 */ /* 0x001ea80000300a00 */
[----:B-1----:R-:W2:Y:S01]  /*97c90*/  LDL.LU.64 R6, [R1+0x1d28] ;  /* 0x001d280001067983 */ /* 0x002ea20000300a00 */
[----:B------:R-:W-:Y:S01]  /*97ca0*/  ISETP.LT.AND P3, PT, R10, UR5, !P2 ;  /* 0x000000050a007c0c */ /* 0x000fe2000d761270 */
[----:B------:R-:W-:Y:S01]  /*97cb0*/  VIADD R0, R19, 0x63 ;  /* 0x0000006313007836 */ /* 0x000fe20000000000 */
[----:B------:R-:W-:Y:S01]  /*97cc0*/  ISETP.LT.AND P6, PT, R11, UR6, !P2 ;  /* 0x000000060b007c0c */ /* 0x000fe2000d7c1270 */
[----:B------:R-:W-:Y:S01]  /*97cd0*/  ULDC UR5, c[0x0][0x228] ;  /* 0x00008a0000057ab9 */ /* 0x000fe20000000800 */
[----:B------:R-:W-:Y:S01]  /*97ce0*/  PRMT R2, R18, 0x7772, RZ ;  /* 0x0000777212027816 */ /* 0x000fe200000000ff */
[----:B------:R-:W2:Y:S01]  /*97cf0*/  LDL.LU R17, [R1+0x374] ;  /* 0x0003740001117983 */ /* 0x000ea20000300800 */
[----:B------:R-:W-:-:S02]  /*97d00*/  ISETP.GE.AND P1, PT, R0, UR4, PT ;  /* 0x0000000400007c0c */ /* 0x000fc4000bf26270 */
[----:B------:R-:W-:Y:S01]  /*97d10*/  PRMT R0, R18, 0x7771, RZ ;  /* 0x0000777112007816 */ /* 0x000fe200000000ff */
[----:B------:R-:W-:Y:S01]  /*97d20*/  ULDC UR4, c[0x0][0x228] ;  /* 0x00008a0000047ab9 */ /* 0x000fe20000000800 */
[----:B------:R-:W-:Y:S02]  /*97d30*/  ISETP.LT.AND P5, PT, R13, UR5, !P4 ;  /* 0x000000050d007c0c */ /* 0x000fe4000e7a1270 */
[----:B------:R-:W-:Y:S01]  /*97d40*/  ISETP.LT.AND P2, PT, R12, UR4, !P2 ;  /* 0x000000040c007c0c */ /* 0x000fe2000d741270 */
[----:B------:R-:W-:Y:S01]  /*97d50*/  ULDC UR4, c[0x0][0x228] ;  /* 0x00008a0000047ab9 */ /* 0x000fe20000000800 */
[----:B------:R-:W-:Y:S01]  /*97d60*/  ULDC UR5, c[0x0][0x228] ;  /* 0x00008a0000057ab9 */ /* 0x000fe20000000800 */
[----:B------:R-:W-:Y:S01]  /*97d70*/  ULDC UR6, c[0x0][0x228] ;  /* 0x00008a0000067ab9 */ /* 0x000fe20000000800 */
[----:B---3--:R0:W-:Y:S04]  /*97d80*/  @P3 STG.E.U8 desc[UR32][R24.64], R0 ;  /* 0x0000000018003986 */ /* 0x0081e8000c101120 */
[----:B----4-:R1:W-:Y:S01]  /*97d90*/  @P6 STG.E.U8 desc[UR32][R4.64], R2 ;  /* 0x0000000204006986 */ /* 0x0103e2000c101120 */
[----:B------:R-:W-:-:S02]  /*97da0*/  ISETP.LT.AND P6, PT, R15, UR4, !P4 ;  /* 0x000000040f007c0c */ /* 0x000fc4000e7c1270 */
[----:B------:R-:W-:Y:S01]  /*97db0*/  ISETP.LT.AND P3, PT, R23, UR5, !P4 ;  /* 0x0000000517007c0c */ /* 0x000fe2000e761270 */
[----:B------:R-:W-:Y:S01]  /*97dc0*/  ULDC UR4, c[0x0][0x228] ;  /* 0x00008a0000047ab9 */ /* 0x000fe20000000800 */
[----:B------:R-:W-:Y:S01]  /*97dd0*/  ULDC UR5, c[0x0][0x228] ;  /* 0x00008a0000057ab9 */ /* 0x000fe20000000800 */
[----:B0-----:R-:W3:Y:S01]  /*97de0*/  LDL.LU.64 R24, [R1+0x1d40] ;  /* 0x001d400001187983 */ /* 0x001ee20000300a00 */
[----:B------:R-:W-:Y:S02]  /*97df0*/  PRMT R0, R18, 0x7773, RZ ;  /* 0x0000777312007816 */ /* 0x000fe400000000ff */
[----:B-1----:R-:W-:Y:S01]  /*97e00*/  PRMT R2, R16, 0x7770, RZ ;  /* 0x0000777010027816 */ /* 0x002fe200000000ff */
[----:B------:R-:W4:Y:S04]  /*97e10*/  LDL.LU.64 R4, [R1+0x1d38] ;  /* 0x001d380001047983 */ /* 0x000f280000300a00 */
[----:B------:R0:W-:Y:S04]  /*97e20*/  @P2 STG.E.U8 desc[UR32][R28.64], R0 ;  /* 0x000000001c002986 */ /* 0x0001e8000c101120 */
[----:B------:R1:W-:Y:S01]  /*97e30*/  @P5 STG.E.U8 desc[UR32][R20.64], R2 ;  /* 0x0000000214005986 */ /* 0x0003e2000c101120 */
[----:B------:R-:W-:Y:S01]  /*97e40*/  ISETP.LT.AND P5, PT, R8, UR4, !P4 ;  /* 0x0000000408007c0c */ /* 0x000fe2000e7a1270 */
[----:B------:R-:W-:-:S02]  /*97e50*/  ULDC UR4, c[0x0][0x228] ;  /* 0x00008a0000047ab9 */ /* 0x000fc40000000800 */
[----:B------:R-:W-:Y:S01]  /*97e60*/  ISETP.LT.AND P2, PT, R9, UR4, !P4 ;  /* 0x0000000409007c0c */ /* 0x000fe2000e741270 */
[----:B------:R-:W-:Y:S01]  /*97e70*/  ULDC UR4, c[0x0][0x228] ;  /* 0x00008a0000047ab9 */ /* 0x000fe20000000800 */
[C---:B0-----:R-:W-:Y:S01]  /*97e80*/  PRMT R0, R16.reuse, 0x7771, RZ ;  /* 0x0000777110007816 */ /* 0x041fe200000000ff */
[----:B-1----:R-:W4:Y:S01]  /*97e90*/  LDL.LU.64 R20, [R1+0x1d50] ;  /* 0x001d500001147983 */ /* 0x002f220000300a00 */
[----:B------:R-:W-:-:S03]  /*97ea0*/  PRMT R2, R16, 0x7772, RZ ;  /* 0x0000777210027816 */ /* 0x000fc600000000ff */
[----:B------:R-:W4:Y:S04]  /*97eb0*/  LDL.LU.64 R28, [R1+0x1d48] ;  /* 0x001d4800011c7983 */ /* 0x000f280000300a00 */
[----:B------:R-:W4:Y:S04]  /*97ec0*/  LDL.LU R18, [R1+0x504] ;  /* 0x0005040001127983 */ /* 0x000f280000300800 */
[----:B--2---:R-:W-:Y:S04]  /*97ed0*/  @P6 STG.E.U8 desc[UR32][R26.64], R0 ;  /* 0x000000001a006986 */ /* 0x004fe8000c101120 */
[----:B------:R-:W-:Y:S04]  /*97ee0*/  STL.64 [R1+0x2528], R8 ;  /* 0x0025280801007387 */ /* 0x000fe80000100a00 */
[----:B------:R0:W-:Y:S04]  /*97ef0*/  @P3 STG.E.U8 desc[UR32][R6.64], R2 ;  /* 0x0000000206003986 */ /* 0x0001e8000c101120 */
[----:B0-----:R-:W2:Y:S04]  /*97f00*/  LDL.LU.64 R6, [R1+0x1d70] ;  /* 0x001d700001067983 */ /* 0x001ea80000300a00 */
[----:B------:R-:W2:Y:S01]  /*97f10*/  LDL.LU.64 R8, [R1+0x1d60] ;  /* 0x001d600001087983 */ /* 0x000ea20000300a00 */
[----:B------:R-:W-:-:S02]  /*97f20*/  PRMT R0, R16, 0x7773, RZ ;  /* 0x0000777310007816 */ /* 0x000fc400000000ff */
[----:B------:R-:W-:Y:S02]  /*97f30*/  ISETP.LT.AND P3, PT, R10, UR4, !P4 ;  /* 0x000000040a007c0c */ /* 0x000fe4000e761270 */
[----:B------:R-:W-:Y:S01]  /*97f40*/  PRMT R2, R17, 0x7770, RZ ;  /* 0x0000777011027816 */ /* 0x000fe200000000ff */
[----:B------:R-:W-:Y:S01]  /*97f50*/  ULDC UR4, c[0x0][0x228] ;  /* 0x00008a0000047ab9 */ /* 0x000fe20000000800 */
[----:B------:R-:W2:Y:S04]  /*97f60*/  LDL.LU.64 R26, [R1+0x1d58] ;  /* 0x001d5800011a7983 */ /* 0x000ea80000300a00 */
[----:B---3--:R0:W-:Y:S01]  /*97f70*/  @P5 STG.E.U8 desc[UR32][R24.64], R0 ;  /* 0x0000000018005986 */ /* 0x0081e2000c101120 */
[----:B------:R-:W-:Y:S01]  /*97f80*/  ISETP.LT.AND P5, PT, R11, UR5, !P4 ;  /* 0x000000050b007c0c */ /* 0x000fe2000e7a1270 */
[----:B------:R-:W-:Y:S01]  /*97f90*/  ULDC UR5, c[0x0][0x228] ;  /* 0x00008a0000057ab9 */ /* 0x000fe20000000800 */
[----:B------:R-:W-:-:S02]  /*97fa0*/  ISETP.LT.AND P4, PT, R12, UR4, !P4 ;  /* 0x000000040c007c0c */ /* 0x000fc4000e781270 */
[----:B------:R-:W-:Y:S01]  /*97fb0*/  ISETP.LT.AND P6, PT, R13, UR5, !P1 ;  /* 0x000000050d007c0c */ /* 0x000fe2000cfc1270 */
[----:B----4-:R1:W-:Y:S01]  /*97fc0*/  @P2 STG.E.U8 desc[UR32][R4.64], R2 ;  /* 0x0000000204002986 */ /* 0x0103e2000c101120 */
[----:B------:R-:W-:Y:S01]  /*97fd0*/  ULDC UR4, c[0x0][0x228] ;  /* 0x00008a0000047ab9 */ /* 0x000fe20000000800 */
[----:B------:R-:W-:Y:S01]  /*97fe0*/  ULDC UR5, c[0x0][0x228] ;  /* 0x00008a0000057ab9 */ /* 0x000fe20000000800 */
[C---:B0-----:R-:W-:Y:S01]  /*97ff0*/  PRMT R0, R17.reuse, 0x7771, RZ ;  /* 0x0000777111007816 */ /* 0x041fe200000000ff */
[----:B------:R-:W3:Y:S04]  /*98000*/  LDL.LU.64 R24, [R1+0x1d68] ;  /* 0x001d680001187983 */ /* 0x000ee80000300a00 */
[----:B------:R-:W4:Y:S01]  /*98010*/  LDL.LU R16, [R1+0x524] ;  /* 0x0005240001107983 */ /* 0x000f220000300800 */
[----:B-1----:R-:W-:-:S03]  /*98020*/  PRMT R2, R17, 0x7772, RZ ;  /* 0x0000777211027816 */ /* 0x002fc600000000ff */
[----:B------:R0:W-:Y:S04]  /*98030*/  @P3 STG.E.U8 desc[UR32][R20.64], R0 ;  /* 0x0000000014003986 */ /* 0x0001e8000c101120 */
[----:B------:R1:W-:Y:S01]  /*98040*/  @P5 STG.E.U8 desc[UR32][R28.64], R2 ;  /* 0x000000021c005986 */ /* 0x0003e2000c101120 */
[----:B0-----:R-:W-:Y:S02]  /*98050*/  PRMT R0, R17, 0x7773, RZ ;  /* 0x0000777311007816 */ /* 0x001fe400000000ff */
[----:B-1----:R-:W-:Y:S01]  /*98060*/  PRMT R2, R18, 0x7770, RZ ;  /* 0x0000777012027816 */ /* 0x002fe200000000ff */
[----:B------:R-:W4:Y:S04]  /*98070*/  LDL.LU.64 R20, [R1+0x1d78] ;  /* 0x001d780001147983 */ /* 0x000f280000300a00 */
[----:B------:R-:W4:Y:S04]  /*98080*/  LDL.LU.64 R4, [R1+0x1d80] ;  /* 0x001d800001047983 */ /* 0x000f280000300a00 */
[----:B------:R-:W4:Y:S04]  /*98090*/  LDL.LU.64 R28, [R1+0x1d90] ;  /* 0x001d9000011c7983 */ /* 0x000f280000300a00 */
[----:B--2---:R0:W-:Y:S04]  /*980a0*/  @P4 STG.E.U8 desc[UR32][R6.64], R0 ;  /* 0x0000000006004986 */ /* 0x0041e8000c101120 */
[----:B------:R1:W-:Y:S04]  /*980b0*/  @P6 STG.E.U8 desc[UR32][R8.64], R2 ;  /* 0x0000000208006986 */ /* 0x0003e8000c101120 */
[----:B0-----:R-:W2:Y:S04]  /*980c0*/  LDL.LU.64 R6, [R1+0x1d88] ;  /* 0x001d880001067983 */ /* 0x001ea80000300a00 */
[----:B-1----:R-:W4:Y:S01]  /*980d0*/  LDL.LU.64 R8, [R1+0x2528] ;  /* 0x0025280001087983 */ /* 0x002f220000300a00 */
[----:B------:R-:W-:-:S02]  /*980e0*/  ISETP.LT.AND P2, PT, R15, UR6, !P1 ;  /* 0x000000060f007c0c */ /* 0x000fc4000cf41270 */
[----:B------:R-:W-:Y:S02]  /*980f0*/  ISETP.LT.AND P3, PT, R23, UR4, !P1 ;  /* 0x0000000417007c0c */ /* 0x000fe4000cf61270 */
[C---:B------:R-:W-:Y:S02]  /*98100*/  PRMT R3, R18.reuse, 0x7771, RZ ;  /* 0x0000777112037816 */ /* 0x040fe400000000ff */
[----:B------:R-:W-:Y:S01]  /*98110*/  PRMT R0, R18, 0x7772, RZ ;  /* 0x0000777212007816 */ /* 0x000fe200000000ff */
[----:B------:R-:W-:Y:S01]  /*98120*/  ULDC UR4, c[0x0][0x228] ;  /* 0x00008a0000047ab9 */ /* 0x000fe20000000800 */
[----:B------:R-:W-:Y:S01]  /*98130*/  VIADD R2, R19, 0x64 ;  /* 0x0000006413027836 */ /* 0x000fe20000000000 */
[----:B------:R-:W-:-:S04]  /*98140*/  ULDC UR6, c[0x0][0x228] ;  /* 0x00008a0000067ab9 */ /* 0x000fc80000000800 */
[----:B------:R0:W-:Y:S04]  /*98150*/  @P2 STG.E.U8 desc[UR32][R26.64], R3 ;  /* 0x000000031a002986 */ /* 0x0001e8000c101120 */
[----:B0-----:R-:W2:Y:S04]  /*98160*/  LDL.LU.64 R26, [R1+0x510] ;  /* 0x00051000011a7983 */ /* 0x001ea80000300a00 */
[----:B------:R-:W2:Y:S04]  /*98170*/  LDL.LU R17, [R1+0x68] ;  /* 0x0000680001117983 */ /* 0x000ea80000300800 */
[----:B------:R0:W-:Y:S04]  /*98180*/  STL.64 [R1+0x2520], R10 ;  /* 0x0025200a01007387 */ /* 0x0001e80000100a00 */
[----:B---3--:R1:W-:Y:S01]  /*98190*/  @P3 STG.E.U8 desc[UR32][R24.64], R0 ;  /* 0x0000000018003986 */ /* 0x0083e2000c101120 */
[----:B----4-:R-:W-:Y:S01]  /*981a0*/  ISETP.LT.AND P4, PT, R9, UR5, !P1 ;  /* 0x0000000509007c0c */ /* 0x010fe2000cf81270 */
[----:B------:R-:W-:-:S02]  /*981b0*/  ULDC UR5, c[0x0][0x228] ;  /* 0x00008a0000057ab9 */ /* 0x000fc40000000800 */
[----:B------:R-:W-:Y:S01]  /*981c0*/  ISETP.LT.AND P3, PT, R10, UR5, !P1 ;  /* 0x000000050a007c0c */ /* 0x000fe2000cf61270 */
[----:B------:R-:W-:Y:S02]  /*981d0*/  ULDC UR5, c[0x0][0x228] ;  /* 0x00008a0000057ab9 */ /* 0x000fe40000000800 */
[----:B------:R-:W-:Y:S02]  /*981e0*/  ISETP.LT.AND P6, PT, R11, UR5, !P1 ;  /* 0x000000050b007c0c */ /* 0x000fe4000cfc1270 */
[----:B------:R-:W-:Y:S01]  /*981f0*/  ISETP.LT.AND P5, PT, R8, UR4, !P1 ;  /* 0x0000000408007c0c */ /* 0x000fe2000cfa1270 */
[----:B0-----:R-:W3:Y:S01]  /*98200*/  LDL.LU.64 R10, [R1+0x1da8] ;  /* 0x001da800010a7983 */ /* 0x001ee20000300a00 */
[----:B------:R-:W-:Y:S01]  /*98210*/  ULDC UR4, c[0x0][0x22c] ;  /* 0x00008b0000047ab9 */ /* 0x000fe20000000800 */
[----:B-1----:R-:W-:Y:S02]  /*98220*/  PRMT R0, R18, 0x7773, RZ ;  /* 0x0000777312007816 */ /* 0x002fe400000000ff */
[----:B------:R-:W-:-:S02]  /*98230*/  ISETP.GE.AND P2, PT, R2, UR4, PT ;  /* 0x0000000402007c0c */ /* 0x000fc4000bf46270 */
[----:B------:R-:W-:Y:S01]  /*98240*/  PRMT R2, R16, 0x7770, RZ ;  /* 0x0000777010027816 */ /* 0x000fe200000000ff */
[----:B------:R-:W-:Y:S01]  /*98250*/  ULDC UR4, c[0x0][0x228] ;  /* 0x00008a0000047ab9 */ /* 0x000fe20000000800 */
[----:B------:R-:W4:Y:S01]  /*98260*/  LDL.LU.64 R24, [R1+0x1da0] ;  /* 0x001da00001187983 */ /* 0x000f220000300a00 */
[----:B------:R-:W-:-:S03]  /*98270*/  ULDC UR5, c[0x0][0x228] ;  /* 0x00008a0000057ab9 */ /* 0x000fc60000000800 */
[----:B------:R0:W-:Y:S04]  /*98280*/  @P5 STG.E.U8 desc[UR32][R20.64], R0 ;  /* 0x0000000014005986 */ /* 0x0001e8000c101120 */
[----:B------:R1:W-:Y:S01]  /*98290*/  @P4 STG.E.U8 desc[UR32][R4.64], R2 ;  /* 0x0000000204004986 */ /* 0x0003e2000c101120 */
[C---:B0-----:R-:W-:Y:S02]  /*982a0*/  PRMT R0, R16.reuse, 0x7771, RZ ;  /* 0x0000777110007816 */ /* 0x041fe400000000ff */
[----:B-1----:R-:W-:Y:S01]  /*982b0*/  PRMT R2, R16, 0x7772, RZ ;  /* 0x0000777210027816 */ /* 0x002fe200000000ff */
[----:B------:R-:W4:Y:S04]  /*982c0*/  LDL.LU.64 R20, [R1+0x1d98] ;  /* 0x001d980001147983 */ /* 0x000f280000300a00 */
[----:B------:R0:W-:Y:S01]  /*982d0*/  @P3 STG.E.U8 desc[UR32][R28.64], R0 ;  /* 0x000000001c003986 */ /* 0x0001e2000c101120 */
[----:B------:R-:W-:Y:S01]  /*982e0*/  ISETP.LT.AND P3, PT, R12, UR4, !P1 ;  /* 0x000000040c007c0c */ /* 0x000fe2000cf61270 */
[----:B------:R-:W-:-:S02]  /*982f0*/  ULDC UR4, c[0x0][0x228] ;  /* 0x00008a0000047ab9 */ /* 0x000fc40000000800 */
[----:B--2---:R1:W-:Y:S01]  /*98300*/  @P6 STG.E.U8 desc[UR32][R6.64], R2 ;  /* 0x0000000206006986 */ /* 0x0043e2000c101120 */
[----:B------:R-:W-:Y:S01]  /*98310*/  ISETP.LT.AND P6, PT, R13, UR4, !P2 ;  /* 0x000000040d007c0c */ /* 0x000fe2000d7c1270 */
[----:B------:R-:W-:Y:S01]  /*98320*/  ULDC UR4, c[0x0][0x22c] ;  /* 0x00008b0000047ab9 */ /* 0x000fe20000000800 */
[----:B0-----:R-:W-:Y:S01]  /*98330*/  VIADD R0, R19, 0x65 ;  /* 0x0000006513007836 */ /* 0x001fe20000000000 */
[----:B------:R-:W2:Y:S04]  /*98340*/  LDL.LU.64 R28, [R1+0x1db0] ;  /* 0x001db000011c7983 */ /* 0x000ea80000300a00 */
[----:B-1----:R-:W2:Y:S01]  /*98350*/  LDL.LU R7, [R1+0x378] ;  /* 0x0003780001077983 */ /* 0x002ea20000300800 */
[----:B------:R-:W-:-:S03]  /*98360*/  PRMT R2, R16, 0x7773, RZ ;  /* 0x0000777310027816 */ /* 0x000fc600000000ff */
[----:B------:R-:W2:Y:S01]  /*98370*/  LDL.LU.64 R4, [R1+0x1dc8] ;  /* 0x001dc80001047983 */ /* 0x000ea20000300a00 */
[----:B------:R-:W-:Y:S02]  /*98380*/  ISETP.GE.AND P1, PT, R0, UR4, PT ;  /* 0x0000000400007c0c */ /* 0x000fe4000bf26270 */
[----:B------:R-:W-:Y:S02]  /*98390*/  PRMT R0, R17, 0x7770, RZ ;  /* 0x0000777011007816 */ /* 0x000fe400000000ff */
[----:B------:R-:W-:Y:S01]  /*983a0*/  ISETP.LT.AND P5, PT, R15, UR5, !P2 ;  /* 0x000000050f007c0c */ /* 0x000fe2000d7a1270 */
[----:B------:R0:W-:Y:S01]  /*983b0*/  @P3 STG.E.U8 desc[UR32][R26.64], R2 ;  /* 0x000000021a003986 */ /* 0x0001e2000c101120 */
[----:B------:R-:W-:Y:S01]  /*983c0*/  ULDC UR4, c[0x0][0x228] ;  /* 0x00008a0000047ab9 */ /* 0x000fe20000000800 */
[----:B------:R-:W-:Y:S02]  /*983d0*/  ISETP.LT.AND P4, PT, R23, UR6, !P2 ;  /* 0x0000000617007c0c */ /* 0x000fe4000d781270 */
[----:B------:R-:W-:Y:S01]  /*983e0*/  PRMT R3, R17, 0x7772, RZ ;  /* 0x0000777211037816 */ /* 0x000fe200000000ff */
[----:B------:R-:W-:Y:S01]  /*983f0*/  ULDC UR5, c[0x0][0x228] ;  /* 0x00008a0000057ab9 */ /* 0x000fe20000000800 */
[----:B0-----:R-:W2:Y:S04]  /*98400*/  LDL.LU.64 R26, [R1+0x1dd8] ;  /* 0x001dd800011a7983 */ /* 0x001ea80000300a00 */
[----:B------:R-:W2:Y:S04]  /*98410*/  LDL.LU R16, [R1+0x508] ;  /* 0x0005080001107983 */ /* 0x000ea80000300800 */
[----:B---3--:R0:W-:Y:S01]  /*98420*/  @P6 STG.E.U8 desc[UR32][R10.64], R0 ;  /* 0x000000000a006986 */ /* 0x0081e2000c101120 */
[----:B------:R-:W-:-:S02]  /*98430*/  ISETP.LT.AND P3, PT, R8, UR4, !P2 ;  /* 0x0000000408007c0c */ /* 0x000fc4000d761270 */
[C---:B------:R-:W-:Y:S01]  /*98440*/  PRMT R2, R17.reuse, 0x7771, RZ ;  /* 0x0000777111027816 */ /* 0x040fe200000000ff */
[----:B------:R-:W-:Y:S01]  /*98450*/  ULDC UR4, c[0x0][0x228] ;  /* 0x00008a0000047ab9 */ /* 0x000fe20000000800 */
[----:B------:R-:W-:Y:S01]  /*98460*/  ULDC UR6, c[0x0][0x228] ;  /* 0x00008a0000067ab9 */ /* 0x000fe20000000800 */
[----:B0-----:R-:W3:Y:S01]  /*98470*/  LDL.LU.64 R10, [R1+0x2520] ;  /* 0x00252000010a7983 */ /* 0x001ee20000300a00 */
[----:B------:R-:W-:Y:S02]  /*98480*/  PRMT R0, R17, 0x7773, RZ ;  /* 0x0000777311007816 */ /* 0x000fe400000000ff */
[----:B------:R-:W-:Y:S01]  /*98490*/  ISETP.LT.AND P6, PT, R9, UR4, !P2 ;  /* 0x0000000409007c0c */ /* 0x000fe2000d7c1270 */
[----:B----4-:R0:W-:Y:S01]  /*984a0*/  @P5 STG.E.U8 desc[UR32][R24.64], R2 ;  /* 0x0000000218005986 */ /* 0x0101e2000c101120 */
[----:B------:R-:W-:-:S03]  /*984b0*/  ULDC UR4, c[0x0][0x228] ;  /* 0x00008a0000047ab9 */ /* 0x000fc60000000800 */
[----:B------:R1:W-:Y:S04]  /*984c0*/  @P4 STG.E.U8 desc[UR32][R20.64], R3 ;  /* 0x0000000314004986 */ /* 0x0003e8000c101120 */
[----:B0-----:R-:W4:Y:S04]  /*984d0*/  LDL.LU.64 R24, [R1+0x1dd0] ;  /* 0x001dd00001187983 */ /* 0x001f280000300a00 */
[----:B-1----:R-:W4:Y:S04]  /*984e0*/  LDL.LU.64 R20, [R1+0x1dc0] ;  /* 0x001dc00001147983 */ /* 0x002f280000300a00 */
[----:B--2---:R0:W-:Y:S04]  /*984f0*/  @P3 STG.E.U8 desc[UR32][R28.64], R0 ;  /* 0x000000001c003986 */ /* 0x0041e8000c101120 */
[----:B0-----:R-:W2:Y:S04]  /*98500*/  LDL.LU.64 R28, [R1+0x1de0] ;  /* 0x001de000011c7983 */ /* 0x001ea80000300a00 */
[----:B------:R-:W2:Y:S04]  /*98510*/  LDL.LU R6, [R1+0x528] ;  /* 0x0005280001067983 */ /* 0x000ea80000300800 */
[----:B------:R0:W-:Y:S01]  /*98520*/  STL.64 [R1+0x2510], R12 ;  /* 0x0025100c01007387 */ /* 0x0001e20000100a00 */
[----:B---3--:R-:W-:-:S02]  /*98530*/  ISETP.LT.AND P5, PT, R10, UR5, !P2 ;  /* 0x000000050a007c0c */ /* 0x008fc4000d7a1270 */
[----:B------:R-:W-:Y:S01]  /*98540*/  ISETP.LT.AND P4, PT, R11, UR4, !P2 ;  /* 0x000000040b007c0c */ /* 0x000fe2000d781270 */
[----:B------:R-:W-:Y:S01]  /*98550*/  ULDC UR4, c[0x0][0x228] ;  /* 0x00008a0000047ab9 */ /* 0x000fe20000000800 */
[----:B------:R-:W-:Y:S01]  /*98560*/  ULDC UR5, c[0x0][0x228] ;  /* 0x00008a0000057ab9 */ /* 0x000fe20000000800 */
[----:B------:R-:W-:Y:S02]  /*98570*/  ISETP.LT.AND P2, PT, R12, UR4, !P2 ;  /* 0x000000040c007c0c */ /* 0x000fe4000d741270 */
[----:B------:R-:W-:Y:S02]  /*98580*/  ISETP.LT.AND P3, PT, R13, UR5, !P1 ;  /* 0x000000050d007c0c */ /* 0x000fe4000cf61270 */
[C---:B------:R-:W-:Y:S01]  /*98590*/  PRMT R2, R7.reuse, 0x7770, RZ ;  /* 0x0000777007027816 */ /* 0x040fe200000000ff */
[----:B0-----:R-:W3:Y:S01]  /*985a0*/  LDL.LU.64 R12, [R1+0x1db8] ;  /* 0x001db800010c7983 */ /* 0x001ee20000300a00 */
[C---:B------:R-:W-:Y:S01]  /*985b0*/  PRMT R0, R7.reuse, 0x7771, RZ ;  /* 0x0000777107007816 */ /* 0x040fe200000000ff */
[----:B------:R-:W-:Y:S01]  /*985c0*/  ULDC UR4, c[0x0][0x228] ;  /* 0x00008a0000047ab9 */ /* 0x000fe20000000800 */
[----:B------:R-:W-:Y:S01]  /*985d0*/  ULDC UR5, c[0x0][0x228] ;  /* 0x00008a0000057ab9 */ /* 0x000fe20000000800 */
[----:B---3--:R0:W-:Y:S04]  /*985e0*/  @P6 STG.E.U8 desc[UR32][R12.64], R2 ;  /* 0x000000020c006986 */ /* 0x0081e8000c101120 */
[----:B0-----:R-:W3:Y:S01]  /*985f0*/  LDL.LU.64 R12, [R1+0x1df0] ;  /* 0x001df000010c7983 */ /* 0x001ee20000300a00 */
[----:B------:R-:W-:-:S03]  /*98600*/  PRMT R2, R7, 0x7772, RZ ;  /* 0x0000777207027816 */ /* 0x000fc600000000ff */
[----:B------:R0:W-:Y:S04]  /*98610*/  @P5 STG.E.U8 desc[UR32][R4.64], R0 ;  /* 0x0000000004005986 */ /* 0x0001e8000c101120 */
[----:B------:R-:W-:Y:S01]  /*98620*/  @P4 STG.E.U8 desc[UR32][R26.64], R2 ;  /* 0x000000021a004986 */ /* 0x000fe2000c101120 */
[----:B0-----:R-:W-:-:S03]  /*98630*/  PRMT R0, R7, 0x7773, RZ ;  /* 0x0000777307007816 */ /* 0x001fc600000000ff */
[----:B---3--:R0:W-:Y:S04]  /*98640*/  STL.64 [R1+0x2518], R12 ;  /* 0x0025180c01007387 */ /* 0x0081e80000100a00 */
[----:B0-----:R-:W3:Y:S04]  /*98650*/  LDL.LU.64 R12, [R1+0x1df8] ;  /* 0x001df800010c7983 */ /* 0x001ee80000300a00 */
[----:B----4-:R0:W-:Y:S01]  /*98660*/  @P2 STG.E.U8 desc[UR32][R24.64], R0 ;  /* 0x0000000018002986 */ /* 0x0101e2000c101120 */
[----:B------:R-:W-:Y:S01]  /*98670*/  ISETP.LT.AND P2, PT, R15, UR4, !P1 ;  /* 0x000000040f007c0c */ /* 0x000fe2000cf41270 */
[----:B------:R-:W-:Y:S01]  /*98680*/  ULDC UR4, c[0x0][0x228] ;  /* 0x00008a0000047ab9 */ /* 0x000fe20000000800 */
[----:B------:R-:W-:-:S02]  /*98690*/  PRMT R2, R16, 0x7770, RZ ;  /* 0x0000777010027816 */ /* 0x000fc400000000ff */
[----:B------:R-:W-:Y:S01]  /*986a0*/  ISETP.LT.AND P4, PT, R23, UR4, !P1 ;  /* 0x0000000417007c0c */ /* 0x000fe2000cf81270 */
[----:B------:R-:W-:Y:S01]  /*986b0*/  ULDC UR4, c[0x0][0x22c] ;  /* 0x00008b0000047ab9 */ /* 0x000fe20000000800 */
[----:B------:R-:W4:Y:S04]  /*986c0*/  LDL.LU.64 R4, [R1+0x1de8] ;  /* 0x001de80001047983 */ /* 0x000f280000300a00 */
[----:B------:R1:W-:Y:S01]  /*986d0*/  @P3 STG.E.U8 desc[UR32][R20.64], R2 ;  /* 0x0000000214003986 */ /* 0x0003e2000c101120 */
[----:B0-----:R-:W-:-:S03]  /*986e0*/  VIADD R0, R19, 0x66 ;  /* 0x0000006613007836 */ /* 0x001fc60000000000 */
[----:B------:R-:W4:Y:S04]  /*986f0*/  LDL.LU.64 R24, [R1+0x1e00] ;  /* 0x001e000001187983 */ /* 0x000f280000300a00 */
[----:B------:R-:W4:Y:S01]  /*98700*/  LDL.LU.64 R26, [R1+0x1e18] ;  /* 0x001e1800011a7983 */ /* 0x000f220000300a00 */
[----:B------:R-:W-:Y:S02]  /*98710*/  ISETP.GE.AND P3, PT, R0, UR4, PT ;  /* 0x0000000400007c0c */ /* 0x000fe4000bf66270 */
[C---:B-1----:R-:W-:Y:S02]  /*98720*/  PRMT R2, R16.reuse, 0x7771, RZ ;  /* 0x0000777110027816 */ /* 0x042fe400000000ff */
[----:B------:R-:W-:Y:S01]  /*98730*/  PRMT R0, R16, 0x7772, RZ ;  /* 0x0000777210007816 */ /* 0x000fe200000000ff */
[----:B------:R-:W4:Y:S04]  /*98740*/  LDL.LU.64 R20, [R1+0x1e10] ;  /* 0x001e100001147983 */ /* 0x000f280000300a00 */
[----:B------:R-:W4:Y:S04]  /*98750*/  LDL.LU R7, [R1+0x6c] ;  /* 0x00006c0001077983 */ /* 0x000f280000300800 */
[----:B--2---:R0:W-:Y:S01]  /*98760*/  @P2 STG.E.U8 desc[UR32][R28.64], R2 ;  /* 0x000000021c002986 */ /* 0x0041e2000c101120 */
[----:B------:R-:W-:Y:S01]  /*98770*/  ISETP.LT.AND P5, PT, R8, UR5, !P1 ;  /* 0x0000000508007c0c */ /* 0x000fe2000cfa1270 */
[----:B------:R-:W-:Y:S01]  /*98780*/  ULDC UR4, c[0x0][0x228] ;  /* 0x00008a0000047ab9 */ /* 0x000fe20000000800 */
[----:B------:R-:W-:Y:S01]  /*98790*/  ISETP.LT.AND P6, PT, R9, UR6, !P1 ;  /* 0x0000000609007c0c */ /* 0x000fe2000cfc1270 */
[----:B0-----:R-:W2:Y:S01]  /*987a0*/  LDL.LU.64 R28, [R1+0x1e08] ;  /* 0x001e0800011c7983 */ /* 0x001ea20000300a00 */
[----:B------:R-:W-:-:S03]  /*987b0*/  PRMT R2, R16, 0x7773, RZ ;  /* 0x0000777310027816 */ /* 0x000fc600000000ff */
[----:B------:R-:W2:Y:S04]  /*987c0*/  LDL.LU.64 R16, [R1+0x518] ;  /* 0x0005180001107983 */ /* 0x000ea80000300a00 */
[----:B---3--:R0:W-:Y:S01]  /*987d0*/  @P4 STG.E.U8 desc[UR32][R12.64], R0 ;  /* 0x000000000c004986 */ /* 0x0081e2000c101120 */
[----:B------:R-:W-:Y:S02]  /*987e0*/  ISETP.LT.AND P2, PT, R10, UR4, !P1 ;  /* 0x000000040a007c0c */ /* 0x000fe4000cf41270 */
[C---:B------:R-:W-:Y:S01]  /*987f0*/  PRMT R3, R6.reuse, 0x7770, RZ ;  /* 0x0000777006037816 */ /* 0x040fe200000000ff */
[----:B------:R-:W-:Y:S01]  /*98800*/  ULDC UR4, c[0x0][0x228] ;  /* 0x00008a0000047ab9 */ /* 0x000fe20000000800 */
[----:B------:R-:W-:Y:S01]  /*98810*/  ULDC UR5, c[0x0][0x228] ;  /* 0x00008a0000057ab9 */ /* 0x000fe20000000800 */
[----:B------:R-:W-:Y:S01]  /*98820*/  ULDC UR6, c[0x0][0x228] ;  /* 0x00008a0000067ab9 */ /* 0x000fe20000000800 */
[----:B0-----:R-:W3:Y:S01]  /*98830*/  LDL.LU.64 R12, [R1+0x2518] ;  /* 0x00251800010c7983 */ /* 0x001ee20000300a00 */
[----:B------:R-:W-:-:S02]  /*98840*/  PRMT R0, R6, 0x7771, RZ ;  /* 0x0000777106007816 */ /* 0x000fc400000000ff */
[----:B------:R-:W-:Y:S01]  /*98850*/  ISETP.LT.AND P4, PT, R11, UR4, !P1 ;  /* 0x000000040b007c0c */ /* 0x000fe2000cf81270 */
[----:B------:R-:W-:Y:S01]  /*98860*/  ULDC UR4, c[0x0][0x22c] ;  /* 0x00008b0000047ab9 */ /* 0x000fe20000000800 */
[----:B---3--:R0:W-:Y:S04]  /*98870*/  @P5 STG.E.U8 desc[UR32][R12.64], R2 ;  /* 0x000000020c005986 */ /* 0x0081e8000c101120 */
[----:B0-----:R-:W3:Y:S04]  /*98880*/  LDL.LU.64 R12, [R1+0x2510] ;  /* 0x00251000010c7983 */ /* 0x001ee80000300a00 */
[----:B----4-:R-:W-:Y:S04]  /*98890*/  @P6 STG.E.U8 desc[UR32][R4.64], R3 ;  /* 0x0000000304006986 */ /* 0x010fe8000c101120 */
[----:B------:R0:W-:Y:S04]  /*988a0*/  @P2 STG.E.U8 desc[UR32][R24.64], R0 ;  /* 0x0000000018002986 */ /* 0x0001e8000c101120 */
[----:B0-----:R-:W4:Y:S01]  /*988b0*/  LDL.LU.64 R24, [R1+0x1e20] ;  /* 0x001e200001187983 */ /* 0x001f220000300a00 */
[----:B------:R-:W-:Y:S01]  /*988c0*/  VIADD R0, R19, 0x67 ;  /* 0x0000006713007836 */ /* 0x000fe20000000000 */
[----:B------:R-:W-:-:S04]  /*988d0*/  PRMT R2, R6, 0x7772, RZ ;  /* 0x0000777206027816 */ /* 0x000fc800000000ff */
[----:B------:R-:W-:Y:S02]  /*988e0*/  ISETP.GE.AND P2, PT, R0, UR4, PT ;  /* 0x0000000400007c0c */ /* 0x000fe4000bf46270 */
[----:B------:R-:W-:Y:S01]  /*988f0*/  PRMT R0, R6, 0x7773, RZ ;  /* 0x0000777306007816 */ /* 0x000fe200000000ff */
[----:B------:R0:W-:Y:S01]  /*98900*/  @P4 STG.E.U8 desc[UR32][R26.64], R2 ;  /* 0x000000021a004986 */ /* 0x0001e2000c101120 */
[----:B------:R-:W-:-:S03]  /*98910*/  ULDC UR4, c[0x0][0x228] ;  /* 0x00008a0000047ab9 */ /* 0x000fc60000000800 */
[----:B------:R-:W4:Y:S01]  /*98920*/  LDL.LU R6, [R1+0x37c] ;  /* 0x00037c0001067983 */ /* 0x000f220000300800 */
[----:B0-----:R-:W-:-:S03]  /*98930*/  PRMT R2, R7, 0x7770, RZ ;  /* 0x0000777007027816 */ /* 0x001fc600000000ff */
[----:B------:R-:W4:Y:S01]  /*98940*/  LDL.LU.64 R26, [R1+0x1e38] ;  /* 0x001e3800011a7983 */ /* 0x000f220000300a00 */
[----:B---3--:R-:W-:Y:S01]  /*98950*/  ISETP.LT.AND P1, PT, R12, UR5, !P1 ;  /* 0x000000050c007c0c */ /* 0x008fe2000cf21270 */
[----:B------:R-:W-:Y:S02]  /*98960*/  ULDC UR5, c[0x0][0x228] ;  /* 0x00008a0000057ab9 */ /* 0x000fe40000000800 */
[----:B------:R-:W-:Y:S01]  /*98970*/  ISETP.LT.AND P5, PT, R13, UR5, !P3 ;  /* 0x000000050d007c0c */ /* 0x000fe2000dfa1270 */
[----:B------:R-:W-:Y:S02]  /*98980*/  ULDC UR5, c[0x0][0x228] ;  /* 0x00008a0000057ab9 */ /* 0x000fe40000000800 */
[----:B------:R-:W-:Y:S01]  /*98990*/  ISETP.LT.AND P6, PT, R15, UR5, !P3 ;  /* 0x000000050f007c0c */ /* 0x000fe2000dfc1270 */
[----:B------:R-:W-:-:S06]  /*989a0*/  ULDC UR5, c[0x0][0x228] ;  /* 0x00008a0000057ab9 */ /* 0x000fcc0000000800 */
[----:B------:R0:W-:Y:S04]  /*989b0*/  @P1 STG.E.U8 desc[UR32][R20.64], R0 ;  /* 0x0000000014001986 */ /* 0x0001e8000c101120 */
[----:B--2---:R1:W-:Y:S01]  /*989c0*/  @P5 STG.E.U8 desc[UR32][R28.64], R2 ;  /* 0x000000021c005986 */ /* 0x0043e2000c101120 */
[----:B------:R-:W-:Y:S01]  /*989d0*/  ISETP.LT.AND P5, PT, R23, UR4, !P3 ;  /* 0x0000000417007c0c */ /* 0x000fe2000dfa1270 */
[----:B------:R-:W-:Y:S01]  /*989e0*/  ULDC UR4, c[0x0][0x22c] ;  /* 0x00008b0000047ab9 */ /* 0x000fe20000000800 */
[----:B0-----:R-:W-:Y:S01]  /*989f0*/  PRMT R0, R7, 0x7771, RZ ;  /* 0x0000777107007816 */ /* 0x001fe200000000ff */
[----:B-1----:R-:W-:Y:S01]  /*98a00*/  VIADD R2, R19, 0x68 ;  /* 0x0000006813027836 */ /* 0x002fe20000000000 */
[----:B------:R-:W2:Y:S04]  /*98a10*/  LDL.LU.64 R20, [R1+0x1e30] ;  /* 0x001e300001147983 */ /* 0x000ea80000300a00 */
[----:B------:R0:W-:Y:S04]  /*98a20*/  @P6 STG.E.U8 desc[UR32][R16.64], R0 ;  /* 0x0000000010006986 */ /* 0x0001e8000c101120 */
[----:B------:R1:W-:Y:S01]  /*98a30*/  STL [R1+0x2508], R23 ;  /* 0x0025081701007387 */ /* 0x0003e20000100800 */
[----:B------:R-:W-:-:S02]  /*98a40*/  ISETP.GE.AND P1, PT, R2, UR4, PT ;  /* 0x0000000402007c0c */ /* 0x000fc4000bf26270 */
[----:B------:R-:W-:Y:S02]  /*98a50*/  PRMT R2, R7, 0x7773, RZ ;  /* 0x0000777307027816 */ /* 0x000fe400000000ff */
[----:B------:R-:W-:Y:S02]  /*98a60*/  ISETP.LT.AND P4, PT, R8, UR5, !P3 ;  /* 0x0000000508007c0c */ /* 0x000fe4000df81270 */
[----:B------:R-:W-:Y:S01]  /*98a70*/  ISETP.LT.AND P6, PT, R9, UR6, !P3 ;  /* 0x0000000609007c0c */ /* 0x000fe2000dfc1270 */
[----:B------:R-:W-:Y:S01]  /*98a80*/  ULDC UR4, c[0x0][0x228] ;  /* 0x00008a0000047ab9 */ /* 0x000fe20000000800 */
[C---:B----4-:R-:W-:Y:S02]  /*98a90*/  PRMT R3, R6.reuse, 0x7770, RZ ;  /* 0x0000777006037816 */ /* 0x050fe400000000ff */
[C---:B------:R-:W-:Y:S01]  /*98aa0*/  PRMT R4, R6.reuse, 0x7771, RZ ;  /* 0x0000777106047816 */ /* 0x040fe200000000ff */
[----:B------:R-:W-:Y:S01]  /*98ab0*/  ULDC UR5, c[0x0][0x228] ;  /* 0x00008a0000057ab9 */ /* 0x000fe20000000800 */
[----:B------:R-:W-:-:S02]  /*98ac0*/  PRMT R5, R6, 0x7773, RZ ;  /* 0x0000777306057816 */ /* 0x000fc400000000ff */
[----:B0-----:R-:W-:Y:S01]  /*98ad0*/  PRMT R0, R7, 0x7772, RZ ;  /* 0x0000777207007816 */ /* 0x001fe200000000ff */
[----:B------:R-:W3:Y:S04]  /*98ae0*/  LDL.LU.64 R16, [R1+0x1e28] ;  /* 0x001e280001107983 */ /* 0x000ee80000300a00 */
[----:B------:R-:W-:Y:S04]  /*98af0*/  STL [R1+0x24e8], R19 ;  /* 0x0024e81301007387 */ /* 0x000fe80000100800 */
[----:B------:R-:W-:Y:S04]  /*98b00*/  STL.64 [R1+0x24f8], R8 ;  /* 0x0024f80801007387 */ /* 0x000fe80000100a00 */
[----:B------:R-:W4:Y:S04]  /*98b10*/  LDL.LU R7, [R1+0x50c] ;  /* 0x00050c0001077983 */ /* 0x000f280000300800 */
[----:B------:R0:W-:Y:S04]  /*98b20*/  @P5 STG.E.U8 desc[UR32][R24.64], R0 ;  /* 0x0000000018005986 */ /* 0x0001e8000c101120 */
[----:B-1----:R-:W4:Y:S01]  /*98b30*/  LDL.LU.64 R22, [R1+0x1e60] ;  /* 0x001e600001167983 */ /* 0x002f220000300a00 */
[----:B------:R-:W-:-:S03]  /*98b40*/  ULDC UR6, c[0x0][0x228] ;  /* 0x00008a0000067ab9 */ /* 0x000fc60000000800 */
[----:B0-----:R-:W4:Y:S04]  /*98b50*/  LDL.LU.64 R24, [R1+0x1e58] ;  /* 0x001e580001187983 */ /* 0x001f280000300a00 */
[----:B------:R-:W4:Y:S01]  /*98b60*/  LDL.LU.64 R8, [R1+0x1e48] ;  /* 0x001e480001087983 */ /* 0x000f220000300a00 */
[----:B------:R-:W-:-:S03]  /*98b70*/  ISETP.LT.AND P5, PT, R10, UR4, !P3 ;  /* 0x000000040a007c0c */ /* 0x000fc6000dfa1270 */
[----:B------:R-:W-:Y:S01]  /*98b80*/  @P4 STG.E.U8 desc[UR32][R26.64], R2 ;  /* 0x000000021a004986 */ /* 0x000fe2000c101120 */
[----:B------:R-:W-:-:S03]  /*98b90*/  ULDC UR4, c[0x0][0x228] ;  /* 0x00008a0000047ab9 */ /* 0x000fc60000000800 */
[----:B--2---:R-:W-:Y:S06]  /*98ba0*/  @P6 STG.E.U8 desc[UR32][R20.64], R3 ;  /* 0x0000000314006986 */ /* 0x004fec000c101120 */
[----:B---3--:R-:W-:Y:S04]  /*98bb0*/  @P5 STG.E.U8 desc[UR32][R16.64], R4 ;  /* 0x0000000410005986 */ /* 0x008fe8000c101120 */
[----:B----4-:R0:W-:Y:S04]  /*98bc0*/  STL.64 [R1+0x2500], R8 ;  /* 0x0025000801007387 */ /* 0x0101e80000100a00 */
[----:B0-----:R-:W2:Y:S04]  /*98bd0*/  LDL.LU.64 R8, [R1+0x1e50] ;  /* 0x001e500001087983 */ /* 0x001ea80000300a00 */
[----:B------:R-:W3:Y:S04]  /*98be0*/  LDL.LU.64 R28, [R1+0x1e40] ;  /* 0x001e4000011c7983 */ /* 0x000ee80000300a00 */
[----:B------:R-:W4:Y:S04]  /*98bf0*/  LDL.LU R20, [R1+0x52c] ;  /* 0x00052c0001147983 */ /* 0x000f280000300800 */
[----:B------:R-:W2:Y:S01]  /*98c00*/  LDL.LU.64 R16, [R1+0x1e78] ;  /* 0x001e780001107983 */ /* 0x000ea20000300a00 */
[----:B------:R-:W-:Y:S01]  /*98c10*/  ISETP.LT.AND P6, PT, R11, UR4, !P3 ;  /* 0x000000040b007c0c */ /* 0x000fe2000dfc1270 */
[----:B------:R-:W-:Y:S01]  /*98c20*/  ULDC UR4, c[0x0][0x228] ;  /* 0x00008a0000047ab9 */ /* 0x000fe20000000800 */
[----:B------:R-:W-:-:S02]  /*98c30*/  ISETP.LT.AND P3, PT, R12, UR5, !P3 ;  /* 0x000000050c007c0c */ /* 0x000fc4000df61270 */
[----:B------:R-:W-:Y:S02]  /*98c40*/  ISETP.LT.AND P4, PT, R13, UR4, !P2 ;  /* 0x000000040d007c0c */ /* 0x000fe4000d781270 */
[----:B------:R-:W-:Y:S02]  /*98c50*/  PRMT R0, R6, 0x7772, RZ ;  /* 0x0000777206007816 */ /* 0x000fe400000000ff */
[----:B------:R-:W-:Y:S02]  /*98c60*/  PRMT R3, R7, 0x7770, RZ ;  /* 0x0000777007037816 */ /* 0x000fe400000000ff */
[----:B------:R-:W-:Y:S02]  /*98c70*/  ISETP.LT.AND P5, PT, R15, UR6, !P2 ;  /* 0x000000060f007c0c */ /* 0x000fe4000d7a1270 */
[C---:B------:R-:W-:Y:S01]  /*98c80*/  PRMT R4, R7.reuse, 0x7771, RZ ;  /* 0x0000777107047816 */ /* 0x040fe200000000ff */
[----:B------:R-:W-:Y:S01]  /*98c90*/  ULDC UR4, c[0x0][0x228] ;  /* 0x00008a0000047ab9 */ /* 0x000fe20000000800 */
[----:B--2---:R0:W-:Y:S04]  /*98ca0*/  STL.64 [R1+0x24f0], R16 ;  /* 0x0024f01001007387 */ /* 0x0041e80000100a00 */
[----:B------:R1:W-:Y:S04]  /*98cb0*/  @P6 STG.E.U8 desc[UR32][R22.64], R0 ;  /* 0x0000000016006986 */ /* 0x0003e8000c101120 */
[----:B------:R2:W-:Y:S04]  /*98cc0*/  @P3 STG.E.U8 desc[UR32][R24.64], R5 ;  /* 0x0000000518003986 */ /* 0x0005e8000c101120 */
[----:B------:R3:W-:Y:S01]  /*98cd0*/  @P4 STG.E.U8 desc[UR32][R8.64], R3 ;  /* 0x0000000308004986 */ /* 0x0007e2000c101120 */
[----:B------:R-:W-:-:S02]  /*98ce0*/  PRMT R6, R7, 0x7772, RZ ;  /* 0x0000777207067816 */ /* 0x000fc400000000ff */
[----:B------:R-:W-:Y:S01]  /*98cf0*/  PRMT R2, R7, 0x7773, RZ ;  /* 0x0000777307027816 */ /* 0x000fe200000000ff */
[----:B------:R-:W-:Y:S01]  /*98d00*/  ULDC UR5, c[0x0][0x228] ;  /* 0x00008a0000057ab9 */ /* 0x000fe20000000800 */
[----:B------:R-:W-:Y:S01]  /*98d10*/  ULDC UR6, c[0x0][0x228] ;  /* 0x00008a0000067ab9 */ /* 0x000fe20000000800 */
[----:B0-----:R-:W4:Y:S04]  /*98d20*/  LDL.LU.64 R16, [R1+0x1e80] ;  /* 0x001e800001107983 */ /* 0x001f280000300a00 */
[----:B------:R-:W4:Y:S04]  /*98d30*/  LDL.LU.64 R18, [R1+0x1e70] ;  /* 0x001e700001127983 */ /* 0x000f280000300a00 */
[----:B------:R-:W4:Y:S04]  /*98d40*/  LDL.LU.64 R26, [R1+0x1e68] ;  /* 0x001e6800011a7983 */ /* 0x000f280000300a00 */
[----:B-1----:R-:W4:Y:S04]  /*98d50*/  LDL.LU R23, [R1+0x2508] ;  /* 0x0025080001177983 */ /* 0x002f280000300800 */
[----:B--2---:R-:W2:Y:S04]  /*98d60*/  LDL.LU.64 R24, [R1+0x530] ;  /* 0x0005300001187983 */ /* 0x004ea80000300a00 */
[----:B---3--:R-:W3:Y:S04]  /*98d70*/  LDL.LU.64 R8, [R1+0x2500] ;  /* 0x0025000001087983 */ /* 0x008ee80000300a00 */
[----:B---3--:R0:W-:Y:S04]  /*98d80*/  @P5 STG.E.U8 desc[UR32][R8.64], R4 ;  /* 0x0000000408005986 */ /* 0x0081e8000c101120 */
[----:B0-----:R-:W3:Y:S01]  /*98d90*/  LDL.LU.64 R8, [R1+0x24f8] ;  /* 0x0024f80001087983 */ /* 0x001ee20000300a00 */
[----:B----4-:R-:W-:Y:S01]  /*98da0*/  ISETP.LT.AND P6, PT, R23, UR4, !P2 ;  /* 0x0000000417007c0c */ /* 0x010fe2000d7c1270 */
[----:B------:R-:W-:-:S02]  /*98db0*/  ULDC UR4, c[0x0][0x228] ;  /* 0x00008a0000047ab9 */ /* 0x000fc40000000800 */
[----:B------:R-:W4:Y:S01]  /*98dc0*/  LDL.LU R7, [R1+0x470] ;  /* 0x0004700001077983 */ /* 0x000f220000300800 */
[C---:B------:R-:W-:Y:S02]  /*98dd0*/  PRMT R0, R20.reuse, 0x7770, RZ ;  /* 0x0000777014007816 */ /* 0x040fe400000000ff */
[C---:B------:R-:W-:Y:S02]  /*98de0*/  PRMT R3, R20.reuse, 0x7771, RZ ;  /* 0x0000777114037816 */ /* 0x040fe400000000ff */
[C---:B------:R-:W-:Y:S02]  /*98df0*/  PRMT R4, R20.reuse, 0x7772, RZ ;  /* 0x0000777214047816 */ /* 0x040fe400000000ff */
[----:B------:R-:W-:-:S03]  /*98e00*/  PRMT R5, R20, 0x7773, RZ ;  /* 0x0000777314057816 */ /* 0x000fc600000000ff */
[----:B------:R0:W-:Y:S04]  /*98e10*/  @P6 STG.E.U8 desc[UR32][R28.64], R6 ;  /* 0x000000061c006986 */ /* 0x0001e8000c101120 */
[----:B0-----:R-:W2:Y:S04]  /*98e20*/  LDL.LU.64 R28, [R1+0x1e88] ;  /* 0x001e8800011c7983 */ /* 0x001ea80000300a00 */
[----:B------:R-:W2:Y:S01]  /*98e30*/  LDL.LU.64 R20, [R1+0x1ea0] ;  /* 0x001ea00001147983 */ /* 0x000ea20000300a00 */
[----:B---3--:R-:W-:Y:S01]  /*98e40*/  ISETP.LT.AND P3, PT, R8, UR4, !P2 ;  /* 0x0000000408007c0c */ /* 0x008fe2000d761270 */
[----:B------:R-:W-:-:S12]  /*98e50*/  ULDC UR4, c[0x0][0x228] ;  /* 0x00008a0000047ab9 */ /* 0x000fd80000000800 */
[----:B------:R0:W-:Y:S04]  /*98e60*/  @P3 STG.E.U8 desc[UR32][R16.64], R2 ;  /* 0x0000000210003986 */ /* 0x0001e8000c101120 */
[----:B0-----:R-:W3:Y:S01]  /*98e70*/  LDL.LU.64 R16, [R1+0x24f0] ;  /* 0x0024f00001107983 */ /* 0x001ee20000300a00 */
[----:B------:R-:W-:Y:S02]  /*98e80*/  ISETP.LT.AND P4, PT, R9, UR5, !P2 ;  /* 0x0000000509007c0c */ /* 0x000fe4000d781270 */
[----:B------:R-:W-:Y:S02]  /*98e90*/  ISETP.LT.AND P6, PT, R11, UR4, !P2 ;  /* 0x000000040b007c0c */ /* 0x000fe4000d7c1270 */
[----:B------:R-:W-:Y:S01]  /*98ea0*/  ISETP.LT.AND P5, PT, R10, UR6, !P2 ;  /* 0x000000060a007c0c */ /* 0x000fe2000d7a1270 */
[----:B------:R-:W-:Y:S01]  /*98eb0*/  ULDC UR4, c[0x0][0x228] ;  /* 0x00008a0000047ab9 */ /* 0x000fe20000000800 */
[----:B------:R-:W-:Y:S01]  /*98ec0*/  ULDC UR5, c[0x0][0x228] ;  /* 0x00008a0000057ab9 */ /* 0x000fe20000000800 */
[----:B------:R-:W-:Y:S01]  /*98ed0*/  ISETP.LT.AND P2, PT, R12, UR4, !P2 ;  /* 0x000000040c007c0c */ /* 0x000fe2000d741270 */
[----:B------:R-:W-:Y:S01]  /*98ee0*/  ULDC UR4, c[0x0][0x228] ;  /* 0x00008a0000047ab9 */ /* 0x000fe20000000800 */
[----:B------:R-:W-:Y:S01]  /*98ef0*/  ULDC UR6, c[0x0][0x228] ;  /* 0x00008a0000067ab9 */ /* 0x000fe20000000800 */
[----:B------:R-:W-:-:S02]  /*98f00*/  ISETP.LT.AND P3, PT, R13, UR4, !P1 ;  /* 0x000000040d007c0c */ /* 0x000fc4000cf61270 */
[----:B----4-:R-:W-:Y:S01]  /*98f10*/  PRMT R2, R7, 0x7770, RZ ;  /* 0x0000777007027816 */ /* 0x010fe200000000ff */
[----:B------:R-:W-:Y:S01]  /*98f20*/  ULDC UR4, c[0x0][0x22c] ;  /* 0x00008b0000047ab9 */ /* 0x000fe20000000800 */
[----:B---3--:R0:W-:Y:S04]  /*98f30*/  @P4 STG.E.U8 desc[UR32][R16.64], R0 ;  /* 0x0000000010004986 */ /* 0x0081e8000c101120 */
[----:B------:R1:W-:Y:S04]  /*98f40*/  @P5 STG.E.U8 desc[UR32][R18.64], R3 ;  /* 0x0000000312005986 */ /* 0x0003e8000c101120 */
[----:B------:R-:W-:Y:S04]  /*98f50*/  @P6 STG.E.U8 desc[UR32][R26.64], R4 ;  /* 0x000000041a006986 */ /* 0x000fe8000c101120 */
[----:B--2---:R2:W-:Y:S04]  /*98f60*/  @P2 STG.E.U8 desc[UR32][R24.64], R5 ;  /* 0x0000000518002986 */ /* 0x0045e8000c101120 */
[----:B0-----:R-:W3:Y:S04]  /*98f70*/  LDL.LU.64 R16, [R1+0x1e98] ;  /* 0x001e980001107983 */ /* 0x001ee80000300a00 */
[----:B-1----:R-:W4:Y:S04]  /*98f80*/  LDL.LU R19, [R1+0x24e8] ;  /* 0x0024e80001137983 */ /* 0x002f280000300800 */
[----:B------:R-:W3:Y:S04]  /*98f90*/  LDL.LU R14, [R1+0x5b0] ;  /* 0x0005b000010e7983 */ /* 0x000ee80000300800 */
[----:B--2---:R-:W2:Y:S04]  /*98fa0*/  LDL.LU.64 R4, [R1+0x1e90] ;  /* 0x001e900001047983 */ /* 0x004ea80000300a00 */
[----:B------:R-:W3:Y:S04]  /*98fb0*/  LDL.LU.64 R26, [R1+0x1ea8] ;  /* 0x001ea800011a7983 */ /* 0x000ee80000300a00 */
[----:B------:R-:W3:Y:S01]  /*98fc0*/  LDL.LU.64 R24, [R1+0x1ec0] ;  /* 0x001ec00001187983 */ /* 0x000ee20000300a00 */
[----:B------:R-:W-:Y:S01]  /*98fd0*/  ISETP.LT.AND P4, PT, R15, UR5, !P1 ;  /* 0x000000050f007c0c */ /* 0x000fe2000cf81270 */
[----:B------:R-:W-:Y:S01]  /*98fe0*/  ULDC UR5, c[0x0][0x228] ;  /* 0x00008a0000057ab9 */ /* 0x000fe20000000800 */
[----:B------:R-:W-:-:S02]  /*98ff0*/  ISETP.LT.AND P5, PT, R8, UR6, !P1 ;  /* 0x0000000608007c0c */ /* 0x000fc4000cfa1270 */
[----:B------:R-:W-:Y:S02]  /*99000*/  ISETP.LT.AND P6, PT, R23, UR5, !P1 ;  /* 0x0000000517007c0c */ /* 0x000fe4000cfc1270 */
[----:B------:R-:W-:Y:S01]  /*99010*/  PRMT R3, R7, 0x7771, RZ ;  /* 0x0000777107037816 */ /* 0x000fe200000000ff */
[----:B------:R-:W-:Y:S01]  /*99020*/  ULDC UR5, c[0x0][0x228] ;  /* 0x00008a0000057ab9 */ /* 0x000fe20000000800 */
[----:B------:R-:W-:Y:S01]  /*99030*/  ULDC UR6, c[0x0][0x228] ;  /* 0x00008a0000067ab9 */ /* 0x000fe20000000800 */
[----:B----4-:R-:W-:Y:S01]  /*99040*/  VIADD R0, R19, 0x69 ;  /* 0x0000006913007836 */ /* 0x010fe20000000000 */
[----:B--2---:R0:W-:Y:S04]  /*99050*/  @P3 STG.E.U8 desc[UR32][R4.64], R2 ;  /* 0x0000000204003986 */ /* 0x0041e8000c101120 */
[----:B------:R-:W-:-:S02]  /*99060*/  ISETP.GE.AND P2, PT, R0, UR4, PT ;  /* 0x0000000400007c0c */ /* 0x000fc4000bf46270 */
[C---:B------:R-:W-:Y:S01]  /*99070*/  PRMT R0, R7.reuse, 0x7772, RZ ;  /* 0x0000777207007816 */ /* 0x040fe200000000ff */
[----:B------:R-:W-:Y:S01]  /*99080*/  ULDC UR4, c[0x0][0x228] ;  /* 0x00008a0000047ab9 */ /* 0x000fe20000000800 */
[----:B------:R1:W-:Y:S04]  /*99090*/  @P4 STG.E.U8 desc[UR32][R28.64], R3 ;  /* 0x000000031c004986 */ /* 0x0003e8000c101120 */
[----:B0-----:R-:W2:Y:S01]  /*990a0*/  LDL.LU.64 R4, [R1+0x1eb8] ;  /* 0x001eb80001047983 */ /* 0x001ea20000300a00 */
[----:B------:R-:W-:-:S03]  /*990b0*/  PRMT R2, R7, 0x7773, RZ ;  /* 0x0000777307027816 */ /* 0x000fc600000000ff */
[----:B------:R-:W4:Y:S01]  /*990c0*/  LDL.LU R18, [R1+0x560] ;  /* 0x0005600001127983 */ /* 0x000f220000300800 */
[----:B------:R-:W-:-:S03]  /*990d0*/  ISETP.LT.AND P4, PT, R9, UR4, !P1 ;  /* 0x0000000409007c0c */ /* 0x000fc6000cf81270 */
[----:B------:R0:W-:Y:S01]  /*990e0*/  @P6 STG.E.U8 desc[UR32][R20.64], R0 ;  /* 0x0000000014006986 */ /* 0x0001e2000c101120 */
[----:B------:R-:W-:-:S03]  /*990f0*/  ULDC UR4, c[0x0][0x228] ;  /* 0x00008a0000047ab9 */ /* 0x000fc60000000800 */
[----:B------:R-:W4:Y:S04]  /*99100*/  LDL.LU.64 R6, [R1+0x1ec8] ;  /* 0x001ec80001067983 */ /* 0x000f280000300a00 */
[----:B---3--:R3:W-:Y:S04]  /*99110*/  @P5 STG.E.U8 desc[UR32][R16.64], R2 ;  /* 0x0000000210005986 */ /* 0x0087e8000c101120 */
[----:B-1----:R-:W4:Y:S01]  /*99120*/  LDL.LU.64 R28, [R1+0x1eb0] ;  /* 0x001eb000011c7983 */ /* 0x002f220000300a00 */
[----:B------:R-:W-:Y:S01]  /*99130*/  ISETP.LT.AND P5, PT, R10, UR4, !P1 ;  /* 0x000000040a007c0c */ /* 0x000fe2000cfa1270 */
[----:B------:R-:W-:Y:S01]  /*99140*/  ULDC UR4, c[0x0][0x22c] ;  /* 0x00008b0000047ab9 */ /* 0x000fe20000000800 */
[----:B0-----:R-:W-:Y:S01]  /*99150*/  VIADD R0, R19, 0x6a ;  /* 0x0000006a13007836 */ /* 0x001fe20000000000 */
[----:B------:R-:W4:Y:S04]  /*99160*/  LDL.LU.64 R20, [R1+0x1ed8] ;  /* 0x001ed80001147983 */ /* 0x000f280000300a00 */
[----:B---3--:R-:W3:Y:S01]  /*99170*/  LDL.LU.64 R16, [R1+0x1ed0] ;  /* 0x001ed00001107983 */ /* 0x008ee20000300a00 */
[----:B------:R-:W-:-:S03]  /*99180*/  PRMT R2, R14, 0x7770, RZ ;  /* 0x000077700e027816 */ /* 0x000fc600000000ff */
[----:B------:R-:W3:Y:S01]  /*99190*/  LDL.LU R22, [R1+0x5d0] ;  /* 0x0005d00001167983 */ /* 0x000ee20000300800 */
[----:B------:R-:W-:Y:S02]  /*991a0*/  ISETP.GE.AND P3, PT, R0, UR4, PT ;  /* 0x0000000400007c0c */ /* 0x000fe4000bf66270 */
[----:B------:R-:W-:Y:S02]  /*991b0*/  PRMT R0, R14, 0x7771, RZ ;  /* 0x000077710e007816 */ /* 0x000fe400000000ff */
[----:B------:R-:W-:Y:S01]  /*991c0*/  ISETP.LT.AND P6, PT, R11, UR5, !P1 ;  /* 0x000000050b007c0c */ /* 0x000fe2000cfc1270 */
[----:B------:R0:W-:Y:S04]  /*991d0*/  @P4 STG.E.U8 desc[UR32][R26.64], R2 ;  /* 0x000000021a004986 */ /* 0x0001e8000c101120 */
[----:B------:R1:W-:Y:S01]  /*991e0*/  @P5 STG.E.U8 desc[UR32][R24.64], R0 ;  /* 0x0000000018005986 */ /* 0x0003e2000c101120 */
[----:B------:R-:W-:Y:S01]  /*991f0*/  ULDC UR4, c[0x0][0x228] ;  /* 0x00008a0000047ab9 */ /* 0x000fe20000000800 */
[----:B------:R-:W-:-:S02]  /*99200*/  ULDC UR5, c[0x0][0x228] ;  /* 0x00008a0000057ab9 */ /* 0x000fc40000000800 */
[----:B0-----:R-:W3:Y:S04]  /*99210*/  LDL.LU.64 R26, [R1+0x1ee8] ;  /* 0x001ee800011a7983 */ /* 0x001ee80000300a00 */
[----:B-1----:R-:W3:Y:S01]  /*99220*/  LDL.LU.64 R24, [R1+0x1ee0] ;  /* 0x001ee00001187983 */ /* 0x002ee20000300a00 */
[----:B------:R-:W-:Y:S02]  /*99230*/  PRMT R2, R14, 0x7772, RZ ;  /* 0x000077720e027816 */ /* 0x000fe400000000ff */
[----:B------:R-:W-:Y:S02]  /*99240*/  ISETP.LT.AND P1, PT, R12, UR4, !P1 ;  /* 0x000000040c007c0c */ /* 0x000fe4000cf21270 */
[----:B------:R-:W-:Y:S01]  /*99250*/  ISETP.LT.AND P4, PT, R13, UR5, !P2 ;  /* 0x000000050d007c0c */ /* 0x000fe2000d781270 */
[----:B------:R-:W-:Y:S01]  /*99260*/  ULDC UR4, c[0x0][0x228] ;  /* 0x00008a0000047ab9 */ /* 0x000fe20000000800 */
[----:B------:R-:W-:Y:S01]  /*99270*/  PRMT R0, R14, 0x7773, RZ ;  /* 0x000077730e007816 */ /* 0x000fe200000000ff */
[----:B------:R-:W-:Y:S01]  /*99280*/  ULDC UR5, c[0x0][0x228] ;  /* 0x00008a0000057ab9 */ /* 0x000fe20000000800 */
[----:B--2---:R0:W-:Y:S01]  /*99290*/  @P6 STG.E.U8 desc[UR32][R4.64], R2 ;  /* 0x0000000204006986 */ /* 0x0041e2000c101120 */
[----:B------:R-:W-:Y:S01]  /*992a0*/  ISETP.LT.AND P6, PT, R15, UR4, !P2 ;  /* 0x000000040f007c0c */ /* 0x000fe2000d7c1270 */
[----:B------:R-:W-:-:S02]  /*992b0*/  ULDC UR4, c[0x0][0x228] ;  /* 0x00008a0000047ab9 */ /* 0x000fc40000000800 */
[----:B------:R-:W-:Y:S01]  /*992c0*/  ISETP.LT.AND P5, PT, R23, UR4, !P2 ;  /* 0x0000000417007c0c */ /* 0x000fe2000d7a1270 */
[----:B------:R-:W-:Y:S02]  /*992d0*/  ULDC UR4, c[0x0][0x228] ;  /* 0x00008a0000047ab9 */ /* 0x000fe40000000800 */
[----:B----4-:R1:W-:Y:S01]  /*992e0*/  @P1 STG.E.U8 desc[UR32][R6.64], R0 ;  /* 0x0000000006001986 */ /* 0x0103e2000c101120 */
[----:B------:R-:W-:Y:S01]  /*992f0*/  ISETP.LT.AND P1, PT, R8, UR4, !P2 ;  /* 0x0000000408007c0c */ /* 0x000fe2000d721270 */
[----:B------:R-:W-:Y:S01]  /*99300*/  ULDC UR4, c[0x0][0x22c] ;  /* 0x00008b0000047ab9 */ /* 0x000fe20000000800 */
[C---:B0-----:R-:W-:Y:S01]  /*99310*/  PRMT R2, R18.reuse, 0x7770, RZ ;  /* 0x0000777012027816 */ /* 0x041fe200000000ff */
[----:B------:R-:W2:Y:S04]  /*99320*/  LDL.LU.64 R4, [R1+0x1ef0] ;  /* 0x001ef00001047983 */ /* 0x000ea80000300a00 */
[----:B------:R0:W-:Y:S01]  /*99330*/  @P4 STG.E.U8 desc[UR32][R28.64], R2 ;  /* 0x000000021c004986 */ /* 0x0001e2000c101120 */
[----:B-1----:R-:W-:-:S02]  /*99340*/  PRMT R0, R18, 0x7771, RZ ;  /* 0x0000777112007816 */ /* 0x002fc400000000ff */
[----:B------:R-:W-:Y:S02]  /*99350*/  ISETP.LT.AND P4, PT, R9, UR5, !P2 ;  /* 0x0000000509007c0c */ /* 0x000fe4000d781270 */
[----:B---3--:R-:W-:Y:S01]  /*99360*/  PRMT R3, R22, 0x7770, RZ ;  /* 0x0000777016037816 */ /* 0x008fe200000000ff */
[----:B------:R-:W3:Y:S04]  /*99370*/  LDL.LU R7, [R1+0x474] ;  /* 0x0004740001077983 */ /* 0x000ee80000300800 */
[----:B------:R1:W-:Y:S01]  /*99380*/  @P6 STG.E.U8 desc[UR32][R20.64], R0 ;  /* 0x0000000014006986 */ /* 0x0003e2000c101120 */
[----:B------:R-:W-:Y:S01]  /*99390*/  ULDC UR5, c[0x0][0x228] ;  /* 0x00008a0000057ab9 */ /* 0x000fe20000000800 */
[----:B0-----:R-:W-:-:S05]  /*993a0*/  PRMT R2, R18, 0x7772, RZ ;  /* 0x0000777212027816 */ /* 0x001fca00000000ff */
[----:B------:R0:W-:Y:S01]  /*993b0*/  @P5 STG.E.U8 desc[UR32][R16.64], R2 ;  /* 0x0000000210005986 */ /* 0x0001e2000c101120 */
[----:B-1----:R-:W-:-:S03]  /*993c0*/  VIADD R0, R19, 0x6b ;  /* 0x0000006b13007836 */ /* 0x002fc60000000000 */
[----:B------:R-:W4:Y:S01]  /*993d0*/  LDL.LU.64 R20, [R1+0x1f00] ;  /* 0x001f000001147983 */ /* 0x000f220000300a00 */
[----:B------:R-:W-:Y:S01]  /*993e0*/  ISETP.LT.AND P5, PT, R10, UR5, !P2 ;  /* 0x000000050a007c0c */ /* 0x000fe2000d7a1270 */
[----:B------:R-:W-:Y:S01]  /*993f0*/  ULDC UR5, c[0x0][0x228] ;  /* 0x00008a0000057ab9 */ /* 0x000fe20000000800 */
[----:B0-----:R-:W-:Y:S01]  /*99400*/  PRMT R2, R18, 0x7773, RZ ;  /* 0x0000777312027816 */ /* 0x001fe200000000ff */
[----:B------:R-:W3:Y:S04]  /*99410*/  LDL.LU.64 R16, [R1+0x538] ;  /* 0x0005380001107983 */ /* 0x000ee80000300a00 */
[----:B------:R-:W3:Y:S04]  /*99420*/  LDL.LU.64 R28, [R1+0x1f10] ;  /* 0x001f1000011c7983 */ /* 0x000ee80000300a00 */
[----:B------:R0:W-:Y:S01]  /*99430*/  @P1 STG.E.U8 desc[UR32][R26.64], R2 ;  /* 0x000000021a001986 */ /* 0x0001e2000c101120 */
[----:B------:R-:W-:-:S03]  /*99440*/  ISETP.GE.AND P1, PT, R0, UR4, PT ;  /* 0x0000000400007c0c */ /* 0x000fc6000bf26270 */
[----:B------:R1:W-:Y:S01]  /*99450*/  @P4 STG.E.U8 desc[UR32][R24.64], R3 ;  /* 0x0000000318004986 */ /* 0x0003e2000c101120 */
[----:B------:R-:W-:Y:S01]  /*99460*/  ULDC UR4, c[0x0][0x228] ;  /* 0x00008a0000047ab9 */ /* 0x000fe20000000800 */
[----:B------:R-:W-:Y:S02]  /*99470*/  ISETP.LT.AND P6, PT, R11, UR6, !P2 ;  /* 0x000000060b007c0c */ /* 0x000fe4000d7c1270 */
[----:B------:R-:W-:Y:S02]  /*99480*/  ISETP.LT.AND P2, PT, R12, UR4, !P2 ;  /* 0x000000040c007c0c */ /* 0x000fe4000d741270 */
[----:B------:R-:W-:Y:S01]  /*99490*/  ISETP.LT.AND P4, PT, R13, UR5, !P3 ;  /* 0x000000050d007c0c */ /* 0x000fe2000df81270 */
[----:B0-----:R-:W3:Y:S04]  /*994a0*/  LDL.LU.64 R26, [R1+0x1f08] ;  /* 0x001f0800011a7983 */ /* 0x001ee80000300a00 */
[----:B-1----:R-:W3:Y:S04]  /*994b0*/  LDL.LU.64 R24, [R1+0x1f20] ;  /* 0x001f200001187983 */ /* 0x002ee80000300a00 */
[----:B------:R-:W3:Y:S04]  /*994c0*/  LDL.LU R18, [R1+0x5b4] ;  /* 0x0005b40001127983 */ /* 0x000ee80000300800 */
[----:B------:R0:W-:Y:S01]  /*994d0*/  STL.64 [R1+0x24e0], R12 ;  /* 0x0024e00c01007387 */ /* 0x0001e20000100a00 */
[----:B------:R-:W-:-:S02]  /*994e0*/  PRMT R0, R22, 0x7771, RZ ;  /* 0x0000777116007816 */ /* 0x000fc400000000ff */
[C---:B------:R-:W-:Y:S01]  /*994f0*/  PRMT R2, R22.reuse, 0x7772, RZ ;  /* 0x0000777216027816 */ /* 0x040fe200000000ff */
[----:B------:R-:W-:Y:S01]  /*99500*/  ULDC UR4, c[0x0][0x228] ;  /* 0x00008a0000047ab9 */ /* 0x000fe20000000800 */
[----:B------:R-:W-:Y:S01]  /*99510*/  ULDC UR5, c[0x0][0x228] ;  /* 0x00008a0000057ab9 */ /* 0x000fe20000000800 */
[----:B------:R-:W-:Y:S01]  /*99520*/  ULDC UR6, c[0x0][0x228] ;  /* 0x00008a0000067ab9 */ /* 0x000fe20000000800 */
[----:B0-----:R-:W2:Y:S04]  /*99530*/  LDL.LU.64 R12, [R1+0x1ef8] ;  /* 0x001ef800010c7983 */ /* 0x001ea80000300a00 */
[----:B--2---:R0:W-:Y:S04]  /*99540*/  @P5 STG.E.U8 desc[UR32][R12.64], R0 ;  /* 0x000000000c005986 */ /* 0x0041e8000c101120 */
[----:B0-----:R-:W2:Y:S04]  /*99550*/  LDL.LU.64 R12, [R1+0x1f18] ;  /* 0x001f1800010c7983 */ /* 0x001ea80000300a00 */
[----:B------:R3:W-:Y:S01]  /*99560*/  @P6 STG.E.U8 desc[UR32][R4.64], R2 ;  /* 0x0000000204006986 */ /* 0x0007e2000c101120 */
[----:B------:R-:W-:-:S02]  /*99570*/  PRMT R0, R22, 0x7773, RZ ;  /* 0x0000777316007816 */ /* 0x000fc400000000ff */
[----:B------:R-:W-:Y:S02]  /*99580*/  ISETP.LT.AND P6, PT, R15, UR4, !P3 ;  /* 0x000000040f007c0c */ /* 0x000fe4000dfc1270 */
[----:B------:R-:W-:Y:S01]  /*99590*/  ISETP.LT.AND P5, PT, R23, UR5, !P3 ;  /* 0x0000000517007c0c */ /* 0x000fe2000dfa1270 */
[----:B------:R-:W-:Y:S01]  /*995a0*/  ULDC UR4, c[0x0][0x228] ;  /* 0x00008a0000047ab9 */ /* 0x000fe20000000800 */
[----:B------:R-:W-:Y:S01]  /*995b0*/  ULDC UR5, c[0x0][0x228] ;  /* 0x00008a0000057ab9 */ /* 0x000fe20000000800 */
[----:B----4-:R0:W-:Y:S01]  /*995c0*/  @P2 STG.E.U8 desc[UR32][R20.64], R0 ;  /* 0x0000000014002986 */ /* 0x0101e2000c101120 */
[----:B---3--:R-:W-:-:S05]  /*995d0*/  PRMT R2, R7, 0x7770, RZ ;  /* 0x0000777007027816 */ /* 0x008fca00000000ff */
[----:B------:R1:W-:Y:S01]  /*995e0*/  @P4 STG.E.U8 desc[UR32][R16.64], R2 ;  /* 0x0000000210004986 */ /* 0x0003e2000c101120 */
[----:B------:R-:W-:Y:S01]  /*995f0*/  ISETP.LT.AND P4, PT, R8, UR4, !P3 ;  /* 0x0000000408007c0c */ /* 0x000fe2000df81270 */
[----:B------:R-:W-:Y:S01]  /*99600*/  ULDC UR4, c[0x0][0x228] ;  /* 0x00008a0000047ab9 */ /* 0x000fe20000000800 */
[----:B0-----:R-:W-:Y:S02]  /*99610*/  PRMT R0, R7, 0x7771, RZ ;  /* 0x0000777107007816 */ /* 0x001fe400000000ff */
[----:B------:R-:W-:Y:S01]  /*99620*/  ISETP.LT.AND P2, PT, R9, UR4, !P3 ;  /* 0x0000000409007c0c */ /* 0x000fe2000df41270 */
[----:B------:R-:W3:Y:S04]  /*99630*/  LDL.LU.64 R20, [R1+0x1f30] ;  /* 0x001f300001147983 */ /* 0x000ee80000300a00 */
[----:B------:R0:W-:Y:S04]  /*99640*/  @P6 STG.E.U8 desc[UR32][R28.64], R0 ;  /* 0x000000001c006986 */ /* 0x0001e8000c101120 */
[----:B------:R-:W4:Y:S01]  /*99650*/  LDL.LU.64 R4, [R1+0x1f28] ;  /* 0x001f280001047983 */ /* 0x000f220000300a00 */
[----:B------:R-:W-:Y:S01]  /*99660*/  ULDC UR4, c[0x0][0x228] ;  /* 0x00008a0000047ab9 */ /* 0x000fe20000000800 */
[----:B-1----:R-:W-:-:S02]  /*99670*/  PRMT R2, R7, 0x7772, RZ ;  /* 0x0000777207027816 */ /* 0x002fc400000000ff */
[----:B------:R-:W4:Y:S04]  /*99680*/  LDL.LU R17, [R1+0x564] ;  /* 0x0005640001117983 */ /* 0x000f280000300800 */
[----:B------:R1:W-:Y:S01]  /*99690*/  @P5 STG.E.U8 desc[UR32][R26.64], R2 ;  /* 0x000000021a005986 */ /* 0x0003e2000c101120 */
[----:B0-----:R-:W-:-:S05]  /*996a0*/  PRMT R0, R7, 0x7773, RZ ;  /* 0x0000777307007816 */ /* 0x001fca00000000ff */
[----:B------:R0:W-:Y:S01]  /*996b0*/  @P4 STG.E.U8 desc[UR32][R24.64], R0 ;  /* 0x0000000018004986 */ /* 0x0001e2000c101120 */
[----:B-1----:R-:W-:-:S03]  /*996c0*/  PRMT R2, R18, 0x7770, RZ ;  /* 0x0000777012027816 */ /* 0x002fc600000000ff */
[----:B------:R-:W4:Y:S04]  /*996d0*/  LDL.LU.64 R26, [R1+0x1f50] ;  /* 0x001f5000011a7983 */ /* 0x000f280000300a00 */
[----:B------:R-:W4:Y:S04]  /*996e0*/  LDL.LU.64 R6, [R1+0x1f40] ;  /* 0x001f400001067983 */ /* 0x000f280000300a00 */
[----:B------:R-:W4:Y:S04]  /*996f0*/  LDL.LU.64 R28, [R1+0x1f38] ;  /* 0x001f3800011c7983 */ /* 0x000f280000300a00 */
[----:B0-----:R-:W4:Y:S04]  /*99700*/  LDL.LU.64 R24, [R1+0x1f48] ;  /* 0x001f480001187983 */ /* 0x001f280000300a00 */
[----:B--2---:R0:W-:Y:S04]  /*99710*/  @P2 STG.E.U8 desc[UR32][R12.64], R2 ;  /* 0x000000020c002986 */ /* 0x0041e8000c101120 */
[----:B0-----:R-:W2:Y:S01]  /*99720*/  LDL.LU.64 R12, [R1+0x24e0] ;  /* 0x0024e000010c7983 */ /* 0x001ea20000300a00 */
[----:B------:R-:W-:-:S02]  /*99730*/  ISETP.LT.AND P5, PT, R10, UR4, !P3 ;  /* 0x000000040a007c0c */ /* 0x000fc4000dfa1270 */
[----:B------:R-:W-:Y:S01]  /*99740*/  PRMT R0, R18, 0x7771, RZ ;  /* 0x0000777112007816 */ /* 0x000fe200000000ff */
[----:B------:R-:W2:Y:S01]  /*99750*/  LDL.LU R16, [R1+0x5d4] ;  /* 0x0005d40001107983 */ /* 0x000ea20000300800 */
[----:B------:R-:W-:Y:S01]  /*99760*/  ISETP.LT.AND P4, PT, R11, UR5, !P3 ;  /* 0x000000050b007c0c */ /* 0x000fe2000df81270 */
[----:B------:R-:W-:Y:S01]  /*99770*/  ULDC UR4, c[0x0][0x228] ;  /* 0x00008a0000047ab9 */ /* 0x000fe20000000800 */
[----:B------:R-:W-:-:S07]  /*99780*/  ULDC UR5, c[0x0][0x228] ;  /* 0x00008a0000057ab9 */ /* 0x000fce0000000800 */
[----:B---3--:R0:W-:Y:S01]  /*99790*/  @P5 STG.E.U8 desc[UR32][R20.64], R0 ;  /* 0x0000000014005986 */ /* 0x0081e2000c101120 */
[----:B------:R-:W-:Y:S02]  /*997a0*/  PRMT R2, R18, 0x7772, RZ ;  /* 0x0000777212027816 */ /* 0x000fe400000000ff */
[----:B------:R-:W-:Y:S01]  /*997b0*/  ISETP.LT.AND P2, PT, R15, UR6, !P1 ;  /* 0x000000060f007c0c */ /* 0x000fe2000cf41270 */
[----:B------:R-:W-:Y:S02]  /*997c0*/  ULDC UR6, c[0x0][0x228] ;  /* 0x00008a0000067ab9 */ /* 0x000fe40000000800 */
[----:B----4-:R1:W-:Y:S04]  /*997d0*/  @P4 STG.E.U8 desc[UR32][R4.64], R2 ;  /* 0x0000000204004986 */ /* 0x0103e8000c101120 */
[----:B--2---:R2:W-:Y:S01]  /*997e0*/  STL.64 [R1+0x24d8], R12 ;  /* 0x0024d80c01007387 */ /* 0x0045e20000100a00 */
[----:B------:R-:W-:-:S02]  /*997f0*/  ISETP.LT.AND P3, PT, R12, UR4, !P3 ;  /* 0x000000040c007c0c */ /* 0x000fc4000df61270 */
[----:B------:R-:W-:Y:S01]  /*99800*/  ISETP.LT.AND P6, PT, R13, UR5, !P1 ;  /* 0x000000050d007c0c */ /* 0x000fe2000cfc1270 */
[----:B0-----:R-:W3:Y:S01]  /*99810*/  LDL.LU.64 R20, [R1+0x1f58] ;  /* 0x001f580001147983 */ /* 0x001ee20000300a00 */
[----:B------:R-:W-:Y:S01]  /*99820*/  ULDC UR4, c[0x0][0x228] ;  /* 0x00008a0000047ab9 */ /* 0x000fe20000000800 */
[----:B------:R-:W-:Y:S02]  /*99830*/  PRMT R0, R18, 0x7773, RZ ;  /* 0x0000777312007816 */ /* 0x000fe400000000ff */
[C---:B-1----:R-:W-:Y:S02]  /*99840*/  PRMT R2, R17.reuse, 0x7770, RZ ;  /* 0x0000777011027816 */ /* 0x042fe400000000ff */
[----:B------:R-:W-:Y:S01]  /*99850*/  PRMT R3, R17, 0x7771, RZ ;  /* 0x0000777111037816 */ /* 0x000fe200000000ff */
[----:B------:R-:W-:Y:S01]  /*99860*/  ULDC UR5, c[0x0][0x228] ;  /* 0x00008a0000057ab9 */ /* 0x000fe20000000800 */
[----:B--2---:R-:W2:Y:S01]  /*99870*/  LDL.LU.64 R12, [R1+0x1f60] ;  /* 0x001f6000010c7983 */ /* 0x004ea20000300a00 */
[----:B------:R-:W-:-:S03]  /*99880*/  ISETP.LT.AND P4, PT, R23, UR4, !P1 ;  /* 0x0000000417007c0c */ /* 0x000fc6000cf81270 */
[----:B------:R0:W-:Y:S01]  /*99890*/  @P3 STG.E.U8 desc[UR32][R26.64], R0 ;  /* 0x000000001a003986 */ /* 0x0001e2000c101120 */
[----:B------:R-:W-:-:S03]  /*998a0*/  ULDC UR4, c[0x0][0x228] ;  /* 0x00008a0000047ab9 */ /* 0x000fc60000000800 */
[----:B------:R1:W-:Y:S01]  /*998b0*/  @P6 STG.E.U8 desc[UR32][R6.64], R2 ;  /* 0x0000000206006986 */ /* 0x0003e2000c101120 */
[----:B------:R-:W-:-:S03]  /*998c0*/  ISETP.LT.AND P3, PT, R8, UR4, !P1 ;  /* 0x0000000408007c0c */ /* 0x000fc6000cf61270 */
[----:B------:R4:W-:Y:S01]  /*998d0*/  @P2 STG.E.U8 desc[UR32][R28.64], R3 ;  /* 0x000000031c002986 */ /* 0x0009e2000c101120 */
[----:B------:R-:W-:Y:S01]  /*998e0*/  ISETP.LT.AND P5, PT, R9, UR5, !P1 ;  /* 0x0000000509007c0c */ /* 0x000fe2000cfa1270 */
[----:B------:R-:W-:Y:S01]  /*998f0*/  ULDC UR5, c[0x0][0x228] ;  /* 0x00008a0000057ab9 */ /* 0x000fe20000000800 */
[----:B------:R-:W-:Y:S01]  /*99900*/  ULDC UR4, c[0x0][0x22c] ;  /* 0x00008b0000047ab9 */ /* 0x000fe20000000800 */
[----:B------:R-:W2:Y:S01]  /*99910*/  LDL.LU.64 R4, [R1+0x1f70] ;  /* 0x001f700001047983 */ /* 0x000ea20000300a00 */
[----:B0-----:R-:W-:-:S03]  /*99920*/  PRMT R0, R17, 0x7772, RZ ;  /* 0x0000777211007816 */ /* 0x001fc600000000ff */
[----:B------:R-:W2:Y:S01]  /*99930*/  LDL.LU.64 R26, [R1+0x1f68] ;  /* 0x001f6800011a7983 */ /* 0x000ea20000300a00 */
[----:B------:R-:W-:Y:S02]  /*99940*/  ISETP.LT.AND P6, PT, R10, UR5, !P1 ;  /* 0x000000050a007c0c */ /* 0x000fe4000cfc1270 */
[----:B-1----:R-:W-:Y:S01]  /*99950*/  PRMT R2, R17, 0x7773, RZ ;  /* 0x0000777311027816 */ /* 0x002fe200000000ff */
[----:B----4-:R-:W4:Y:S04]  /*99960*/  LDL.LU.64 R28, [R1+0x540] ;  /* 0x00054000011c7983 */ /* 0x010f280000300a00 */
[----:B------:R0:W-:Y:S01]  /*99970*/  @P4 STG.E.U8 desc[UR32][R24.64], R0 ;  /* 0x0000000018004986 */ /* 0x0001e2000c101120 */
[----:B------:R-:W-:-:S03]  /*99980*/  ULDC UR5, c[0x0][0x228] ;  /* 0x00008a0000057ab9 */ /* 0x000fc60000000800 */
[----:B------:R-:W4:Y:S01]  /*99990*/  LDL.LU R7, [R1+0x478] ;  /* 0x0004780001077983 */ /* 0x000f220000300800 */
[----:B------:R-:W-:-:S03]  /*999a0*/  ISETP.LT.AND P4, PT, R11, UR5, !P1 ;  /* 0x000000050b007c0c */ /* 0x000fc6000cf81270 */
[----:B------:R1:W-:Y:S01]  /*999b0*/  STL.64 [R1+0x24d0], R10 ;  /* 0x0024d00a01007387 */ /* 0x0003e20000100a00 */
[----:B------:R-:W-:Y:S01]  /*999c0*/  ULDC UR5, c[0x0][0x228] ;  /* 0x00008a0000057ab9 */ /* 0x000fe20000000800 */
[----:B0-----:R-:W-:Y:S02]  /*999d0*/  VIADD R0, R19, 0x6c ;  /* 0x0000006c13007836 */ /* 0x001fe40000000000 */
[----:B-1----:R-:W4:Y:S03]  /*999e0*/  LDL.LU.64 R10, [R1+0x1f88] ;  /* 0x001f8800010a7983 */ /* 0x002f260000300a00 */
[----:B------:R-:W-:Y:S02]  /*999f0*/  ISETP.GE.AND P2, PT, R0, UR4, PT ;  /* 0x0000000400007c0c */ /* 0x000fe4000bf46270 */
[----:B------:R-:W-:Y:S01]  /*99a00*/  PRMT R0, R16, 0x7770, RZ ;  /* 0x0000777010007816 */ /* 0x000fe200000000ff */
[----:B------:R-:W4:Y:S01]  /*99a10*/  LDL.LU.64 R24, [R1+0x1f80] ;  /* 0x001f800001187983 */ /* 0x000f220000300a00 */
[----:B------:R-:W-:-:S03]  /*99a20*/  ULDC UR4, c[0x0][0x228] ;  /* 0x00008a0000047ab9 */ /* 0x000fc60000000800 */
[----:B---3--:R0:W-:Y:S04]  /*99a30*/  @P3 STG.E.U8 desc[UR32][R20.64], R2 ;  /* 0x0000000214003986 */ /* 0x0081e8000c101120 */
[----:B--2---:R1:W-:Y:S04]  /*99a40*/  @P5 STG.E.U8 desc[UR32][R12.64], R0 ;  /* 0x000000000c005986 */ /* 0x0043e8000c101120 */
[----:B0-----:R-:W2:Y:S04]  /*99a50*/  LDL.LU.64 R20, [R1+0x1f78] ;  /* 0x001f780001147983 */ /* 0x001ea80000300a00 */
[----:B-1----:R-:W3:Y:S01]  /*99a60*/  LDL.LU.64 R12, [R1+0x24d8] ;  /* 0x0024d800010c7983 */ /* 0x002ee20000300a00 */
[----:B------:R-:W-:-:S02]  /*99a70*/  PRMT R2, R16, 0x7771, RZ ;  /* 0x0000777110027816 */ /* 0x000fc400000000ff */
[----:B------:R-:W-:-:S03]  /*99a80*/  PRMT R0, R16, 0x7772, RZ ;  /* 0x0000777210007816 */ /* 0x000fc600000000ff */
[----:B------:R-:W-:Y:S04]  /*99a90*/  @P6 STG.E.U8 desc[UR32][R4.64], R2 ;  /* 0x0000000204006986 */ /* 0x000fe8000c101120 */
[----:B------:R0:W-:Y:S02]  /*99aa0*/  @P4 STG.E.U8 desc[UR32][R26.64], R0 ;  /* 0x000000001a004986 */ /* 0x0001e4000c101120 */
[----:B0-----:R-:W-:Y:S01]  /*99ab0*/  VIADD R0, R19, 0x6d ;  /* 0x0000006d13007836 */ /* 0x001fe20000000000 */
[----:B------:R-:W-:Y:S01]  /*99ac0*/  PRMT R2, R16, 0x7773, RZ ;  /* 0x0000777310027816 */ /* 0x000fe200000000ff */
[----:B------:R-:W2:Y:S04]  /*99ad0*/  LDL.LU.64 R26, [R1+0x1f90] ;  /* 0x001f9000011a7983 */ /* 0x000ea80000300a00 */
[----:B------:R-:W2:Y:S04]  /*99ae0*/  LDL.LU R17, [R1+0x5b8] ;  /* 0x0005b80001117983 */ /* 0x000ea80000300800 */
[----:B------:R-:W2:Y:S01]  /*99af0*/  LDL.LU.64 R4, [R1+0x1fa8] ;  /* 0x001fa80001047983 */ /* 0x000ea20000300a00 */
[----:B---3--:R-:W-:Y:S01]  /*99b00*/  ISETP.LT.AND P3, PT, R12, UR4, !P1 ;  /* 0x000000040c007c0c */ /* 0x008fe2000cf61270 */
[----:B------:R-:W-:-:S02]  /*99b10*/  ULDC UR4, c[0x0][0x228] ;  /* 0x00008a0000047ab9 */ /* 0x000fc40000000800 */
[----:B------:R-:W-:Y:S01]  /*99b20*/  ISETP.LT.AND P6, PT, R13, UR4, !P2 ;  /* 0x000000040d007c0c */ /* 0x000fe2000d7c1270 */
[----:B------:R-:W-:Y:S02]  /*99b30*/  ULDC UR4, c[0x0][0x22c] ;  /* 0x00008b0000047ab9 */ /* 0x000fe40000000800 */
[----:B------:R-:W-:Y:S02]  /*99b40*/  ISETP.GE.AND P1, PT, R0, UR4, PT ;  /* 0x0000000400007c0c */ /* 0x000fe4000bf26270 */
[----:B----4-:R-:W-:Y:S02]  /*99b50*/  PRMT R0, R7, 0x7770, RZ ;  /* 0x0000777007007816 */ /* 0x010fe400000000ff */
[----:B------:R-:W-:Y:S02]  /*99b60*/  ISETP.LT.AND P5, PT, R15, UR5, !P2 ;  /* 0x000000050f007c0c */ /* 0x000fe4000d7a1270 */
[----:B------:R-:W-:Y:S01]  /*99b70*/  ISETP.LT.AND P4, PT, R23, UR6, !P2 ;  /* 0x0000000617007c0c */ /* 0x000fe2000d781270 */
[----:B------:R-:W-:Y:S01]  /*99b80*/  ULDC UR4, c[0x0][0x228] ;  /* 0x00008a0000047ab9 */ /* 0x000fe20000000800 */
[----:B------:R-:W-:Y:S01]  /*99b90*/  PRMT R3, R7, 0x7772, RZ ;  /* 0x0000777207037816 */ /* 0x000fe200000000ff */
[----:B------:R-:W-:Y:S01]  /*99ba0*/  ULDC UR5, c[0x0][0x228] ;  /* 0x00008a0000057ab9 */ /* 0x000fe20000000800 */
[----:B------:R0:W-:Y:S04]  /*99bb0*/  @P3 STG.E.U8 desc[UR32][R28.64], R2 ;  /* 0x000000021c003986 */ /* 0x0001e8000c101120 */
[----:B------:R1:W-:Y:S01]  /*99bc0*/  @P6 STG.E.U8 desc[UR32][R10.64], R0 ;  /* 0x000000000a006986 */ /* 0x0003e2000c101120 */
[----:B------:R-:W-:-:S03]  /*99bd0*/  ULDC UR6, c[0x0][0x228] ;  /* 0x00008a0000067ab9 */ /* 0x000fc60000000800 */
[----:B0-----:R-:W3:Y:S04]  /*99be0*/  LDL.LU.64 R28, [R1+0x1fb8] ;  /* 0x001fb800011c7983 */ /* 0x001ee80000300a00 */
[----:B------:R-:W4:Y:S04]  /*99bf0*/  LDL.LU R16, [R1+0x568] ;  /* 0x0005680001107983 */ /* 0x000f280000300800 */
[----:B-1----:R-:W3:Y:S01]  /*99c00*/  LDL.LU.64 R10, [R1+0x24d0] ;  /* 0x0024d000010a7983 */ /* 0x002ee20000300a00 */
[----:B------:R-:W-:Y:S02]  /*99c10*/  ISETP.LT.AND P3, PT, R8, UR4, !P2 ;  /* 0x0000000408007c0c */ /* 0x000fe4000d761270 */
[C---:B------:R-:W-:Y:S01]  /*99c20*/  PRMT R2, R7.reuse, 0x7771, RZ ;  /* 0x0000777107027816 */ /* 0x040fe200000000ff */
[----:B------:R-:W-:Y:S01]  /*99c30*/  ULDC UR4, c[0x0][0x228] ;  /* 0x00008a0000047ab9 */ /* 0x000fe20000000800 */
[----:B------:R-:W-:-:S02]  /*99c40*/  PRMT R0, R7, 0x7773, RZ ;  /* 0x0000777307007816 */ /* 0x000fc400000000ff */
[----:B------:R-:W-:Y:S01]  /*99c50*/  ISETP.LT.AND P6, PT, R9, UR4, !P2 ;  /* 0x0000000409007c0c */ /* 0x000fe2000d7c1270 */
[----:B------:R-:W-:Y:S01]  /*99c60*/  ULDC UR4, c[0x0][0x228] ;  /* 0x00008a0000047ab9 */ /* 0x000fe20000000800 */
[----:B------:R0:W-:Y:S04]  /*99c70*/  @P5 STG.E.U8 desc[UR32][R24.64], R2 ;  /* 0x0000000218005986 */ /* 0x0001e8000c101120 */
[----:B--2---:R1:W-:Y:S04]  /*99c80*/  @P4 STG.E.U8 desc[UR32][R20.64], R3 ;  /* 0x0000000314004986 */ /* 0x0043e8000c101120 */
[----:B------:R2:W-:Y:S04]  /*99c90*/  @P3 STG.E.U8 desc[UR32][R26.64], R0 ;  /* 0x000000001a003986 */ /* 0x0005e8000c101120 */
[----:B0-----:R-:W4:Y:S04]  /*99ca0*/  LDL.LU.64 R24, [R1+0x1fb0] ;  /* 0x001fb00001187983 */ /* 0x001f280000300a00 */
[----:B-1----:R-:W4:Y:S04]  /*99cb0*/  LDL.LU.64 R20, [R1+0x1fa0] ;  /* 0x001fa00001147983 */ /* 0x002f280000300a00 */
[----:B--2---:R-:W2:Y:S04]  /*99cc0*/  LDL.LU.64 R26, [R1+0x1fc0] ;  /* 0x001fc000011a7983 */ /* 0x004ea80000300a00 */
        /* <DEDUP_REMOVED lines=45> */
[----:B------:R-:W-:Y:S01]  /*99fa0*/  ISETP.LT.AND P3, PT, R10, UR4, !P1 ;  /* 0x000000040a007c0c */ /* 0x000fe2000cf61270 */
[----:B------:R-:W-:Y:S01]  /*99fb0*/  ULDC UR4, c[0x0][0x228] ;  /* 0x00008a0000047ab9 */ /* 0x000fe20000000800 */
[----:B------:R-:W-:Y:S01]  /*99fc0*/  ULDC UR5, c[0x0][0x228] ;  /* 0x00008a0000057ab9 */ /* 0x000fe20000000800 */
[----:B------:R-:W-:Y:S01]  /*99fd0*/  PRMT R3, R7, 0x7770, RZ ;  /* 0x0000777007037816 */ /* 0x000fe200000000ff */
[----:B------:R-:W-:Y:S01]  /*99fe0*/  ULDC UR6, c[0x0][0x228] ;  /* 0x00008a0000067ab9 */ /* 0x000fe20000000800 */
[----:B0-----:R-:W3:Y:S04]  /*99ff0*/  LDL.LU.64 R12, [R1+0x24c8] ;  /* 0x0024c800010c7983 */ /* 0x001ee80000300a00 */
[----:B---3--:R0:W-:Y:S04]  /*9a000*/  @P5 STG.E.U8 desc[UR32][R12.64], R2 ;  /* 0x000000020c005986 */ /* 0x0081e8000c101120 */
[----:B0-----:R-:W3:Y:S01]  /*9a010*/  LDL.LU.64 R12, [R1+0x24c0] ;  /* 0x0024c000010c7983 */ /* 0x001ee20000300a00 */
[----:B------:R-:W-:-:S02]  /*9a020*/  ISETP.LT.AND P4, PT, R11, UR4, !P1 ;  /* 0x000000040b007c0c */ /* 0x000fc4000cf81270 */
[----:B------:R-:W-:Y:S01]  /*9a030*/  PRMT R0, R7, 0x7771, RZ ;  /* 0x0000777107007816 */ /* 0x000fe200000000ff */
[----:B------:R-:W-:Y:S01]  /*9a040*/  VIADD R2, R19, 0x6f ;  /* 0x0000006f13027836 */ /* 0x000fe20000000000 */
[----:B----4-:R-:W-:Y:S04]  /*9a050*/  @P6 STG.E.U8 desc[UR32][R4.64], R3 ;  /* 0x0000000304006986 */ /* 0x010fe8000c101120 */
[----:B------:R0:W-:Y:S01]  /*9a060*/  @P3 STG.E.U8 desc[UR32][R24.64], R0 ;  /* 0x0000000018003986 */ /* 0x0001e2000c101120 */
[----:B------:R-:W-:Y:S02]  /*9a070*/  ULDC UR4, c[0x0][0x22c] ;  /* 0x00008b0000047ab9 */ /* 0x000fe40000000800 */
[----:B------:R-:W-:Y:S02]  /*9a080*/  ISETP.GE.AND P3, PT, R2, UR4, PT ;  /* 0x0000000402007c0c */ /* 0x000fe4000bf66270 */
[C---:B------:R-:W-:Y:S01]  /*9a090*/  PRMT R2, R7.reuse, 0x7773, RZ ;  /* 0x0000777307027816 */ /* 0x040fe200000000ff */
[----:B------:R-:W-:Y:S01]  /*9a0a0*/  ULDC UR4, c[0x0][0x228] ;  /* 0x00008a0000047ab9 */ /* 0x000fe20000000800 */
[----:B0-----:R-:W4:Y:S01]  /*9a0b0*/  LDL.LU.64 R24, [R1+0x2000] ;  /* 0x0020000001187983 */ /* 0x001f220000300a00 */
[----:B------:R-:W-:-:S03]  /*9a0c0*/  PRMT R0, R7, 0x7772, RZ ;  /* 0x0000777207007816 */ /* 0x000fc600000000ff */
[----:B------:R-:W4:Y:S04]  /*9a0d0*/  LDL.LU R7, [R1+0x5bc] ;  /* 0x0005bc0001077983 */ /* 0x000f280000300800 */
[----:B------:R0:W-:Y:S02]  /*9a0e0*/  @P4 STG.E.U8 desc[UR32][R28.64], R0 ;  /* 0x000000001c004986 */ /* 0x0001e4000c101120 */
[----:B0-----:R-:W-:Y:S02]  /*9a0f0*/  PRMT R0, R18, 0x7770, RZ ;  /* 0x0000777012007816 */ /* 0x001fe400000000ff */
[----:B------:R-:W4:Y:S01]  /*9a100*/  LDL.LU.64 R28, [R1+0x2018] ;  /* 0x00201800011c7983 */ /* 0x000f220000300a00 */
[----:B---3--:R-:W-:Y:S01]  /*9a110*/  ISETP.LT.AND P1, PT, R12, UR5, !P1 ;  /* 0x000000050c007c0c */ /* 0x008fe2000cf21270 */
[----:B------:R-:W-:-:S02]  /*9a120*/  ULDC UR5, c[0x0][0x228] ;  /* 0x00008a0000057ab9 */ /* 0x000fc40000000800 */
[----:B------:R-:W-:Y:S01]  /*9a130*/  ISETP.LT.AND P5, PT, R13, UR5, !P2 ;  /* 0x000000050d007c0c */ /* 0x000fe2000d7a1270 */
[----:B------:R-:W-:Y:S02]  /*9a140*/  ULDC UR5, c[0x0][0x228] ;  /* 0x00008a0000057ab9 */ /* 0x000fe40000000800 */
[----:B------:R-:W-:Y:S01]  /*9a150*/  ISETP.LT.AND P6, PT, R15, UR5, !P2 ;  /* 0x000000050f007c0c */ /* 0x000fe2000d7c1270 */
[----:B------:R-:W-:-:S06]  /*9a160*/  ULDC UR5, c[0x0][0x228] ;  /* 0x00008a0000057ab9 */ /* 0x000fcc0000000800 */
[----:B------:R0:W-:Y:S04]  /*9a170*/  @P1 STG.E.U8 desc[UR32][R20.64], R2 ;  /* 0x0000000214001986 */ /* 0x0001e8000c101120 */
[----:B--2---:R-:W-:Y:S01]  /*9a180*/  @P5 STG.E.U8 desc[UR32][R26.64], R0 ;  /* 0x000000001a005986 */ /* 0x004fe2000c101120 */
[----:B0-----:R-:W-:-:S03]  /*9a190*/  PRMT R2, R18, 0x7771, RZ ;  /* 0x0000777112027816 */ /* 0x001fc600000000ff */
[----:B------:R-:W2:Y:S04]  /*9a1a0*/  LDL.LU.64 R20, [R1+0x2010] ;  /* 0x0020100001147983 */ /* 0x000ea80000300a00 */
[----:B------:R-:W-:Y:S04]  /*9a1b0*/  STL [R1+0x24b8], R23 ;  /* 0x0024b81701007387 */ /* 0x000fe80000100800 */
[----:B------:R0:W-:Y:S04]  /*9a1c0*/  @P6 STG.E.U8 desc[UR32][R16.64], R2 ;  /* 0x0000000210006986 */ /* 0x0001e8000c101120 */
[----:B0-----:R-:W3:Y:S01]  /*9a1d0*/  LDL.LU.64 R16, [R1+0x2008] ;  /* 0x0020080001107983 */ /* 0x001ee20000300a00 */
[----:B------:R-:W-:Y:S01]  /*9a1e0*/  ISETP.LT.AND P5, PT, R23, UR4, !P2 ;  /* 0x0000000417007c0c */ /* 0x000fe2000d7a1270 */
[----:B------:R-:W-:Y:S01]  /*9a1f0*/  VIADD R2, R19, 0x70 ;  /* 0x0000007013027836 */ /* 0x000fe20000000000 */
[----:B------:R-:W-:Y:S01]  /*9a200*/  PRMT R0, R18, 0x7772, RZ ;  /* 0x0000777212007816 */ /* 0x000fe200000000ff */
[----:B------:R-:W-:Y:S01]  /*9a210*/  ULDC UR4, c[0x0][0x22c] ;  /* 0x00008b0000047ab9 */ /* 0x000fe20000000800 */
[----:B------:R-:W-:-:S02]  /*9a220*/  ISETP.LT.AND P4, PT, R8, UR5, !P2 ;  /* 0x0000000508007c0c */ /* 0x000fc4000d781270 */
[----:B------:R-:W-:Y:S02]  /*9a230*/  ISETP.LT.AND P6, PT, R9, UR6, !P2 ;  /* 0x0000000609007c0c */ /* 0x000fe4000d7c1270 */
[----:B------:R-:W-:Y:S01]  /*9a240*/  ISETP.GE.AND P1, PT, R2, UR4, PT ;  /* 0x0000000402007c0c */ /* 0x000fe2000bf26270 */
[----:B------:R-:W-:Y:S01]  /*9a250*/  ULDC UR4, c[0x0][0x228] ;  /* 0x00008a0000047ab9 */ /* 0x000fe20000000800 */
[----:B------:R-:W3:Y:S04]  /*9a260*/  LDL.LU R26, [R1+0x56c] ;  /* 0x00056c00011a7983 */ /* 0x000ee80000300800 */
[----:B----4-:R0:W-:Y:S01]  /*9a270*/  @P5 STG.E.U8 desc[UR32][R24.64], R0 ;  /* 0x0000000018005986 */ /* 0x0101e2000c101120 */
[----:B------:R-:W-:-:S03]  /*9a280*/  ISETP.LT.AND P5, PT, R10, UR4, !P2 ;  /* 0x000000040a007c0c */ /* 0x000fc6000d7a1270 */
[----:B------:R-:W-:Y:S01]  /*9a290*/  STL [R1+0x24a8], R19 ;  /* 0x0024a81301007387 */ /* 0x000fe20000100800 */
[----:B------:R-:W-:-:S03]  /*9a2a0*/  PRMT R2, R18, 0x7773, RZ ;  /* 0x0000777312027816 */ /* 0x000fc600000000ff */
[----:B------:R1:W-:Y:S04]  /*9a2b0*/  STL.64 [R1+0x24b0], R8 ;  /* 0x0024b00801007387 */ /* 0x0003e80000100a00 */
[----:B------:R-:W4:Y:S01]  /*9a2c0*/  LDL.LU.64 R22, [R1+0x2040] ;  /* 0x0020400001167983 */ /* 0x000f220000300a00 */
[C---:B------:R-:W-:Y:S02]  /*9a2d0*/  PRMT R3, R7.reuse, 0x7770, RZ ;  /* 0x0000777007037816 */ /* 0x040fe400000000ff */
[C---:B------:R-:W-:Y:S01]  /*9a2e0*/  PRMT R4, R7.reuse, 0x7771, RZ ;  /* 0x0000777107047816 */ /* 0x040fe200000000ff */
[----:B------:R1:W-:Y:S01]  /*9a2f0*/  @P4 STG.E.U8 desc[UR32][R28.64], R2 ;  /* 0x000000021c004986 */ /* 0x0003e2000c101120 */
[C---:B------:R-:W-:Y:S01]  /*9a300*/  PRMT R5, R7.reuse, 0x7773, RZ ;  /* 0x0000777307057816 */ /* 0x040fe200000000ff */
[----:B------:R-:W-:Y:S01]  /*9a310*/  ULDC UR4, c[0x0][0x228] ;  /* 0x00008a0000047ab9 */ /* 0x000fe20000000800 */
[----:B------:R-:W-:Y:S01]  /*9a320*/  ULDC UR5, c[0x0][0x228] ;  /* 0x00008a0000057ab9 */ /* 0x000fe20000000800 */
[----:B0-----:R-:W-:Y:S01]  /*9a330*/  PRMT R0, R7, 0x7772, RZ ;  /* 0x0000777207007816 */ /* 0x001fe200000000ff */
[----:B------:R-:W-:Y:S01]  /*9a340*/  ULDC UR6, c[0x0][0x228] ;  /* 0x00008a0000067ab9 */ /* 0x000fe20000000800 */
[----:B-1----:R-:W4:Y:S04]  /*9a350*/  LDL.LU.64 R8, [R1+0x2038] ;  /* 0x0020380001087983 */ /* 0x002f280000300a00 */
[----:B------:R-:W4:Y:S04]  /*9a360*/  LDL.LU.64 R18, [R1+0x2030] ;  /* 0x0020300001127983 */ /* 0x000f280000300a00 */
[----:B------:R-:W4:Y:S04]  /*9a370*/  LDL.LU.64 R24, [R1+0x2028] ;  /* 0x0020280001187983 */ /* 0x000f280000300a00 */
[----:B------:R-:W4:Y:S04]  /*9a380*/  LDL.LU.64 R28, [R1+0x2020] ;  /* 0x00202000011c7983 */ /* 0x000f280000300a00 */
[----:B------:R-:W4:Y:S04]  /*9a390*/  LDL.LU R7, [R1+0x5dc] ;  /* 0x0005dc0001077983 */ /* 0x000f280000300800 */
[----:B--2---:R0:W-:Y:S04]  /*9a3a0*/  @P6 STG.E.U8 desc[UR32][R20.64], R3 ;  /* 0x0000000314006986 */ /* 0x0041e8000c101120 */
[----:B0-----:R-:W2:Y:S04]  /*9a3b0*/  LDL.LU.64 R20, [R1+0x2060] ;  /* 0x0020600001147983 */ /* 0x001ea80000300a00 */
[----:B---3--:R0:W-:Y:S04]  /*9a3c0*/  @P5 STG.E.U8 desc[UR32][R16.64], R4 ;  /* 0x0000000410005986 */ /* 0x0081e8000c101120 */
[----:B0-----:R-:W3:Y:S01]  /*9a3d0*/  LDL.LU.64 R16, [R1+0x2050] ;  /* 0x0020500001107983 */ /* 0x001ee20000300a00 */
[----:B------:R-:W-:-:S02]  /*9a3e0*/  ISETP.LT.AND P6, PT, R11, UR4, !P2 ;  /* 0x000000040b007c0c */ /* 0x000fc4000d7c1270 */
[----:B------:R-:W-:Y:S02]  /*9a3f0*/  ISETP.LT.AND P2, PT, R12, UR5, !P2 ;  /* 0x000000050c007c0c */ /* 0x000fe4000d741270 */
[C---:B------:R-:W-:Y:S02]  /*9a400*/  PRMT R2, R26.reuse, 0x7770, RZ ;  /* 0x000077701a027816 */ /* 0x040fe400000000ff */
[C---:B------:R-:W-:Y:S02]  /*9a410*/  PRMT R3, R26.reuse, 0x7771, RZ ;  /* 0x000077711a037816 */ /* 0x040fe400000000ff */
[C---:B------:R-:W-:Y:S02]  /*9a420*/  PRMT R4, R26.reuse, 0x7772, RZ ;  /* 0x000077721a047816 */ /* 0x040fe400000000ff */
[----:B------:R-:W-:Y:S01]  /*9a430*/  PRMT R6, R26, 0x7773, RZ ;  /* 0x000077731a067816 */ /* 0x000fe200000000ff */
[----:B------:R-:W-:Y:S01]  /*9a440*/  ULDC UR4, c[0x0][0x228] ;  /* 0x00008a0000047ab9 */ /* 0x000fe20000000800 */
[----:B------:R-:W-:Y:S01]  /*9a450*/  ISETP.LT.AND P5, PT, R15, UR6, !P3 ;  /* 0x000000060f007c0c */ /* 0x000fe2000dfa1270 */
[----:B----4-:R-:W-:Y:S04]  /*9a460*/  @P6 STG.E.U8 desc[UR32][R22.64], R0 ;  /* 0x0000000016006986 */ /* 0x010fe8000c101120 */
[----:B---3--:R0:W-:Y:S04]  /*9a470*/  STL.64 [R1+0x24a0], R16 ;  /* 0x0024a01001007387 */ /* 0x0081e80000100a00 */
[----:B------:R1:W-:Y:S01]  /*9a480*/  @P2 STG.E.U8 desc[UR32][R8.64], R5 ;  /* 0x0000000508002986 */ /* 0x0003e2000c101120 */
[----:B------:R-:W-:Y:S01]  /*9a490*/  ISETP.LT.AND P4, PT, R13, UR4, !P3 ;  /* 0x000000040d007c0c */ /* 0x000fe2000df81270 */
[----:B------:R-:W-:Y:S01]  /*9a4a0*/  ULDC UR4, c[0x0][0x228] ;  /* 0x00008a0000047ab9 */ /* 0x000fe20000000800 */
[----:B------:R-:W-:Y:S01]  /*9a4b0*/  ULDC UR5, c[0x0][0x228] ;  /* 0x00008a0000057ab9 */ /* 0x000fe20000000800 */
[----:B------:R-:W-:Y:S01]  /*9a4c0*/  ULDC UR6, c[0x0][0x228] ;  /* 0x00008a0000067ab9 */ /* 0x000fe20000000800 */
[----:B0-----:R-:W3:Y:S04]  /*9a4d0*/  LDL.LU.64 R16, [R1+0x2058] ;  /* 0x0020580001107983 */ /* 0x001ee80000300a00 */
[----:B------:R-:W4:Y:S04]  /*9a4e0*/  LDL.LU.64 R26, [R1+0x2048] ;  /* 0x00204800011a7983 */ /* 0x000f280000300a00 */
[----:B------:R-:W2:Y:S04]  /*9a4f0*/  LDL.LU R23, [R1+0x24b8] ;  /* 0x0024b80001177983 */ /* 0x000ea80000300800 */
[----:B-1----:R-:W3:Y:S04]  /*9a500*/  LDL.LU.64 R8, [R1+0x24b0] ;  /* 0x0024b00001087983 */ /* 0x002ee80000300a00 */
[----:B------:R0:W-:Y:S04]  /*9a510*/  @P4 STG.E.U8 desc[UR32][R18.64], R2 ;  /* 0x0000000212004986 */ /* 0x0001e8000c101120 */
[----:B------:R1:W-:Y:S01]  /*9a520*/  @P5 STG.E.U8 desc[UR32][R24.64], R3 ;  /* 0x0000000318005986 */ /* 0x0003e2000c101120 */
[----:B------:R-:W-:-:S03]  /*9a530*/  PRMT R0, R7, 0x7770, RZ ;  /* 0x0000777007007816 */ /* 0x000fc600000000ff */
[----:B0-----:R-:W4:Y:S04]  /*9a540*/  LDL.LU R19, [R1+0x24a8] ;  /* 0x0024a80001137983 */ /* 0x001f280000300800 */
[----:B-1----:R-:W4:Y:S04]  /*9a550*/  LDL.LU.64 R24, [R1+0x550] ;  /* 0x0005500001187983 */ /* 0x002f280000300a00 */
[----:B------:R-:W4:Y:S01]  /*9a560*/  LDL.LU R18, [R1+0x600] ;  /* 0x0006000001127983 */ /* 0x000f220000300800 */
[C---:B------:R-:W-:Y:S02]  /*9a570*/  PRMT R2, R7.reuse, 0x7771, RZ ;  /* 0x0000777107027816 */ /* 0x040fe400000000ff */
[----:B------:R-:W-:-:S02]  /*9a580*/  PRMT R3, R7, 0x7772, RZ ;  /* 0x0000777207037816 */ /* 0x000fc400000000ff */
[----:B--2---:R-:W-:Y:S01]  /*9a590*/  ISETP.LT.AND P6, PT, R23, UR4, !P3 ;  /* 0x0000000417007c0c */ /* 0x004fe2000dfc1270 */
[----:B------:R-:W-:Y:S02]  /*9a5a0*/  ULDC UR4, c[0x0][0x228] ;  /* 0x00008a0000047ab9 */ /* 0x000fe40000000800 */
[----:B---3--:R-:W-:Y:S02]  /*9a5b0*/  ISETP.LT.AND P2, PT, R8, UR4, !P3 ;  /* 0x0000000408007c0c */ /* 0x008fe4000df41270 */
[----:B------:R-:W-:Y:S02]  /*9a5c0*/  ISETP.LT.AND P4, PT, R9, UR5, !P3 ;  /* 0x0000000509007c0c */ /* 0x000fe4000df81270 */
[----:B------:R-:W-:Y:S01]  /*9a5d0*/  ISETP.LT.AND P5, PT, R10, UR6, !P3 ;  /* 0x000000060a007c0c */ /* 0x000fe2000dfa1270 */
[----:B------:R-:W-:Y:S01]  /*9a5e0*/  ULDC UR4, c[0x0][0x228] ;  /* 0x00008a0000047ab9 */ /* 0x000fe20000000800 */
[----:B------:R-:W-:Y:S01]  /*9a5f0*/  ULDC UR5, c[0x0][0x228] ;  /* 0x00008a0000057ab9 */ /* 0x000fe20000000800 */
[----:B------:R-:W-:-:S03]  /*9a600*/  ULDC UR6, c[0x0][0x228] ;  /* 0x00008a0000067ab9 */ /* 0x000fc60000000800 */
[----:B------:R0:W-:Y:S04]  /*9a610*/  @P6 STG.E.U8 desc[UR32][R28.64], R4 ;  /* 0x000000041c006986 */ /* 0x0001e8000c101120 */
[----:B------:R1:W-:Y:S04]  /*9a620*/  @P2 STG.E.U8 desc[UR32][R20.64], R6 ;  /* 0x0000000614002986 */ /* 0x0003e8000c101120 */
[----:B------:R2:W-:Y:S04]  /*9a630*/  @P4 STG.E.U8 desc[UR32][R16.64], R0 ;  /* 0x0000000010004986 */ /* 0x0005e8000c101120 */
[----:B0-----:R-:W3:Y:S01]  /*9a640*/  LDL.LU.64 R28, [R1+0x2068] ;  /* 0x00206800011c7983 */ /* 0x001ee20000300a00 */
[----:B------:R-:W-:-:S03]  /*9a650*/  PRMT R4, R7, 0x7773, RZ ;  /* 0x0000777307047816 */ /* 0x000fc600000000ff */
[----:B-1----:R-:W3:Y:S04]  /*9a660*/  LDL.LU.64 R6, [R1+0x2070] ;  /* 0x0020700001067983 */ /* 0x002ee80000300a00 */
[----:B------:R-:W3:Y:S04]  /*9a670*/  LDL.LU.64 R20, [R1+0x2080] ;  /* 0x0020800001147983 */ /* 0x000ee80000300a00 */
[----:B--2---:R-:W2:Y:S01]  /*9a680*/  LDL.LU.64 R16, [R1+0x24a0] ;  /* 0x0024a00001107983 */ /* 0x004ea20000300a00 */
[----:B------:R-:W-:Y:S01]  /*9a690*/  ISETP.LT.AND P6, PT, R11, UR4, !P3 ;  /* 0x000000040b007c0c */ /* 0x000fe2000dfc1270 */
[----:B------:R-:W-:-:S02]  /*9a6a0*/  ULDC UR4, c[0x0][0x228] ;  /* 0x00008a0000047ab9 */ /* 0x000fc40000000800 */
[----:B------:R-:W-:Y:S01]  /*9a6b0*/  ISETP.LT.AND P3, PT, R12, UR4, !P3 ;  /* 0x000000040c007c0c */ /* 0x000fe2000df61270 */
[----:B------:R-:W-:Y:S02]  /*9a6c0*/  ULDC UR4, c[0x0][0x228] ;  /* 0x00008a0000047ab9 */ /* 0x000fe40000000800 */
[----:B------:R-:W-:Y:S02]  /*9a6d0*/  ISETP.LT.AND P2, PT, R13, UR4, !P1 ;  /* 0x000000040d007c0c */ /* 0x000fe4000cf41270 */
[----:B------:R-:W-:Y:S01]  /*9a6e0*/  ISETP.LT.AND P4, PT, R8, UR6, !P1 ;  /* 0x0000000608007c0c */ /* 0x000fe2000cf81270 */
[----:B----4-:R-:W-:Y:S01]  /*9a6f0*/  VIADD R0, R19, 0x71 ;  /* 0x0000007113007836 */ /* 0x010fe20000000000 */
[----:B------:R-:W-:Y:S01]  /*9a700*/  ULDC UR4, c[0x0][0x22c] ;  /* 0x00008b0000047ab9 */ /* 0x000fe20000000800 */
[----:B------:R-:W-:Y:S01]  /*9a710*/  ULDC UR6, c[0x0][0x228] ;  /* 0x00008a0000067ab9 */ /* 0x000fe20000000800 */
[----:B--2---:R0:W-:Y:S04]  /*9a720*/  @P5 STG.E.U8 desc[UR32][R16.64], R2 ;  /* 0x0000000210005986 */ /* 0x0041e8000c101120 */
[----:B------:R1:W-:Y:S04]  /*9a730*/  @P6 STG.E.U8 desc[UR32][R26.64], R3 ;  /* 0x000000031a006986 */ /* 0x0003e8000c101120 */
[----:B0-----:R-:W2:Y:S04]  /*9a740*/  LDL.LU.64 R16, [R1+0x2078] ;  /* 0x0020780001107983 */ /* 0x001ea80000300a00 */
[----:B------:R-:W4:Y:S04]  /*9a750*/  LDL.LU R22, [R1+0x5e0] ;  /* 0x0005e00001167983 */ /* 0x000f280000300800 */
[----:B------:R-:W-:Y:S04]  /*9a760*/  STL [R1+0x2498], R15 ;  /* 0x0024980f01007387 */ /* 0x000fe80000100800 */
[----:B-1----:R-:W4:Y:S04]  /*9a770*/  LDL.LU.64 R26, [R1+0x2088] ;  /* 0x00208800011a7983 */ /* 0x002f280000300a00 */
[----:B------:R0:W-:Y:S01]  /*9a780*/  @P3 STG.E.U8 desc[UR32][R24.64], R4 ;  /* 0x0000000418003986 */ /* 0x0001e2000c101120 */
[----:B------:R-:W-:Y:S01]  /*9a790*/  ISETP.LT.AND P6, PT, R15, UR5, !P1 ;  /* 0x000000050f007c0c */ /* 0x000fe2000cfc1270 */
[----:B------:R-:W-:-:S02]  /*9a7a0*/  ULDC UR5, c[0x0][0x228] ;  /* 0x00008a0000057ab9 */ /* 0x000fc40000000800 */
[----:B0-----:R-:W4:Y:S04]  /*9a7b0*/  LDL.LU.64 R24, [R1+0x20a0] ;  /* 0x0020a00001187983 */ /* 0x001f280000300a00 */
[----:B------:R-:W4:Y:S01]  /*9a7c0*/  LDL.LU.64 R14, [R1+0x2098] ;  /* 0x00209800010e7983 */ /* 0x000f220000300a00 */
[----:B------:R-:W-:Y:S02]  /*9a7d0*/  ISETP.LT.AND P3, PT, R23, UR5, !P1 ;  /* 0x0000000517007c0c */ /* 0x000fe4000cf61270 */
[C---:B------:R-:W-:Y:S02]  /*9a7e0*/  PRMT R2, R18.reuse, 0x7770, RZ ;  /* 0x0000777012027816 */ /* 0x040fe400000000ff */
[----:B------:R-:W-:Y:S02]  /*9a7f0*/  PRMT R3, R18, 0x7771, RZ ;  /* 0x0000777112037816 */ /* 0x000fe400000000ff */
[----:B------:R-:W-:-:S02]  /*9a800*/  ISETP.GE.AND P5, PT, R0, UR4, PT ;  /* 0x0000000400007c0c */ /* 0x000fc4000bfa6270 */
[----:B------:R-:W-:Y:S01]  /*9a810*/  PRMT R0, R18, 0x7772, RZ ;  /* 0x0000777212007816 */ /* 0x000fe200000000ff */
[----:B------:R-:W-:Y:S01]  /*9a820*/  ULDC UR4, c[0x0][0x228] ;  /* 0x00008a0000047ab9 */ /* 0x000fe20000000800 */
[----:B---3--:R0:W-:Y:S01]  /*9a830*/  @P2 STG.E.U8 desc[UR32][R6.64], R2 ;  /* 0x0000000206002986 */ /* 0x0081e2000c101120 */
[----:B------:R-:W-:-:S03]  /*9a840*/  ISETP.LT.AND P2, PT, R9, UR4, !P1 ;  /* 0x0000000409007c0c */ /* 0x000fc6000cf41270 */
[----:B------:R1:W-:Y:S01]  /*9a850*/  @P6 STG.E.U8 desc[UR32][R28.64], R3 ;  /* 0x000000031c006986 */ /* 0x0003e2000c101120 */
[----:B------:R-:W-:Y:S01]  /*9a860*/  ULDC UR4, c[0x0][0x228] ;  /* 0x00008a0000047ab9 */ /* 0x000fe20000000800 */
[----:B------:R-:W-:Y:S02]  /*9a870*/  ULDC UR5, c[0x0][0x228] ;  /* 0x00008a0000057ab9 */ /* 0x000fe40000000800 */
[----:B------:R3:W-:Y:S01]  /*9a880*/  @P3 STG.E.U8 desc[UR32][R20.64], R0 ;  /* 0x0000000014003986 */ /* 0x0007e2000c101120 */
[----:B0-----:R-:W-:Y:S02]  /*9a890*/  PRMT R2, R18, 0x7773, RZ ;  /* 0x0000777312027816 */ /* 0x001fe400000000ff */
[----:B------:R-:W-:Y:S01]  /*9a8a0*/  ISETP.LT.AND P6, PT, R11, UR5, !P1 ;  /* 0x000000050b007c0c */ /* 0x000fe2000cfc1270 */
[----:B------:R-:W4:Y:S04]  /*9a8b0*/  LDL.LU R7, [R1+0x5c0] ;  /* 0x0005c00001077983 */ /* 0x000f280000300800 */
[----:B------:R-:W4:Y:S04]  /*9a8c0*/  LDL.LU.64 R4, [R1+0x20a8] ;  /* 0x0020a80001047983 */ /* 0x000f280000300a00 */
[----:B-1----:R-:W4:Y:S01]  /*9a8d0*/  LDL.LU.64 R28, [R1+0x2090] ;  /* 0x00209000011c7983 */ /* 0x002f220000300a00 */
[----:B---3--:R-:W-:Y:S01]  /*9a8e0*/  VIADD R0, R19, 0x72 ;  /* 0x0000007213007836 */ /* 0x008fe20000000000 */
[----:B------:R-:W-:-:S02]  /*9a8f0*/  ULDC UR5, c[0x0][0x228] ;  /* 0x00008a0000057ab9 */ /* 0x000fc40000000800 */
[----:B------:R-:W3:Y:S04]  /*9a900*/  LDL.LU.64 R20, [R1+0x20b8] ;  /* 0x0020b80001147983 */ /* 0x000ee80000300a00 */
[----:B--2---:R0:W-:Y:S01]  /*9a910*/  @P4 STG.E.U8 desc[UR32][R16.64], R2 ;  /* 0x0000000210004986 */ /* 0x0041e2000c101120 */
[----:B------:R-:W-:Y:S01]  /*9a920*/  ISETP.LT.AND P4, PT, R10, UR4, !P1 ;  /* 0x000000040a007c0c */ /* 0x000fe2000cf81270 */
[----:B------:R-:W-:Y:S02]  /*9a930*/  ULDC UR4, c[0x0][0x22c] ;  /* 0x00008b0000047ab9 */ /* 0x000fe40000000800 */
[----:B------:R-:W-:Y:S02]  /*9a940*/  ISETP.GE.AND P3, PT, R0, UR4, PT ;  /* 0x0000000400007c0c */ /* 0x000fe4000bf66270 */
[C---:B----4-:R-:W-:Y:S01]  /*9a950*/  PRMT R0, R22.reuse, 0x7771, RZ ;  /* 0x0000777116007816 */ /* 0x050fe200000000ff */
[----:B------:R-:W-:Y:S01]  /*9a960*/  ULDC UR4, c[0x0][0x228] ;  /* 0x00008a0000047ab9 */ /* 0x000fe20000000800 */
[C---:B0-----:R-:W-:Y:S01]  /*9a970*/  PRMT R2, R22.reuse, 0x7770, RZ ;  /* 0x0000777016027816 */ /* 0x041fe200000000ff */
[----:B------:R-:W2:Y:S04]  /*9a980*/  LDL.LU.64 R16, [R1+0x20b0] ;  /* 0x0020b00001107983 */ /* 0x000ea80000300a00 */
[----:B------:R-:W4:Y:S04]  /*9a990*/  LDL.LU R18, [R1+0x5f0] ;  /* 0x0005f00001127983 */ /* 0x000f280000300800 */
[----:B------:R0:W-:Y:S04]  /*9a9a0*/  @P2 STG.E.U8 desc[UR32][R26.64], R2 ;  /* 0x000000021a002986 */ /* 0x0001e8000c101120 */
[----:B------:R1:W-:Y:S01]  /*9a9b0*/  @P4 STG.E.U8 desc[UR32][R24.64], R0 ;  /* 0x0000000018004986 */ /* 0x0003e2000c101120 */
[----:B0-----:R-:W-:-:S03]  /*9a9c0*/  PRMT R2, R22, 0x7772, RZ ;  /* 0x0000777216027816 */ /* 0x001fc600000000ff */
[----:B------:R-:W2:Y:S04]  /*9a9d0*/  LDL.LU.64 R26, [R1+0x20c8] ;  /* 0x0020c800011a7983 */ /* 0x000ea80000300a00 */
[----:B-1----:R-:W2:Y:S04]  /*9a9e0*/  LDL.LU.64 R24, [R1+0x20c0] ;  /* 0x0020c00001187983 */ /* 0x002ea80000300a00 */
[----:B------:R0:W-:Y:S04]  /*9a9f0*/  @P6 STG.E.U8 desc[UR32][R14.64], R2 ;  /* 0x000000020e006986 */ /* 0x0001e8000c101120 */
[----:B0-----:R-:W3:Y:S01]  /*9aa00*/  LDL.LU R15, [R1+0x2498] ;  /* 0x00249800010f7983 */ /* 0x001ee20000300800 */
[----:B------:R-:W-:Y:S01]  /*9aa10*/  ISETP.LT.AND P1, PT, R12, UR4, !P1 ;  /* 0x000000040c007c0c */ /* 0x000fe2000cf21270 */
[----:B------:R-:W-:Y:S01]  /*9aa20*/  ULDC UR4, c[0x0][0x228] ;  /* 0x00008a0000047ab9 */ /* 0x000fe20000000800 */
[----:B------:R-:W-:-:S02]  /*9aa30*/  ISETP.LT.AND P2, PT, R13, UR5, !P5 ;  /* 0x000000050d007c0c */ /* 0x000fc4000ef41270 */
[----:B------:R-:W-:Y:S02]  /*9aa40*/  PRMT R0, R22, 0x7773, RZ ;  /* 0x0000777316007816 */ /* 0x000fe400000000ff */
[----:B------:R-:W-:Y:S01]  /*9aa50*/  PRMT R2, R7, 0x7770, RZ ;  /* 0x0000777007027816 */ /* 0x000fe200000000ff */
[----:B------:R-:W-:-:S06]  /*9aa60*/  ULDC UR5, c[0x0][0x228] ;  /* 0x00008a0000057ab9 */ /* 0x000fcc0000000800 */
[----:B------:R0:W-:Y:S04]  /*9aa70*/  @P1 STG.E.U8 desc[UR32][R4.64], R0 ;  /* 0x0000000004001986 */ /* 0x0001e8000c101120 */
[----:B------:R1:W-:Y:S01]  /*9aa80*/  @P2 STG.E.U8 desc[UR32][R28.64], R2 ;  /* 0x000000021c002986 */ /* 0x0003e2000c101120 */
[C---:B0-----:R-:W-:Y:S02]  /*9aa90*/  PRMT R0, R7.reuse, 0x7771, RZ ;  /* 0x0000777107007816 */ /* 0x041fe400000000ff */
[----:B-1----:R-:W-:Y:S01]  /*9aaa0*/  PRMT R2, R7, 0x7772, RZ ;  /* 0x0000777207027816 */ /* 0x002fe200000000ff */
[----:B------:R-:W2:Y:S01]  /*9aab0*/  LDL.LU.64 R4, [R1+0x20d0] ;  /* 0x0020d00001047983 */ /* 0x000ea20000300a00 */
[----:B----4-:R-:W-:Y:S02]  /*9aac0*/  PRMT R3, R18, 0x7770, RZ ;  /* 0x0000777012037816 */ /* 0x010fe400000000ff */
[----:B---3--:R-:W-:Y:S01]  /*9aad0*/  ISETP.LT.AND P6, PT, R15, UR4, !P5 ;  /* 0x000000040f007c0c */ /* 0x008fe2000efc1270 */
[----:B------:R-:W-:-:S02]  /*9aae0*/  ULDC UR4, c[0x0][0x228] ;  /* 0x00008a0000047ab9 */ /* 0x000fc40000000800 */
[----:B------:R-:W-:Y:S01]  /*9aaf0*/  ISETP.LT.AND P4, PT, R23, UR4, !P5 ;  /* 0x0000000417007c0c */ /* 0x000fe2000ef81270 */
[----:B------:R-:W-:Y:S02]  /*9ab00*/  ULDC UR4, c[0x0][0x228] ;  /* 0x00008a0000047ab9 */ /* 0x000fe40000000800 */
[----:B------:R-:W-:Y:S01]  /*9ab10*/  ISETP.LT.AND P2, PT, R8, UR4, !P5 ;  /* 0x0000000408007c0c */ /* 0x000fe2000ef41270 */
[----:B------:R-:W-:-:S06]  /*9ab20*/  ULDC UR4, c[0x0][0x22c] ;  /* 0x00008b0000047ab9 */ /* 0x000fcc0000000800 */
[----:B------:R0:W-:Y:S01]  /*9ab30*/  @P6 STG.E.U8 desc[UR32][R20.64], R0 ;  /* 0x0000000014006986 */ /* 0x0001e2000c101120 */
[----:B------:R-:W-:-:S03]  /*9ab40*/  ISETP.LT.AND P6, PT, R9, UR5, !P5 ;  /* 0x0000000509007c0c */ /* 0x000fc6000efc1270 */
[----:B--2---:R1:W-:Y:S01]  /*9ab50*/  @P4 STG.E.U8 desc[UR32][R16.64], R2 ;  /* 0x0000000210004986 */ /* 0x0043e2000c101120 */
[----:B------:R-:W-:Y:S02]  /*9ab60*/  ULDC UR5, c[0x0][0x228] ;  /* 0x00008a0000057ab9 */ /* 0x000fe40000000800 */
[----:B------:R-:W-:Y:S01]  /*9ab70*/  ISETP.LT.AND P1, PT, R10, UR5, !P5 ;  /* 0x000000050a007c0c */ /* 0x000fe2000ef21270 */
[----:B------:R-:W-:Y:S01]  /*9ab80*/  ULDC UR5, c[0x0][0x228] ;  /* 0x00008a0000057ab9 */ /* 0x000fe20000000800 */
[----:B0-----:R-:W-:Y:S01]  /*9ab90*/  VIADD R0, R19, 0x73 ;  /* 0x0000007313007836 */ /* 0x001fe20000000000 */
[----:B------:R-:W2:Y:S01]  /*9aba0*/  LDL.LU R20, [R1+0x604] ;  /* 0x0006040001147983 */ /* 0x000ea20000300800 */
[----:B-1----:R-:W-:-:S03]  /*9abb0*/  PRMT R2, R7, 0x7773, RZ ;  /* 0x0000777307027816 */ /* 0x002fc600000000ff */
[----:B------:R-:W3:Y:S04]  /*9abc0*/  LDL.LU.64 R16, [R1+0x20e0] ;  /* 0x0020e00001107983 */ /* 0x000ee80000300a00 */
[----:B------:R-:W4:Y:S04]  /*9abd0*/  LDL.LU.64 R28, [R1+0x558] ;  /* 0x00055800011c7983 */ /* 0x000f280000300a00 */
[----:B------:R0:W-:Y:S01]  /*9abe0*/  @P2 STG.E.U8 desc[UR32][R26.64], R2 ;  /* 0x000000021a002986 */ /* 0x0001e2000c101120 */
[----:B------:R-:W-:-:S03]  /*9abf0*/  ISETP.GE.AND P2, PT, R0, UR4, PT ;  /* 0x0000000400007c0c */ /* 0x000fc6000bf46270 */
[----:B------:R1:W-:Y:S01]  /*9ac00*/  @P6 STG.E.U8 desc[UR32][R24.64], R3 ;  /* 0x0000000318006986 */ /* 0x0003e2000c101120 */
[----:B------:R-:W-:Y:S01]  /*9ac10*/  ULDC UR4, c[0x0][0x228] ;  /* 0x00008a0000047ab9 */ /* 0x000fe20000000800 */
[----:B------:R-:W-:Y:S02]  /*9ac20*/  ISETP.LT.AND P4, PT, R11, UR6, !P5 ;  /* 0x000000060b007c0c */ /* 0x000fe4000ef81270 */
[----:B------:R-:W-:Y:S02]  /*9ac30*/  ISETP.LT.AND P5, PT, R12, UR4, !P5 ;  /* 0x000000040c007c0c */ /* 0x000fe4000efa1270 */
[----:B------:R-:W-:Y:S01]  /*9ac40*/  ISETP.LT.AND P6, PT, R13, UR5, !P3 ;  /* 0x000000050d007c0c */ /* 0x000fe2000dfc1270 */
[----:B0-----:R-:W4:Y:S04]  /*9ac50*/  LDL.LU.64 R26, [R1+0x20f0] ;  /* 0x0020f000011a7983 */ /* 0x001f280000300a00 */
[----:B-1----:R-:W4:Y:S04]  /*9ac60*/  LDL.LU.64 R24, [R1+0x20e8] ;  /* 0x0020e80001187983 */ /* 0x002f280000300a00 */
[----:B------:R-:W4:Y:S04]  /*9ac70*/  LDL.LU R7, [R1+0x5e4] ;  /* 0x0005e40001077983 */ /* 0x000f280000300800 */
        /* <DEDUP_REMOVED lines=8> */
[----:B0-----:R-:W2:Y:S01]  /*9ad00*/  LDL.LU.64 R12, [R1+0x20f8] ;  /* 0x0020f800010c7983 */ /* 0x001ea20000300a00 */
[----:B------:R-:W-:-:S02]  /*9ad10*/  PRMT R0, R18, 0x7773, RZ ;  /* 0x0000777312007816 */ /* 0x000fc400000000ff */
[----:B------:R-:W-:Y:S01]  /*9ad20*/  ISETP.LT.AND P1, PT, R15, UR4, !P3 ;  /* 0x000000040f007c0c */ /* 0x000fe2000df21270 */
[----:B------:R-:W-:Y:S01]  /*9ad30*/  @P4 STG.E.U8 desc[UR32][R4.64], R2 ;  /* 0x0000000204004986 */ /* 0x000fe2000c101120 */
[----:B------:R-:W-:Y:S01]  /*9ad40*/  ISETP.LT.AND P4, PT, R23, UR5, !P3 ;  /* 0x0000000517007c0c */ /* 0x000fe2000df81270 */
[----:B------:R-:W-:Y:S02]  /*9ad50*/  ULDC UR4, c[0x0][0x228] ;  /* 0x00008a0000047ab9 */ /* 0x000fe40000000800 */
[----:B---3--:R-:W-:Y:S01]  /*9ad60*/  @P5 STG.E.U8 desc[UR32][R16.64], R0 ;  /* 0x0000000010005986 */ /* 0x008fe2000c101120 */
[----:B------:R-:W-:Y:S01]  /*9ad70*/  ISETP.LT.AND P5, PT, R8, UR4, !P3 ;  /* 0x0000000408007c0c */ /* 0x000fe2000dfa1270 */
[----:B------:R-:W-:Y:S01]  /*9ad80*/  ULDC UR5, c[0x0][0x228] ;  /* 0x00008a0000057ab9 */ /* 0x000fe20000000800 */
[----:B------:R-:W-:Y:S01]  /*9ad90*/  ULDC UR4, c[0x0][0x228] ;  /* 0x00008a0000047ab9 */ /* 0x000fe20000000800 */
[----:B--2---:R0:W-:Y:S04]  /*9ada0*/  STL.64 [R1+0x2490], R12 ;  /* 0x0024900c01007387 */ /* 0x0041e80000100a00 */
[----:B0-----:R-:W2:Y:S01]  /*9adb0*/  LDL.LU.64 R12, [R1+0x2100] ;  /* 0x00210000010c7983 */ /* 0x001ea20000300a00 */
[----:B------:R-:W-:-:S02]  /*9adc0*/  PRMT R2, R20, 0x7770, RZ ;  /* 0x0000777014027816 */ /* 0x000fc400000000ff */
[C---:B------:R-:W-:Y:S01]  /*9add0*/  PRMT R0, R20.reuse, 0x7771, RZ ;  /* 0x0000777114007816 */ /* 0x040fe200000000ff */
[----:B------:R-:W3:Y:S04]  /*9ade0*/  LDL.LU.64 R4, [R1+0x2110] ;  /* 0x0021100001047983 */ /* 0x000ee80000300a00 */
[----:B------:R-:W3:Y:S04]  /*9adf0*/  LDL.LU.64 R16, [R1+0x2108] ;  /* 0x0021080001107983 */ /* 0x000ee80000300a00 */
[----:B----4-:R0:W-:Y:S04]  /*9ae00*/  @P6 STG.E.U8 desc[UR32][R28.64], R2 ;  /* 0x000000021c006986 */ /* 0x0101e8000c101120 */
[----:B------:R1:W-:Y:S04]  /*9ae10*/  @P1 STG.E.U8 desc[UR32][R26.64], R0 ;  /* 0x000000001a001986 */ /* 0x0003e8000c101120 */
[----:B------:R-:W4:Y:S01]  /*9ae20*/  LDL.LU R18, [R1+0x5c4] ;  /* 0x0005c40001127983 */ /* 0x000f220000300800 */
[----:B0-----:R-:W-:-:S02]  /*9ae30*/  PRMT R2, R20, 0x7772, RZ ;  /* 0x0000777214027816 */ /* 0x001fc400000000ff */
[----:B-1----:R-:W-:Y:S01]  /*9ae40*/  PRMT R0, R20, 0x7773, RZ ;  /* 0x0000777314007816 */ /* 0x002fe200000000ff */
[----:B------:R-:W4:Y:S04]  /*9ae50*/  LDL.LU.64 R28, [R1+0x2120] ;  /* 0x00212000011c7983 */ /* 0x000f280000300a00 */
[----:B------:R0:W-:Y:S04]  /*9ae60*/  @P4 STG.E.U8 desc[UR32][R24.64], R2 ;  /* 0x0000000218004986 */ /* 0x0001e8000c101120 */
[----:B------:R-:W4:Y:S04]  /*9ae70*/  LDL.LU.64 R26, [R1+0x2118] ;  /* 0x00211800011a7983 */ /* 0x000f280000300a00 */
[----:B0-----:R-:W4:Y:S04]  /*9ae80*/  LDL.LU.64 R24, [R1+0x2130] ;  /* 0x0021300001187983 */ /* 0x001f280000300a00 */
[----:B------:R-:W4:Y:S04]  /*9ae90*/  LDL.LU.64 R20, [R1+0x2128] ;  /* 0x0021280001147983 */ /* 0x000f280000300a00 */
[----:B--2---:R0:W-:Y:S04]  /*9aea0*/  @P5 STG.E.U8 desc[UR32][R12.64], R0 ;  /* 0x000000000c005986 */ /* 0x0041e8000c101120 */
[----:B0-----:R-:W2:Y:S01]  /*9aeb0*/  LDL.LU.64 R12, [R1+0x2490] ;  /* 0x00249000010c7983 */ /* 0x001ea20000300a00 */
[----:B------:R-:W-:-:S02]  /*9aec0*/  ISETP.LT.AND P6, PT, R9, UR5, !P3 ;  /* 0x0000000509007c0c */ /* 0x000fc4000dfc1270 */
[----:B------:R-:W-:Y:S02]  /*9aed0*/  PRMT R2, R7, 0x7770, RZ ;  /* 0x0000777007027816 */ /* 0x000fe400000000ff */
[----:B------:R-:W-:Y:S01]  /*9aee0*/  ISETP.LT.AND P4, PT, R10, UR4, !P3 ;  /* 0x000000040a007c0c */ /* 0x000fe2000df81270 */
[----:B------:R-:W-:Y:S01]  /*9aef0*/  ULDC UR4, c[0x0][0x228] ;  /* 0x00008a0000047ab9 */ /* 0x000fe20000000800 */
[----:B------:R-:W-:-:S07]  /*9af00*/  ULDC UR5, c[0x0][0x228] ;  /* 0x00008a0000057ab9 */ /* 0x000fce0000000800 */
[----:B--2---:R0:W-:Y:S04]  /*9af10*/  @P6 STG.E.U8 desc[UR32][R12.64], R2 ;  /* 0x000000020c006986 */ /* 0x0041e8000c101120 */
[----:B0-----:R-:W2:Y:S01]  /*9af20*/  LDL.LU.64 R12, [R1+0x2488] ;  /* 0x00248800010c7983 */ /* 0x001ea20000300a00 */
[----:B------:R-:W-:Y:S01]  /*9af30*/  ISETP.LT.AND P1, PT, R11, UR4, !P3 ;  /* 0x000000040b007c0c */ /* 0x000fe2000df21270 */
[----:B------:R-:W-:Y:S01]  /*9af40*/  ULDC UR4, c[0x0][0x228] ;  /* 0x00008a0000047ab9 */ /* 0x000fe20000000800 */
[C---:B------:R-:W-:Y:S02]  /*9af50*/  PRMT R0, R7.reuse, 0x7771, RZ ;  /* 0x0000777107007816 */ /* 0x040fe400000000ff */
[----:B------:R-:W-:-:S03]  /*9af60*/  PRMT R2, R7, 0x7772, RZ ;  /* 0x0000777207027816 */ /* 0x000fc600000000ff */
[----:B---3--:R-:W-:Y:S06]  /*9af70*/  @P4 STG.E.U8 desc[UR32][R4.64], R0 ;  /* 0x0000000004004986 */ /* 0x008fec000c101120 */
[----:B------:R0:W-:Y:S02]  /*9af80*/  @P1 STG.E.U8 desc[UR32][R16.64], R2 ;  /* 0x0000000210001986 */ /* 0x0001e4000c101120 */
[----:B0-----:R-:W-:Y:S02]  /*9af90*/  PRMT R2, R7, 0x7773, RZ ;  /* 0x0000777307027816 */ /* 0x001fe400000000ff */
[----:B--2---:R-:W-:-:S02]  /*9afa0*/  ISETP.LT.AND P3, PT, R12, UR4, !P3 ;  /* 0x000000040c007c0c */ /* 0x004fc4000df61270 */
[----:B------:R-:W-:Y:S01]  /*9afb0*/  ISETP.LT.AND P6, PT, R13, UR5, !P2 ;  /* 0x000000050d007c0c */ /* 0x000fe2000d7c1270 */
[----:B------:R0:W-:Y:S01]  /*9afc0*/  STL.64 [R1+0x2480], R12 ;  /* 0x0024800c01007387 */ /* 0x0001e20000100a00 */
[----:B------:R-:W-:Y:S01]  /*9afd0*/  ULDC UR4, c[0x0][0x228] ;  /* 0x00008a0000047ab9 */ /* 0x000fe20000000800 */
[----:B------:R-:W-:Y:S02]  /*9afe0*/  ULDC UR5, c[0x0][0x228] ;  /* 0x00008a0000057ab9 */ /* 0x000fe40000000800 */
[----:B0-----:R-:W2:Y:S04]  /*9aff0*/  LDL.LU.64 R12, [R1+0x2138] ;  /* 0x00213800010c7983 */ /* 0x001ea80000300a00 */
[----:B------:R-:W3:Y:S04]  /*9b000*/  LDL.LU R17, [R1+0x5f4] ;  /* 0x0005f40001117983 */ /* 0x000ee80000300800 */
[----:B------:R-:W3:Y:S04]  /*9b010*/  LDL.LU.64 R4, [R1+0x2148] ;  /* 0x0021480001047983 */ /* 0x000ee80000300a00 */
[----:B------:R-:W3:Y:S01]  /*9b020*/  LDL.LU.64 R6, [R1+0x2140] ;  /* 0x0021400001067983 */ /* 0x000ee20000300a00 */
[----:B------:R-:W-:-:S02]  /*9b030*/  ISETP.LT.AND P4, PT, R15, UR4, !P2 ;  /* 0x000000040f007c0c */ /* 0x000fc4000d781270 */
[----:B------:R-:W-:Y:S02]  /*9b040*/  ISETP.LT.AND P5, PT, R23, UR5, !P2 ;  /* 0x0000000517007c0c */ /* 0x000fe4000d7a1270 */
[----:B----4-:R-:W-:Y:S01]  /*9b050*/  PRMT R3, R18, 0x7770, RZ ;  /* 0x0000777012037816 */ /* 0x010fe200000000ff */
[----:B------:R-:W-:Y:S01]  /*9b060*/  VIADD R0, R19, 0x76 ;  /* 0x0000007613007836 */ /* 0x000fe20000000000 */
[----:B------:R0:W-:Y:S01]  /*9b070*/  @P3 STG.E.U8 desc[UR32][R28.64], R2 ;  /* 0x000000021c003986 */ /* 0x0001e2000c101120 */
[----:B------:R-:W-:-:S03]  /*9b080*/  ULDC UR4, c[0x0][0x228] ;  /* 0x00008a0000047ab9 */ /* 0x000fc60000000800 */
[----:B------:R-:W-:Y:S01]  /*9b090*/  @P6 STG.E.U8 desc[UR32][R26.64], R3 ;  /* 0x000000031a006986 */ /* 0x000fe2000c101120 */
[----:B------:R-:W-:Y:S02]  /*9b0a0*/  ISETP.LT.AND P6, PT, R8, UR4, !P2 ;  /* 0x0000000408007c0c */ /* 0x000fe4000d7c1270 */
[----:B------:R-:W-:Y:S02]  /*9b0b0*/  ISETP.GE.AND P1, PT, R0, UR27, PT ;  /* 0x0000001b00007c0c */ /* 0x000fe4000bf26270 */
[C---:B------:R-:W-:Y:S01]  /*9b0c0*/  PRMT R0, R18.reuse, 0x7771, RZ ;  /* 0x0000777112007816 */ /* 0x040fe200000000ff */
[----:B------:R-:W-:Y:S01]  /*9b0d0*/  ULDC UR4, c[0x0][0x228] ;  /* 0x00008a0000047ab9 */ /* 0x000fe20000000800 */
[----:B------:R-:W-:Y:S01]  /*9b0e0*/  ULDC UR5, c[0x0][0x228] ;  /* 0x00008a0000057ab9 */ /* 0x000fe20000000800 */
[C---:B0-----:R-:W-:Y:S02]  /*9b0f0*/  PRMT R2, R18.reuse, 0x7772, RZ ;  /* 0x0000777212027816 */ /* 0x041fe400000000ff */
[----:B------:R-:W-:Y:S04]  /*9b100*/  @P4 STG.E.U8 desc[UR32][R24.64], R0 ;  /* 0x0000000018004986 */ /* 0x000fe8000c101120 */
[----:B------:R-:W4:Y:S04]  /*9b110*/  LDL.LU.64 R28, [R1+0x2160] ;  /* 0x00216000011c7983 */ /* 0x000f280000300a00 */
[----:B------:R0:W-:Y:S02]  /*9b120*/  @P5 STG.E.U8 desc[UR32][R20.64], R2 ;  /* 0x0000000214005986 */ /* 0x0001e4000c101120 */
[----:B0-----:R-:W-:-:S02]  /*9b130*/  PRMT R2, R18, 0x7773, RZ ;  /* 0x0000777312027816 */ /* 0x001fc400000000ff */
[----:B------:R-:W4:Y:S04]  /*9b140*/  LDL.LU.64 R20, [R1+0x570] ;  /* 0x0005700001147983 */ /* 0x000f280000300a00 */
[----:B------:R-:W4:Y:S04]  /*9b150*/  LDL.LU R16, [R1+0x608] ;  /* 0x0006080001107983 */ /* 0x000f280000300800 */
[----:B------:R-:W4:Y:S04]  /*9b160*/  LDL.LU.64 R26, [R1+0x2158] ;  /* 0x00215800011a7983 */ /* 0x000f280000300a00 */
[----:B------:R-:W4:Y:S01]  /*9b170*/  LDL.LU.64 R24, [R1+0x2150] ;  /* 0x0021500001187983 */ /* 0x000f220000300a00 */
[----:B------:R-:W-:-:S02]  /*9b180*/  ISETP.LT.AND P4, PT, R9, UR4, !P2 ;  /* 0x0000000409007c0c */ /* 0x000fc4000d781270 */
[----:B------:R-:W-:Y:S01]  /*9b190*/  ISETP.LT.AND P5, PT, R10, UR5, !P2 ;  /* 0x000000050a007c0c */ /* 0x000fe2000d7a1270 */
[----:B------:R-:W-:Y:S01]  /*9b1a0*/  VIADD R0, R19, 0x74 ;  /* 0x0000007413007836 */ /* 0x000fe20000000000 */
[----:B------:R-:W-:Y:S01]  /*9b1b0*/  ULDC UR4, c[0x0][0x22c] ;  /* 0x00008b0000047ab9 */ /* 0x000fe20000000800 */
[----:B------:R-:W-:-:S03]  /*9b1c0*/  ULDC UR5, c[0x0][0x228] ;  /* 0x00008a0000057ab9 */ /* 0x000fc60000000800 */
[----:B------:R-:W-:Y:S01]  /*9b1d0*/  ISETP.GE.AND P3, PT, R0, UR4, PT ;  /* 0x0000000400007c0c */ /* 0x000fe2000bf66270 */
[----:B------:R-:W-:Y:S01]  /*9b1e0*/  ULDC UR4, c[0x0][0x228] ;  /* 0x00008a0000047ab9 */ /* 0x000fe20000000800 */
[----:B--2---:R0:W-:Y:S04]  /*9b1f0*/  @P6 STG.E.U8 desc[UR32][R12.64], R2 ;  /* 0x000000020c006986 */ /* 0x0041e8000c101120 */
[----:B0-----:R-:W2:Y:S01]  /*9b200*/  LDL.LU.64 R12, [R1+0x2480] ;  /* 0x00248000010c7983 */ /* 0x001ea20000300a00 */
[C---:B---3--:R-:W-:Y:S02]  /*9b210*/  PRMT R0, R17.reuse, 0x7770, RZ ;  /* 0x0000777011007816 */ /* 0x048fe400000000ff */
[----:B------:R-:W-:-:S03]  /*9b220*/  PRMT R2, R17, 0x7771, RZ ;  /* 0x0000777111027816 */ /* 0x000fc600000000ff */
[----:B------:R0:W-:Y:S04]  /*9b230*/  @P4 STG.E.U8 desc[UR32][R4.64], R0 ;  /* 0x0000000004004986 */ /* 0x0001e8000c101120 */
[----:B------:R1:W-:Y:S04]  /*9b240*/  @P5 STG.E.U8 desc[UR32][R6.64], R2 ;  /* 0x0000000206005986 */ /* 0x0003e8000c101120 */
[----:B0-----:R-:W3:Y:S04]  /*9b250*/  LDL.LU.64 R4, [R1+0x2170] ;  /* 0x0021700001047983 */ /* 0x001ee80000300a00 */
[----:B-1----:R-:W3:Y:S01]  /*9b260*/  LDL.LU.64 R6, [R1+0x2168] ;  /* 0x0021680001067983 */ /* 0x002ee20000300a00 */
[----:B------:R-:W-:Y:S01]  /*9b270*/  ISETP.LT.AND P6, PT, R11, UR4, !P2 ;  /* 0x000000040b007c0c */ /* 0x000fe2000d7c1270 */
[----:B------:R-:W-:Y:S01]  /*9b280*/  ULDC UR4, c[0x0][0x228] ;  /* 0x00008a0000047ab9 */ /* 0x000fe20000000800 */
[----:B------:R-:W-:-:S02]  /*9b290*/  PRMT R0, R17, 0x7772, RZ ;  /* 0x0000777211007816 */ /* 0x000fc400000000ff */
[----:B------:R-:W-:Y:S02]  /*9b2a0*/  PRMT R2, R17, 0x7773, RZ ;  /* 0x0000777311027816 */ /* 0x000fe400000000ff */
[----:B------:R-:W3:Y:S07]  /*9b2b0*/  LDL.LU R17, [R1+0x5e8] ;  /* 0x0005e80001117983 */ /* 0x000eee0000300800 */
[----:B----4-:R0:W-:Y:S02]  /*9b2c0*/  @P6 STG.E.U8 desc[UR32][R28.64], R0 ;  /* 0x000000001c006986 */ /* 0x0101e4000c101120 */
[----:B0-----:R-:W-:-:S02]  /*9b2d0*/  PRMT R0, R16, 0x7770, RZ ;  /* 0x0000777010007816 */ /* 0x001fc400000000ff */
[----:B------:R-:W-:Y:S02]  /*9b2e0*/  PRMT R3, R16, 0x7773, RZ ;  /* 0x0000777310037816 */ /* 0x000fe400000000ff */
[----:B--2---:R-:W-:Y:S02]  /*9b2f0*/  ISETP.LT.AND P2, PT, R12, UR5, !P2 ;  /* 0x000000050c007c0c */ /* 0x004fe4000d741270 */
[----:B------:R-:W-:Y:S01]  /*9b300*/  ISETP.LT.AND P4, PT, R13, UR4, !P3 ;  /* 0x000000040d007c0c */ /* 0x000fe2000df81270 */
[----:B------:R-:W-:Y:S01]  /*9b310*/  ULDC UR4, c[0x0][0x228] ;  /* 0x00008a0000047ab9 */ /* 0x000fe20000000800 */
[----:B------:R-:W-:Y:S01]  /*9b320*/  ULDC UR5, c[0x0][0x228] ;  /* 0x00008a0000057ab9 */ /* 0x000fe20000000800 */
[----:B------:R-:W-:Y:S01]  /*9b330*/  ISETP.LT.AND P5, PT, R15, UR4, !P3 ;  /* 0x000000040f007c0c */ /* 0x000fe2000dfa1270 */
[----:B------:R-:W-:-:S07]  /*9b340*/  ULDC UR4, c[0x0][0x228] ;  /* 0x00008a0000047ab9 */ /* 0x000fce0000000800 */
[----:B------:R0:W-:Y:S01]  /*9b350*/  @P2 STG.E.U8 desc[UR32][R20.64], R2 ;  /* 0x0000000214002986 */ /* 0x0001e2000c101120 */
[----:B------:R-:W-:-:S03]  /*9b360*/  ISETP.LT.AND P2, PT, R23, UR4, !P3 ;  /* 0x0000000417007c0c */ /* 0x000fc6000df41270 */
[----:B------:R-:W-:Y:S01]  /*9b370*/  @P4 STG.E.U8 desc[UR32][R26.64], R0 ;  /* 0x000000001a004986 */ /* 0x000fe2000c101120 */
[----:B------:R-:W-:Y:S01]  /*9b380*/  ISETP.LT.AND P4, PT, R8, UR5, !P3 ;  /* 0x0000000508007c0c */ /* 0x000fe2000df81270 */
[----:B------:R-:W-:Y:S01]  /*9b390*/  ULDC UR4, c[0x0][0x228] ;  /* 0x00008a0000047ab9 */ /* 0x000fe20000000800 */
[----:B------:R-:W-:Y:S01]  /*9b3a0*/  ULDC UR5, c[0x0][0x228] ;  /* 0x00008a0000057ab9 */ /* 0x000fe20000000800 */
[C---:B0-----:R-:W-:Y:S01]  /*9b3b0*/  PRMT R2, R16.reuse, 0x7771, RZ ;  /* 0x0000777110027816 */ /* 0x041fe200000000ff */
[----:B------:R-:W2:Y:S04]  /*9b3c0*/  LDL.LU.64 R20, [R1+0x2180] ;  /* 0x0021800001147983 */ /* 0x000ea80000300a00 */
[----:B------:R-:W4:Y:S04]  /*9b3d0*/  LDL.LU.64 R28, [R1+0x2178] ;  /* 0x00217800011c7983 */ /* 0x000f280000300a00 */
[----:B------:R0:W-:Y:S02]  /*9b3e0*/  @P5 STG.E.U8 desc[UR32][R24.64], R2 ;  /* 0x0000000218005986 */ /* 0x0001e4000c101120 */
[----:B0-----:R-:W-:-:S02]  /*9b3f0*/  PRMT R2, R16, 0x7772, RZ ;  /* 0x0000777210027816 */ /* 0x001fc400000000ff */
[----:B------:R-:W4:Y:S04]  /*9b400*/  LDL.LU.64 R24, [R1+0x21a0] ;  /* 0x0021a00001187983 */ /* 0x000f280000300a00 */
[----:B------:R-:W4:Y:S04]  /*9b410*/  LDL.LU.64 R26, [R1+0x2188] ;  /* 0x00218800011a7983 */ /* 0x000f280000300a00 */
[----:B------:R-:W4:Y:S04]  /*9b420*/  LDL.LU R18, [R1+0x5c8] ;  /* 0x0005c80001127983 */ /* 0x000f280000300800 */
[----:B---3--:R-:W-:Y:S04]  /*9b430*/  @P2 STG.E.U8 desc[UR32][R4.64], R2 ;  /* 0x0000000204002986 */ /* 0x008fe8000c101120 */
[----:B------:R0:W-:Y:S04]  /*9b440*/  @P4 STG.E.U8 desc[UR32][R6.64], R3 ;  /* 0x0000000306004986 */ /* 0x0001e8000c101120 */
[----:B0-----:R-:W3:Y:S04]  /*9b450*/  LDL.LU.64 R6, [R1+0x21b0] ;  /* 0x0021b00001067983 */ /* 0x001ee80000300a00 */
[----:B---3--:R0:W-:Y:S04]  /*9b460*/  STL.64 [R1+0x2470], R6 ;  /* 0x0024700601007387 */ /* 0x0081e80000100a00 */
[----:B0-----:R-:W3:Y:S01]  /*9b470*/  LDL.LU.64 R6, [R1+0x2190] ;  /* 0x0021900001067983 */ /* 0x001ee20000300a00 */
[----:B------:R-:W-:Y:S01]  /*9b480*/  ISETP.LT.AND P6, PT, R9, UR4, !P3 ;  /* 0x0000000409007c0c */ /* 0x000fe2000dfc1270 */
[----:B------:R-:W-:Y:S01]  /*9b490*/  VIADD R0, R19, 0x77 ;  /* 0x0000007713007836 */ /* 0x000fe20000000000 */
[----:B------:R-:W-:Y:S01]  /*9b4a0*/  ULDC UR4, c[0x0][0x228] ;  /* 0x00008a0000047ab9 */ /* 0x000fe20000000800 */
[----:B------:R-:W-:-:S02]  /*9b4b0*/  ISETP.LT.AND P5, PT, R10, UR5, !P3 ;  /* 0x000000050a007c0c */ /* 0x000fc4000dfa1270 */
[----:B------:R-:W-:Y:S01]  /*9b4c0*/  ISETP.LT.AND P4, PT, R11, UR4, !P3 ;  /* 0x000000040b007c0c */ /* 0x000fe2000df81270 */
[----:B------:R-:W-:Y:S01]  /*9b4d0*/  ULDC UR5, c[0x0][0x228] ;  /* 0x00008a0000057ab9 */ /* 0x000fe20000000800 */
[----:B------:R-:W-:Y:S02]  /*9b4e0*/  ISETP.GE.AND P2, PT, R0, UR37, PT ;  /* 0x0000002500007c0c */ /* 0x000fe4000bf46270 */
[C---:B------:R-:W-:Y:S01]  /*9b4f0*/  PRMT R0, R17.reuse, 0x7770, RZ ;  /* 0x0000777011007816 */ /* 0x040fe200000000ff */
[----:B------:R-:W-:Y:S01]  /*9b500*/  ULDC UR4, c[0x0][0x228] ;  /* 0x00008a0000047ab9 */ /* 0x000fe20000000800 */
[----:B------:R-:W-:Y:S02]  /*9b510*/  ISETP.LT.AND P3, PT, R12, UR5, !P3 ;  /* 0x000000050c007c0c */ /* 0x000fe4000df61270 */
[----:B------:R-:W-:Y:S01]  /*9b520*/  PRMT R2, R17, 0x7771, RZ ;  /* 0x0000777111027816 */ /* 0x000fe200000000ff */
[----:B------:R-:W-:Y:S01]  /*9b530*/  ULDC UR5, c[0x0][0x228] ;  /* 0x00008a0000057ab9 */ /* 0x000fe20000000800 */
[----:B---3--:R0:W-:Y:S04]  /*9b540*/  STL.64 [R1+0x2478], R6 ;  /* 0x0024780601007387 */ /* 0x0081e80000100a00 */
[----:B0-----:R-:W3:Y:S04]  /*9b550*/  LDL.LU.64 R6, [R1+0x2198] ;  /* 0x0021980001067983 */ /* 0x001ee80000300a00 */
[----:B--2---:R0:W-:Y:S01]  /*9b560*/  @P6 STG.E.U8 desc[UR32][R20.64], R0 ;  /* 0x0000000014006986 */ /* 0x0041e2000c101120 */
[----:B------:R-:W-:-:S03]  /*9b570*/  ISETP.LT.AND P6, PT, R13, UR4, !P0 ;  /* 0x000000040d007c0c */ /* 0x000fc6000c7c1270 */
[----:B----4-:R1:W-:Y:S01]  /*9b580*/  @P5 STG.E.U8 desc[UR32][R28.64], R2 ;  /* 0x000000021c005986 */ /* 0x0103e2000c101120 */
[----:B------:R-:W-:Y:S01]  /*9b590*/  ULDC UR4, c[0x0][0x228] ;  /* 0x00008a0000047ab9 */ /* 0x000fe20000000800 */
[C---:B0-----:R-:W-:Y:S02]  /*9b5a0*/  PRMT R0, R17.reuse, 0x7772, RZ ;  /* 0x0000777211007816 */ /* 0x041fe400000000ff */
[----:B------:R-:W2:Y:S01]  /*9b5b0*/  LDL.LU.64 R20, [R1+0x21a8] ;  /* 0x0021a80001147983 */ /* 0x000ea20000300a00 */
[----:B-1----:R-:W-:-:S03]  /*9b5c0*/  PRMT R2, R17, 0x7773, RZ ;  /* 0x0000777311027816 */ /* 0x002fc600000000ff */
[----:B------:R-:W4:Y:S04]  /*9b5d0*/  LDL.LU R16, [R1+0x5f8] ;  /* 0x0005f80001107983 */ /* 0x000f280000300800 */
[----:B------:R-:W2:Y:S04]  /*9b5e0*/  LDL.LU.64 R28, [R1+0x21c0] ;  /* 0x0021c000011c7983 */ /* 0x000ea80000300a00 */
[----:B------:R0:W-:Y:S04]  /*9b5f0*/  @P4 STG.E.U8 desc[UR32][R24.64], R0 ;  /* 0x0000000018004986 */ /* 0x0001e8000c101120 */
[----:B------:R1:W-:Y:S01]  /*9b600*/  @P3 STG.E.U8 desc[UR32][R26.64], R2 ;  /* 0x000000021a003986 */ /* 0x0003e2000c101120 */
[----:B0-----:R-:W-:-:S03]  /*9b610*/  PRMT R0, R18, 0x7770, RZ ;  /* 0x0000777012007816 */ /* 0x001fc600000000ff */
[----:B------:R-:W2:Y:S04]  /*9b620*/  LDL.LU.64 R24, [R1+0x21b8] ;  /* 0x0021b80001187983 */ /* 0x000ea80000300a00 */
[----:B------:R-:W2:Y:S04]  /*9b630*/  LDL.LU.64 R4, [R1+0x21d0] ;  /* 0x0021d00001047983 */ /* 0x000ea80000300a00 */
[----:B-1----:R-:W2:Y:S04]  /*9b640*/  LDL.LU.64 R26, [R1+0x578] ;  /* 0x00057800011a7983 */ /* 0x002ea80000300a00 */
[----:B---3--:R0:W-:Y:S04]  /*9b650*/  @P6 STG.E.U8 desc[UR32][R6.64], R0 ;  /* 0x0000000006006986 */ /* 0x0081e8000c101120 */
[----:B0-----:R-:W3:Y:S01]  /*9b660*/  LDL.LU.64 R6, [R1+0x2478] ;  /* 0x0024780001067983 */ /* 0x001ee20000300a00 */
[----:B------:R-:W-:-:S02]  /*9b670*/  ISETP.LT.AND P5, PT, R15, UR5, !P0 ;  /* 0x000000050f007c0c */ /* 0x000fc4000c7a1270 */
[C---:B------:R-:W-:Y:S02]  /*9b680*/  PRMT R2, R18.reuse, 0x7771, RZ ;  /* 0x0000777112027816 */ /* 0x040fe400000000ff */
[----:B------:R-:W-:Y:S01]  /*9b690*/  ISETP.LT.AND P4, PT, R23, UR4, !P0 ;  /* 0x0000000417007c0c */ /* 0x000fe2000c781270 */
[----:B------:R-:W-:Y:S01]  /*9b6a0*/  ULDC UR4, c[0x0][0x228] ;  /* 0x00008a0000047ab9 */ /* 0x000fe20000000800 */
[----:B------:R-:W-:Y:S02]  /*9b6b0*/  PRMT R0, R18, 0x7772, RZ ;  /* 0x0000777212007816 */ /* 0x000fe400000000ff */
[----:B------:R-:W-:Y:S01]  /*9b6c0*/  ISETP.LT.AND P3, PT, R8, UR4, !P0 ;  /* 0x0000000408007c0c */ /* 0x000fe2000c761270 */
[----:B------:R-:W-:Y:S01]  /*9b6d0*/  ULDC UR4, c[0x0][0x228] ;  /* 0x00008a0000047ab9 */ /* 0x000fe20000000800 */
[----:B------:R-:W-:-:S03]  /*9b6e0*/  ULDC UR5, c[0x0][0x228] ;  /* 0x00008a0000057ab9 */ /* 0x000fc60000000800 */
[----:B---3--:R0:W-:Y:S04]  /*9b6f0*/  @P5 STG.E.U8 desc[UR32][R6.64], R2 ;  /* 0x0000000206005986 */ /* 0x0081e8000c101120 */
[----:B0-----:R-:W3:Y:S01]  /*9b700*/  LDL.LU.64 R6, [R1+0x2470] ;  /* 0x0024700001067983 */ /* 0x001ee20000300a00 */
[----:B------:R-:W-:-:S03]  /*9b710*/  PRMT R2, R18, 0x7773, RZ ;  /* 0x0000777312027816 */ /* 0x000fc600000000ff */
[----:B------:R-:W2:Y:S01]  /*9b720*/  LDL.LU R17, [R1+0x60c] ;  /* 0x00060c0001117983 */ /* 0x000ea20000300800 */
[----:B------:R-:W-:Y:S01]  /*9b730*/  ISETP.LT.AND P5, PT, R9, UR4, !P0 ;  /* 0x0000000409007c0c */ /* 0x000fe2000c7a1270 */
[----:B------:R-:W-:Y:S01]  /*9b740*/  ULDC UR4, c[0x0][0x228] ;  /* 0x00008a0000047ab9 */ /* 0x000fe20000000800 */
[----:B----4-:R-:W-:Y:S01]  /*9b750*/  PRMT R3, R16, 0x7771, RZ ;  /* 0x0000777110037816 */ /* 0x010fe200000000ff */
[----:B---3--:R-:W-:Y:S04]  /*9b760*/  @P4 STG.E.U8 desc[UR32][R6.64], R0 ;  /* 0x0000000006004986 */ /* 0x008fe8000c101120 */
[----:B--2---:R0:W-:Y:S04]  /*9b770*/  @P3 STG.E.U8 desc[UR32][R20.64], R2 ;  /* 0x0000000214003986 */ /* 0x0041e8000c101120 */
[----:B0-----:R-:W2:Y:S04]  /*9b780*/  LDL.LU.64 R20, [R1+0x21c8] ;  /* 0x0021c80001147983 */ /* 0x001ea80000300a00 */
[----:B------:R-:W3:Y:S01]  /*9b790*/  LDL.LU.64 R6, [R1+0x21e8] ;  /* 0x0021e80001067983 */ /* 0x000ee20000300a00 */
[----:B------:R-:W-:Y:S01]  /*9b7a0*/  ISETP.LT.AND P4, PT, R10, UR5, !P0 ;  /* 0x000000050a007c0c */ /* 0x000fe2000c781270 */
[----:B------:R-:W-:Y:S01]  /*9b7b0*/  ULDC UR5, c[0x0][0x228] ;  /* 0x00008a0000057ab9 */ /* 0x000fe20000000800 */
[----:B------:R-:W-:-:S02]  /*9b7c0*/  ISETP.LT.AND P3, PT, R11, UR4, !P0 ;  /* 0x000000040b007c0c */ /* 0x000fc4000c761270 */
[----:B------:R-:W-:Y:S01]  /*9b7d0*/  ISETP.LT.AND P6, PT, R12, UR5, !P0 ;  /* 0x000000050c007c0c */ /* 0x000fe2000c7c1270 */
[----:B------:R-:W-:Y:S01]  /*9b7e0*/  VIADD R0, R19, 0x78 ;  /* 0x0000007813007836 */ /* 0x000fe20000000000 */
[----:B------:R-:W-:Y:S01]  /*9b7f0*/  PRMT R2, R16, 0x7770, RZ ;  /* 0x0000777010027816 */ /* 0x000fe200000000ff */
[----:B------:R-:W-:Y:S01]  /*9b800*/  ULDC UR4, c[0x0][0x228] ;  /* 0x00008a0000047ab9 */ /* 0x000fe20000000800 */
[----:B------:R-:W-:Y:S02]  /*9b810*/  ULDC UR5, c[0x0][0x228] ;  /* 0x00008a0000057ab9 */ /* 0x000fe40000000800 */
[----:B------:R-:W-:Y:S01]  /*9b820*/  ISETP.GE.AND P0, PT, R0, UR35, PT ;  /* 0x0000002300007c0c */ /* 0x000fe2000bf06270 */
[----:B------:R0:W-:Y:S04]  /*9b830*/  @P5 STG.E.U8 desc[UR32][R28.64], R2 ;  /* 0x000000021c005986 */ /* 0x0001e8000c101120 */
[----:B------:R1:W-:Y:S01]  /*9b840*/  @P4 STG.E.U8 desc[UR32][R24.64], R3 ;  /* 0x0000000318004986 */ /* 0x0003e2000c101120 */
[----:B------:R-:W-:-:S02]  /*9b850*/  PRMT R0, R16, 0x7772, RZ ;  /* 0x0000777210007816 */ /* 0x000fc400000000ff */
[----:B------:R-:W-:Y:S01]  /*9b860*/  ISETP.LT.AND P4, PT, R13, UR4, !P1 ;  /* 0x000000040d007c0c */ /* 0x000fe2000cf81270 */
[----:B------:R-:W-:Y:S02]  /*9b870*/  ULDC UR4, c[0x0][0x228] ;  /* 0x00008a0000047ab9 */ /* 0x000fe40000000800 */
[----:B------:R4:W-:Y:S01]  /*9b880*/  @P3 STG.E.U8 desc[UR32][R4.64], R0 ;  /* 0x0000000004003986 */ /* 0x0009e2000c101120 */
[----:B0-----:R-:W-:-:S03]  /*9b890*/  PRMT R2, R16, 0x7773, RZ ;  /* 0x0000777310027816 */ /* 0x001fc600000000ff */
[----:B------:R-:W3:Y:S04]  /*9b8a0*/  LDL.LU.64 R28, [R1+0x21e0] ;  /* 0x0021e000011c7983 */ /* 0x000ee80000300a00 */
[----:B-1----:R-:W3:Y:S04]  /*9b8b0*/  LDL.LU.64 R24, [R1+0x21d8] ;  /* 0x0021d80001187983 */ /* 0x002ee80000300a00 */
[----:B------:R-:W3:Y:S04]  /*9b8c0*/  LDL.LU R16, [R1+0x5ec] ;  /* 0x0005ec0001107983 */ /* 0x000ee80000300800 */
[----:B------:R0:W-:Y:S01]  /*9b8d0*/  @P6 STG.E.U8 desc[UR32][R26.64], R2 ;  /* 0x000000021a006986 */ /* 0x0001e2000c101120 */
[----:B------:R-:W-:-:S02]  /*9b8e0*/  ISETP.LT.AND P6, PT, R15, UR4, !P1 ;  /* 0x000000040f007c0c */ /* 0x000fc4000cfc1270 */
[----:B----4-:R-:W-:Y:S01]  /*9b8f0*/  PRMT R0, R17, 0x7770, RZ ;  /* 0x0000777011007816 */ /* 0x010fe200000000ff */
[----:B------:R-:W-:Y:S01]  /*9b900*/  ULDC UR4, c[0x0][0x228] ;  /* 0x00008a0000047ab9 */ /* 0x000fe20000000800 */
[----:B------:R1:W-:Y:S01]  /*9b910*/  STL [R1+0x2464], R19 ;  /* 0x0024641301007387 */ /* 0x0003e20000100800 */
[----:B------:R-:W-:Y:S01]  /*9b920*/  ISETP.LT.AND P5, PT, R8, UR4, !P1 ;  /* 0x0000000408007c0c */ /* 0x000fe2000cfa1270 */
[----:B------:R-:W-:Y:S01]  /*9b930*/  ULDC UR4, c[0x0][0x228] ;  /* 0x00008a0000047ab9 */ /* 0x000fe20000000800 */
[----:B0-----:R-:W-:Y:S02]  /*9b940*/  VIADD R2, R19, 0x79 ;  /* 0x0000007913027836 */ /* 0x001fe40000000000 */
[----:B-1----:R-:W4:Y:S04]  /*9b950*/  LDL.LU.64 R18, [R1+0x2200] ;  /* 0x0022000001127983 */ /* 0x002f280000300a00 */
[----:B--2---:R0:W-:Y:S02]  /*9b960*/  @P4 STG.E.U8 desc[UR32][R20.64], R0 ;  /* 0x0000000014004986 */ /* 0x0041e4000c101120 */
[----:B0-----:R-:W-:-:S02]  /*9b970*/  PRMT R0, R17, 0x7771, RZ ;  /* 0x0000777111007816 */ /* 0x001fc400000000ff */
[----:B------:R-:W2:Y:S04]  /*9b980*/  LDL.LU.64 R20, [R1+0x21f8] ;  /* 0x0021f80001147983 */ /* 0x000ea80000300a00 */
[----:B------:R-:W2:Y:S04]  /*9b990*/  LDL.LU.64 R26, [R1+0x21f0] ;  /* 0x0021f000011a7983 */ /* 0x000ea80000300a00 */
[----:B---3--:R0:W-:Y:S01]  /*9b9a0*/  @P6 STG.E.U8 desc[UR32][R6.64], R0 ;  /* 0x0000000006006986 */ /* 0x0081e2000c101120 */
[----:B------:R-:W-:Y:S02]  /*9b9b0*/  ISETP.LT.AND P6, PT, R9, UR4, !P1 ;  /* 0x0000000409007c0c */ /* 0x000fe4000cfc1270 */
[----:B------:R-:W-:-:S02]  /*9b9c0*/  ISETP.LT.AND P3, PT, R23, UR5, !P1 ;  /* 0x0000000517007c0c */ /* 0x000fc4000cf61270 */
[----:B------:R-:W-:Y:S01]  /*9b9d0*/  ISETP.GE.AND P4, PT, R2, UR31, PT ;  /* 0x0000001f02007c0c */ /* 0x000fe2000bf86270 */
[----:B0-----:R-:W3:Y:S04]  /*9b9e0*/  LDL.LU R7, [R1+0x5cc] ;  /* 0x0005cc0001077983 */ /* 0x001ee80000300800 */
[----:B------:R0:W-:Y:S01]  /*9b9f0*/  STL.64 [R1+0x2468], R8 ;  /* 0x0024680801007387 */ /* 0x0001e20000100a00 */
[C---:B------:R-:W-:Y:S01]  /*9ba00*/  PRMT R3, R17.reuse, 0x7773, RZ ;  /* 0x0000777311037816 */ /* 0x040fe200000000ff */
[----:B------:R-:W-:Y:S01]  /*9ba10*/  ULDC UR4, c[0x0][0x228] ;  /* 0x00008a0000047ab9 */ /* 0x000fe20000000800 */
[----:B------:R-:W-:Y:S01]  /*9ba20*/  ULDC UR5, c[0x0][0x228] ;  /* 0x00008a0000057ab9 */ /* 0x000fe20000000800 */
[----:B0-----:R-:W3:Y:S01]  /*9ba30*/  LDL.LU.64 R8, [R1+0x2220] ;  /* 0x0022200001087983 */ /* 0x001ee20000300a00 */
[----:B------:R-:W-:-:S05]  /*9ba40*/  PRMT R2, R17, 0x7772, RZ ;  /* 0x0000777211027816 */ /* 0x000fca00000000ff */
[----:B------:R0:W-:Y:S04]  /*9ba50*/  @P3 STG.E.U8 desc[UR32][R28.64], R2 ;  /* 0x000000021c003986 */ /* 0x0001e8000c101120 */
[----:B------:R1:W-:Y:S01]  /*9ba60*/  @P5 STG.E.U8 desc[UR32][R24.64], R3 ;  /* 0x0000000318005986 */ /* 0x0003e2000c101120 */
[----:B------:R-:W-:Y:S02]  /*9ba70*/  ISETP.LT.AND P5, PT, R10, UR4, !P1 ;  /* 0x000000040a007c0c */ /* 0x000fe4000cfa1270 */
[----:B------:R-:W-:Y:S01]  /*9ba80*/  ISETP.LT.AND P3, PT, R11, UR5, !P1 ;  /* 0x000000050b007c0c */ /* 0x000fe2000cf61270 */
[----:B------:R-:W-:Y:S01]  /*9ba90*/  ULDC UR4, c[0x0][0x228] ;  /* 0x00008a0000047ab9 */ /* 0x000fe20000000800 */
[----:B------:R-:W-:Y:S02]  /*9baa0*/  PRMT R0, R16, 0x7770, RZ ;  /* 0x0000777010007816 */ /* 0x000fe400000000ff */
[----:B------:R-:W-:-:S02]  /*9bab0*/  ISETP.LT.AND P1, PT, R12, UR4, !P1 ;  /* 0x000000040c007c0c */ /* 0x000fc4000cf21270 */
[C---:B------:R-:W-:Y:S01]  /*9bac0*/  PRMT R4, R16.reuse, 0x7773, RZ ;  /* 0x0000777310047816 */ /* 0x040fe200000000ff */
[----:B------:R-:W-:Y:S01]  /*9bad0*/  ULDC UR5, c[0x0][0x228] ;  /* 0x00008a0000057ab9 */ /* 0x000fe20000000800 */
[----:B------:R-:W-:Y:S01]  /*9bae0*/  ULDC UR4, c[0x0][0x228] ;  /* 0x00008a0000047ab9 */ /* 0x000fe20000000800 */
[C---:B0-----:R-:W-:Y:S02]  /*9baf0*/  PRMT R2, R16.reuse, 0x7771, RZ ;  /* 0x0000777110027816 */ /* 0x041fe400000000ff */
[----:B-1----:R-:W-:Y:S01]  /*9bb00*/  PRMT R3, R16, 0x7772, RZ ;  /* 0x0000777210037816 */ /* 0x002fe200000000ff */
[----:B------:R-:W3:Y:S04]  /*9bb10*/  LDL.LU.64 R28, [R1+0x2218] ;  /* 0x00221800011c7983 */ /* 0x000ee80000300a00 */
[----:B------:R-:W3:Y:S04]  /*9bb20*/  LDL.LU.64 R24, [R1+0x2210] ;  /* 0x0022100001187983 */ /* 0x000ee80000300a00 */
[----:B------:R-:W3:Y:S04]  /*9bb30*/  LDL.LU.64 R16, [R1+0x2208] ;  /* 0x0022080001107983 */ /* 0x000ee80000300a00 */
[----:B----4-:R-:W-:Y:S04]  /*9bb40*/  @P6 STG.E.U8 desc[UR32][R18.64], R0 ;  /* 0x0000000012006986 */ /* 0x010fe8000c101120 */
[----:B------:R-:W4:Y:S04]  /*9bb50*/  LDL.LU R22, [R1+0x5fc] ;  /* 0x0005fc0001167983 */ /* 0x000f280000300800 */
[----:B--2---:R0:W-:Y:S04]  /*9bb60*/  @P5 STG.E.U8 desc[UR32][R20.64], R2 ;  /* 0x0000000214005986 */ /* 0x0041e8000c101120 */
[----:B------:R1:W-:Y:S04]  /*9bb70*/  @P3 STG.E.U8 desc[UR32][R26.64], R3 ;  /* 0x000000031a003986 */ /* 0x0003e8000c101120 */
[----:B0-----:R-:W2:Y:S04]  /*9bb80*/  LDL.LU.64 R20, [R1+0x2248] ;  /* 0x0022480001147983 */ /* 0x001ea80000300a00 */
[----:B-1----:R-:W2:Y:S04]  /*9bb90*/  LDL.LU.64 R26, [R1+0x2240] ;  /* 0x00224000011a7983 */ /* 0x002ea80000300a00 */
[----:B------:R-:W2:Y:S01]  /*9bba0*/  LDL.LU.64 R18, [R1+0x2238] ;  /* 0x0022380001127983 */ /* 0x000ea20000300a00 */
[----:B---3--:R-:W-:-:S02]  /*9bbb0*/  PRMT R0, R7, 0x7770, RZ ;  /* 0x0000777007007816 */ /* 0x008fc400000000ff */
[C---:B------:R-:W-:Y:S02]  /*9bbc0*/  PRMT R2, R7.reuse, 0x7771, RZ ;  /* 0x0000777107027816 */ /* 0x040fe400000000ff */
[C---:B------:R-:W-:Y:S02]  /*9bbd0*/  PRMT R3, R7.reuse, 0x7772, RZ ;  /* 0x0000777207037816 */ /* 0x040fe400000000ff */
[----:B------:R-:W-:Y:S02]  /*9bbe0*/  PRMT R5, R7, 0x7773, RZ ;  /* 0x0000777307057816 */ /* 0x000fe400000000ff */
[----:B------:R-:W3:Y:S04]  /*9bbf0*/  LDL.LU.64 R6, [R1+0x2230] ;  /* 0x0022300001067983 */ /* 0x000ee80000300a00 */
[----:B------:R0:W-:Y:S04]  /*9bc00*/  @P1 STG.E.U8 desc[UR32][R8.64], R4 ;  /* 0x0000000408001986 */ /* 0x0001e8000c101120 */
[----:B0-----:R-:W2:Y:S01]  /*9bc10*/  LDL.LU.64 R8, [R1+0x2468] ;  /* 0x0024680001087983 */ /* 0x001ea20000300a00 */
[----:B------:R-:W-:-:S02]  /*9bc20*/  ISETP.LT.AND P6, PT, R13, UR5, !P2 ;  /* 0x000000050d007c0c */ /* 0x000fc4000d7c1270 */
[----:B------:R-:W-:Y:S02]  /*9bc30*/  ISETP.LT.AND P5, PT, R15, UR6, !P2 ;  /* 0x000000060f007c0c */ /* 0x000fe4000d7a1270 */
[----:B------:R-:W-:Y:S01]  /*9bc40*/  ISETP.LT.AND P3, PT, R23, UR4, !P2 ;  /* 0x0000000417007c0c */ /* 0x000fe2000d761270 */
[----:B------:R-:W-:Y:S01]  /*9bc50*/  ULDC UR4, c[0x0][0x228] ;  /* 0x00008a0000047ab9 */ /* 0x000fe20000000800 */
[----:B------:R-:W-:Y:S01]  /*9bc60*/  ULDC UR5, c[0x0][0x228] ;  /* 0x00008a0000057ab9 */ /* 0x000fe20000000800 */
[----:B------:R-:W-:-:S06]  /*9bc70*/  ULDC UR6, c[0x0][0x228] ;  /* 0x00008a0000067ab9 */ /* 0x000fcc0000000800 */
[----:B------:R0:W-:Y:S04]  /*9bc80*/  @P6 STG.E.U8 desc[UR32][R28.64], R0 ;  /* 0x000000001c006986 */ /* 0x0001e8000c101120 */
[----:B------:R1:W-:Y:S04]  /*9bc90*/  @P5 STG.E.U8 desc[UR32][R24.64], R2 ;  /* 0x0000000218005986 */ /* 0x0003e8000c101120 */
[----:B------:R1:W-:Y:S01]  /*9bca0*/  @P3 STG.E.U8 desc[UR32][R16.64], R3 ;  /* 0x0000000310003986 */ /* 0x0003e2000c101120 */
[----:B------:R-:W-:Y:S02]  /*9bcb0*/  ISETP.LT.AND P6, PT, R10, UR6, !P2 ;  /* 0x000000060a007c0c */ /* 0x000fe4000d7c1270 */
[C---:B----4-:R-:W-:Y:S01]  /*9bcc0*/  PRMT R4, R22.reuse, 0x7773, RZ ;  /* 0x0000777316047816 */ /* 0x050fe200000000ff */
[----:B------:R-:W-:Y:S01]  /*9bcd0*/  ULDC UR6, c[0x0][0x228] ;  /* 0x00008a0000067ab9 */ /* 0x000fe20000000800 */
[C---:B0-----:R-:W-:Y:S01]  /*9bce0*/  PRMT R0, R22.reuse, 0x7772, RZ ;  /* 0x0000777216007816 */ /* 0x041fe200000000ff */
[----:B-1----:R-:W4:Y:S01]  /*9bcf0*/  LDL.LU.64 R24, [R1+0x2228] ;  /* 0x0022280001187983 */ /* 0x002f220000300a00 */
[----:B------:R-:W-:-:S02]  /*9bd00*/  PRMT R3, R22, 0x7770, RZ ;  /* 0x0000777016037816 */ /* 0x000fc400000000ff */
[----:B------:R-:W-:Y:S01]  /*9bd10*/  PRMT R2, R22, 0x7771, RZ ;  /* 0x0000777116027816 */ /* 0x000fe200000000ff */
[----:B------:R-:W4:Y:S04]  /*9bd20*/  LDL.LU R28, [R1+0x50] ;  /* 0x00005000011c7983 */ /* 0x000f280000300800 */
[----:B------:R-:W4:Y:S01]  /*9bd30*/  LDL.LU.64 R16, [R1+0x2250] ;  /* 0x0022500001107983 */ /* 0x000f220000300a00 */
[----:B--2---:R-:W-:Y:S02]  /*9bd40*/  ISETP.LT.AND P1, PT, R8, UR4, !P2 ;  /* 0x0000000408007c0c */ /* 0x004fe4000d721270 */
[----:B------:R-:W-:Y:S01]  /*9bd50*/  ISETP.LT.AND P5, PT, R9, UR5, !P2 ;  /* 0x0000000509007c0c */ /* 0x000fe2000d7a1270 */
[----:B------:R-:W-:Y:S01]  /*9bd60*/  ULDC UR4, c[0x0][0x228] ;  /* 0x00008a0000047ab9 */ /* 0x000fe20000000800 */
[----:B------:R-:W-:Y:S01]  /*9bd70*/  ULDC UR5, c[0x0][0x228] ;  /* 0x00008a0000057ab9 */ /* 0x000fe20000000800 */
[----:B------:R-:W-:-:S02]  /*9bd80*/  ISETP.LT.AND P3, PT, R11, UR4, !P2 ;  /* 0x000000040b007c0c */ /* 0x000fc4000d761270 */
[----:B------:R-:W-:Y:S01]  /*9bd90*/  ISETP.LT.AND P2, PT, R12, UR5, !P2 ;  /* 0x000000050c007c0c */ /* 0x000fe2000d741270 */
[----:B------:R-:W-:Y:S01]  /*9bda0*/  ULDC UR5, c[0x0][0x228] ;  /* 0x00008a0000057ab9 */ /* 0x000fe20000000800 */
[----:B------:R-:W-:-:S04]  /*9bdb0*/  ULDC UR4, c[0x0][0x228] ;  /* 0x00008a0000047ab9 */ /* 0x000fc80000000800 */
[----:B------:R0:W-:Y:S04]  /*9bdc0*/  @P1 STG.E.U8 desc[UR32][R20.64], R5 ;  /* 0x0000000514001986 */ /* 0x0001e8000c101120 */
[----:B------:R1:W-:Y:S04]  /*9bdd0*/  @P5 STG.E.U8 desc[UR32][R26.64], R3 ;  /* 0x000000031a005986 */ /* 0x0003e8000c101120 */
[----:B------:R2:W-:Y:S04]  /*9bde0*/  @P6 STG.E.U8 desc[UR32][R18.64], R2 ;  /* 0x0000000212006986 */ /* 0x0005e8000c101120 */
[----:B---3--:R3:W-:Y:S01]  /*9bdf0*/  @P3 STG.E.U8 desc[UR32][R6.64], R0 ;  /* 0x0000000006003986 */ /* 0x0087e2000c101120 */
[----:B------:R-:W-:-:S03]  /*9be00*/  ISETP.LT.AND P3, PT, R15, UR5, !P0 ;  /* 0x000000050f007c0c */ /* 0x000fc6000c761270 */
[----:B0-----:R-:W4:Y:S04]  /*9be10*/  LDL.LU.64 R20, [R1+0x2268] ;  /* 0x0022680001147983 */ /* 0x001f280000300a00 */
[----:B-1----:R-:W4:Y:S04]  /*9be20*/  LDL.LU.64 R26, [R1+0x2260] ;  /* 0x00226000011a7983 */ /* 0x002f280000300a00 */
[----:B------:R-:W4:Y:S04]  /*9be30*/  LDL.LU R22, [R1+0x40] ;  /* 0x0000400001167983 */ /* 0x000f280000300800 */
[----:B--2---:R-:W2:Y:S04]  /*9be40*/  LDL.LU R19, [R1+0x2464] ;  /* 0x0024640001137983 */ /* 0x004ea80000300800 */
[----:B---3--:R-:W3:Y:S04]  /*9be50*/  LDL.LU R7, [R1+0x1118] ;  /* 0x0011180001077983 */ /* 0x008ee80000300800 */
[----:B------:R0:W-:Y:S01]  /*9be60*/  STL [R1+0x2460], R15 ;  /* 0x0024600f01007387 */ /* 0x0001e20000100800 */
[----:B------:R-:W-:-:S02]  /*9be70*/  ISETP.LT.AND P5, PT, R13, UR4, !P0 ;  /* 0x000000040d007c0c */ /* 0x000fc4000c7a1270 */
[C---:B----4-:R-:W-:Y:S01]  /*9be80*/  PRMT R2, R28.reuse, 0x7770, RZ ;  /* 0x000077701c027816 */ /* 0x050fe200000000ff */
[----:B------:R1:W-:Y:S01]  /*9be90*/  @P2 STG.E.U8 desc[UR32][R24.64], R4 ;  /* 0x0000000418002986 */ /* 0x0003e2000c101120 */
[----:B------:R-:W-:Y:S01]  /*9bea0*/  PRMT R3, R28, 0x7771, RZ ;  /* 0x000077711c037816 */ /* 0x000fe200000000ff */
[----:B------:R-:W-:Y:S01]  /*9beb0*/  ULDC UR4, c[0x0][0x228] ;  /* 0x00008a0000047ab9 */ /* 0x000fe20000000800 */
[----:B------:R-:W-:Y:S01]  /*9bec0*/  ULDC UR5, c[0x0][0x228] ;  /* 0x00008a0000057ab9 */ /* 0x000fe20000000800 */
[----:B0-----:R-:W4:Y:S04]  /*9bed0*/  LDL.LU.64 R14, [R1+0x2258] ;  /* 0x00225800010e7983 */ /* 0x001f280000300a00 */
[----:B-1----:R-:W2:Y:S01]  /*9bee0*/  LDL.LU.64 R24, [R1+0x2270] ;  /* 0x0022700001187983 */ /* 0x002ea20000300a00 */
[----:B------:R-:W-:-:S02]  /*9bef0*/  ISETP.LT.AND P6, PT, R23, UR4, !P0 ;  /* 0x0000000417007c0c */ /* 0x000fc4000c7c1270 */
[----:B------:R-:W-:Y:S01]  /*9bf00*/  ISETP.LT.AND P2, PT, R8, UR5, !P0 ;  /* 0x0000000508007c0c */ /* 0x000fe2000c741270 */
[----:B------:R-:W-:Y:S01]  /*9bf10*/  ULDC UR4, c[0x0][0x228] ;  /* 0x00008a0000047ab9 */ /* 0x000fe20000000800 */
[----:B------:R-:W-:Y:S01]  /*9bf20*/  ULDC UR5, c[0x0][0x228] ;  /* 0x00008a0000057ab9 */ /* 0x000fe20000000800 */
[----:B---3--:R-:W0:Y:S04]  /*9bf30*/  LDS.128 R4, [R7] ;  /* 0x0000000007047984 */ /* 0x008e280000000c00 */
[----:B----4-:R1:W-:Y:S04]  /*9bf40*/  @P5 STG.E.U8 desc[UR32][R14.64], R2 ;  /* 0x000000020e005986 */ /* 0x0103e8000c101120 */
[----:B-1----:R-:W3:Y:S04]  /*9bf50*/  LDL.LU.64 R14, [R1+0x2288] ;  /* 0x00228800010e7983 */ /* 0x002ee80000300a00 */
[----:B------:R1:W-:Y:S04]  /*9bf60*/  @P3 STG.E.U8 desc[UR32][R16.64], R3 ;  /* 0x0000000310003986 */ /* 0x0003e8000c101120 */
[----:B-1----:R-:W4:Y:S01]  /*9bf70*/  LDL.LU.64 R16, [R1+0x2280] ;  /* 0x0022800001107983 */ /* 0x002f220000300a00 */
[----:B--2---:R-:W-:Y:S01]  /*9bf80*/  VIADD R0, R19, 0x7a ;  /* 0x0000007a13007836 */ /* 0x004fe20000000000 */
[----:B------:R-:W-:Y:S01]  /*9bf90*/  ISETP.LT.AND P3, PT, R9, UR4, !P0 ;  /* 0x0000000409007c0c */ /* 0x000fe2000c761270 */
[----:B------:R-:W-:Y:S01]  /*9bfa0*/  ULDC UR4, c[0x0][0x228] ;  /* 0x00008a0000047ab9 */ /* 0x000fe20000000800 */
[----:B------:R-:W-:Y:S01]  /*9bfb0*/  PRMT R2, R28, 0x7773, RZ ;  /* 0x000077731c027816 */ /* 0x000fe200000000ff */
[----:B------:R-:W2:Y:S01]  /*9bfc0*/  LDL.LU R18, [R1+0x30] ;  /* 0x0000300001127983 */ /* 0x000ea20000300800 */
[----:B------:R-:W-:-:S02]  /*9bfd0*/  ISETP.GE.AND P1, PT, R0, UR21, PT ;  /* 0x0000001500007c0c */ /* 0x000fc4000bf26270 */
[----:B------:R-:W-:Y:S02]  /*9bfe0*/  PRMT R0, R28, 0x7772, RZ ;  /* 0x000077721c007816 */ /* 0x000fe400000000ff */
[----:B------:R-:W-:Y:S01]  /*9bff0*/  ISETP.LT.AND P5, PT, R10, UR4, !P0 ;  /* 0x000000040a007c0c */ /* 0x000fe2000c7a1270 */
[----:B------:R-:W-:Y:S02]  /*9c000*/  ULDC UR4, c[0x0][0x228] ;  /* 0x00008a0000047ab9 */ /* 0x000fe40000000800 */
[----:B------:R1:W-:Y:S04]  /*9c010*/  @P6 STG.E.U8 desc[UR32][R20.64], R0 ;  /* 0x0000000014006986 */ /* 0x0003e8000c101120 */
[----:B------:R0:W-:Y:S01]  /*9c020*/  @P2 STG.E.U8 desc[UR32][R26.64], R2 ;  /* 0x000000021a002986 */ /* 0x0001e2000c101120 */
[----:B-1----:R-:W-:Y:S01]  /*9c030*/  VIADD R0, R19, 0x7b ;  /* 0x0000007b13007836 */ /* 0x002fe20000000000 */
[----:B0-----:R-:W-:-:S02]  /*9c040*/  PRMT R2, R22, 0x7770, RZ ;  /* 0x0000777016027816 */ /* 0x001fc400000000ff */
[----:B------:R-:W2:Y:S04]  /*9c050*/  LDL.LU.64 R20, [R1+0x2278] ;  /* 0x0022780001147983 */ /* 0x000ea80000300a00 */
[----:B------:R-:W2:Y:S04]  /*9c060*/  LDL.LU.64 R28, [R1+0x22a0] ;  /* 0x0022a000011c7983 */ /* 0x000ea80000300a00 */
[----:B------:R-:W2:Y:S01]  /*9c070*/  LDL.LU.64 R26, [R1+0x2298] ;  /* 0x00229800011a7983 */ /* 0x000ea20000300a00 */
[----:B------:R-:W-:Y:S02]  /*9c080*/  ISETP.GE.AND P2, PT, R0, UR43, PT ;  /* 0x0000002b00007c0c */ /* 0x000fe4000bf46270 */
[----:B------:R-:W-:Y:S01]  /*9c090*/  PRMT R0, R22, 0x7771, RZ ;  /* 0x0000777116007816 */ /* 0x000fe200000000ff */
[----:B------:R0:W-:Y:S04]  /*9c0a0*/  STL.64 [R1+0x2440], R6 ;  /* 0x0024400601007387 */ /* 0x0001e80000100a00 */
[----:B------:R1:W-:Y:S04]  /*9c0b0*/  @P3 STG.E.U8 desc[UR32][R24.64], R2 ;  /* 0x0000000218003986 */ /* 0x0003e8000c101120 */
[----:B0-----:R-:W2:Y:S04]  /*9c0c0*/  LDL.LU.64 R6, [R1+0x2290] ;  /* 0x0022900001067983 */ /* 0x001ea80000300a00 */
[----:B-1----:R-:W2:Y:S01]  /*9c0d0*/  LDL.LU.64 R24, [R1+0x22b0] ;  /* 0x0022b00001187983 */ /* 0x002ea20000300a00 */
[----:B------:R-:W-:-:S02]  /*9c0e0*/  ISETP.LT.AND P6, PT, R11, UR5, !P0 ;  /* 0x000000050b007c0c */ /* 0x000fc4000c7c1270 */
[----:B------:R-:W-:Y:S01]  /*9c0f0*/  PRMT R2, R22, 0x7772, RZ ;  /* 0x0000777216027816 */ /* 0x000fe200000000ff */
[----:B------:R-:W-:Y:S01]  /*9c100*/  ULDC UR5, c[0x0][0x228] ;  /* 0x00008a0000057ab9 */ /* 0x000fe20000000800 */
[----:B---3--:R0:W-:Y:S04]  /*9c110*/  @P5 STG.E.U8 desc[UR32][R14.64], R0 ;  /* 0x000000000e005986 */ /* 0x0081e8000c101120 */
[----:B0-----:R-:W3:Y:S05]  /*9c120*/  LDL.LU R15, [R1+0x2460] ;  /* 0x00246000010f7983 */ /* 0x001eea0000300800 */
[----:B----4-:R0:W-:Y:S04]  /*9c130*/  @P6 STG.E.U8 desc[UR32][R16.64], R2 ;  /* 0x0000000210006986 */ /* 0x0101e8000c101120 */
[----:B0-----:R-:W4:Y:S01]  /*9c140*/  LDL.LU.64 R16, [R1+0x22a8] ;  /* 0x0022a80001107983 */ /* 0x001f220000300a00 */
[----:B------:R-:W-:-:S02]  /*9c150*/  ISETP.LT.AND P0, PT, R12, UR4, !P0 ;  /* 0x000000040c007c0c */ /* 0x000fc4000c701270 */
[----:B------:R-:W-:Y:S01]  /*9c160*/  ISETP.LT.AND P3, PT, R13, UR5, !P4 ;  /* 0x000000050d007c0c */ /* 0x000fe2000e761270 */
[----:B------:R-:W-:Y:S01]  /*9c170*/  ULDC UR4, c[0x0][0x228] ;  /* 0x00008a0000047ab9 */ /* 0x000fe20000000800 */
[----:B------:R-:W-:Y:S02]  /*9c180*/  PRMT R0, R22, 0x7773, RZ ;  /* 0x0000777316007816 */ /* 0x000fe400000000ff */
[----:B--2---:R-:W-:Y:S02]  /*9c190*/  PRMT R2, R18, 0x7770, RZ ;  /* 0x0000777012027816 */ /* 0x004fe400000000ff */
[----:B------:R-:W-:Y:S01]  /*9c1a0*/  PRMT R3, R4, 0x7770, RZ ;  /* 0x0000777004037816 */ /* 0x000fe200000000ff */
[----:B------:R-:W-:-:S04]  /*9c1b0*/  ULDC UR5, c[0x0][0x228] ;  /* 0x00008a0000057ab9 */ /* 0x000fc80000000800 */
[----:B------:R0:W-:Y:S04]  /*9c1c0*/  @P0 STG.E.U8 desc[UR32][R6.64], R0 ;  /* 0x0000000006000986 */ /* 0x0001e8000c101120 */
[----:B------:R1:W-:Y:S01]  /*9c1d0*/  @P3 STG.E.U8 desc[UR32][R20.64], R2 ;  /* 0x0000000214003986 */ /* 0x0003e2000c101120 */
[C---:B0-----:R-:W-:Y:S02]  /*9c1e0*/  PRMT R0, R18.reuse, 0x7771, RZ ;  /* 0x0000777112007816 */ /* 0x041fe400000000ff */
[----:B-1----:R-:W-:Y:S01]  /*9c1f0*/  PRMT R2, R18, 0x7772, RZ ;  /* 0x0000777212027816 */ /* 0x002fe200000000ff */
[----:B------:R-:W2:Y:S04]  /*9c200*/  LDL.LU.64 R6, [R1+0x22c0] ;  /* 0x0022c00001067983 */ /* 0x000ea80000300a00 */
[----:B------:R-:W2:Y:S01]  /*9c210*/  LDL.LU R20, [R1+0x54] ;  /* 0x0000540001147983 */ /* 0x000ea20000300800 */
[----:B---3--:R-:W-:Y:S01]  /*9c220*/  ISETP.LT.AND P6, PT, R15, UR4, !P4 ;  /* 0x000000040f007c0c */ /* 0x008fe2000e7c1270 */
[----:B------:R-:W-:-:S02]  /*9c230*/  ULDC UR4, c[0x0][0x228] ;  /* 0x00008a0000047ab9 */ /* 0x000fc40000000800 */
[----:B------:R-:W-:Y:S01]  /*9c240*/  ISETP.LT.AND P5, PT, R23, UR4, !P4 ;  /* 0x0000000417007c0c */ /* 0x000fe2000e7a1270 */
[----:B------:R-:W-:Y:S02]  /*9c250*/  ULDC UR4, c[0x0][0x228] ;  /* 0x00008a0000047ab9 */ /* 0x000fe40000000800 */
[----:B------:R-:W-:Y:S01]  /*9c260*/  ISETP.LT.AND P0, PT, R8, UR4, !P4 ;  /* 0x0000000408007c0c */ /* 0x000fe2000e701270 */
[----:B------:R-:W-:Y:S02]  /*9c270*/  ULDC UR4, c[0x0][0x228] ;  /* 0x00008a0000047ab9 */ /* 0x000fe40000000800 */
[----:B------:R-:W-:Y:S01]  /*9c280*/  ISETP.LT.AND P3, PT, R9, UR4, !P4 ;  /* 0x0000000409007c0c */ /* 0x000fe2000e761270 */
[----:B------:R-:W-:-:S03]  /*9c290*/  ULDC UR4, c[0x0][0x228] ;  /* 0x00008a0000047ab9 */ /* 0x000fc60000000800 */
[----:B------:R0:W-:Y:S04]  /*9c2a0*/  @P6 STG.E.U8 desc[UR32][R28.64], R0 ;  /* 0x000000001c006986 */ /* 0x0001e8000c101120 */
[----:B------:R1:W-:Y:S01]  /*9c2b0*/  @P5 STG.E.U8 desc[UR32][R26.64], R2 ;  /* 0x000000021a005986 */ /* 0x0003e2000c101120 */
[----:B------:R-:W-:Y:S02]  /*9c2c0*/  ISETP.LT.AND P5, PT, R10, UR4, !P4 ;  /* 0x000000040a007c0c */ /* 0x000fe4000e7a1270 */
[----:B------:R-:W-:Y:S01]  /*9c2d0*/  ISETP.LT.AND P6, PT, R11, UR5, !P4 ;  /* 0x000000050b007c0c */ /* 0x000fe2000e7c1270 */
[----:B------:R-:W-:Y:S01]  /*9c2e0*/  ULDC UR4, c[0x0][0x228] ;  /* 0x00008a0000047ab9 */ /* 0x000fe20000000800 */
[----:B------:R-:W-:Y:S01]  /*9c2f0*/  ULDC UR5, c[0x0][0x228] ;  /* 0x00008a0000057ab9 */ /* 0x000fe20000000800 */
[----:B0-----:R-:W3:Y:S01]  /*9c300*/  LDL.LU.64 R28, [R1+0x22d0] ;  /* 0x0022d000011c7983 */ /* 0x001ee20000300a00 */
[----:B-1----:R-:W-:-:S03]  /*9c310*/  PRMT R2, R18, 0x7773, RZ ;  /* 0x0000777312027816 */ /* 0x002fc600000000ff */
[----:B------:R-:W3:Y:S04]  /*9c320*/  LDL.LU.64 R26, [R1+0x22b8] ;  /* 0x0022b800011a7983 */ /* 0x000ee80000300a00 */
[----:B------:R0:W-:Y:S04]  /*9c330*/  @P0 STG.E.U8 desc[UR32][R24.64], R2 ;  /* 0x0000000218000986 */ /* 0x0001e8000c101120 */
[----:B----4-:R-:W-:Y:S01]  /*9c340*/  @P3 STG.E.U8 desc[UR32][R16.64], R3 ;  /* 0x0000000310003986 */ /* 0x010fe2000c101120 */
[----:B------:R-:W-:Y:S02]  /*9c350*/  ISETP.LT.AND P4, PT, R12, UR4, !P4 ;  /* 0x000000040c007c0c */ /* 0x000fe4000e781270 */
[----:B------:R-:W-:Y:S01]  /*9c360*/  ISETP.LT.AND P3, PT, R13, UR5, !P1 ;  /* 0x000000050d007c0c */ /* 0x000fe2000cf61270 */
[----:B------:R-:W-:Y:S01]  /*9c370*/  VIADD R0, R19, 0x7c ;  /* 0x0000007c13007836 */ /* 0x000fe20000000000 */
[----:B------:R-:W-:Y:S01]  /*9c380*/  ULDC UR4, c[0x0][0x228] ;  /* 0x00008a0000047ab9 */ /* 0x000fe20000000800 */
[----:B------:R-:W-:Y:S01]  /*9c390*/  ULDC UR5, c[0x0][0x228] ;  /* 0x00008a0000057ab9 */ /* 0x000fe20000000800 */
[----:B0-----:R-:W4:Y:S04]  /*9c3a0*/  LDL.LU.64 R24, [R1+0x22e0] ;  /* 0x0022e00001187983 */ /* 0x001f280000300a00 */
[----:B------:R0:W-:Y:S04]  /*9c3b0*/  STL.64 [R1+0x2458], R10 ;  /* 0x0024580a01007387 */ /* 0x0001e80000100a00 */
[----:B0-----:R-:W4:Y:S04]  /*9c3c0*/  LDL.LU.64 R10, [R1+0x22d8] ;  /* 0x0022d800010a7983 */ /* 0x001f280000300a00 */
[----:B------:R-:W4:Y:S04]  /*9c3d0*/  LDL.LU.64 R16, [R1+0x22f0] ;  /* 0x0022f00001107983 */ /* 0x000f280000300a00 */
[----:B------:R-:W4:Y:S04]  /*9c3e0*/  LDL.LU R22, [R1+0x44] ;  /* 0x0000440001167983 */ /* 0x000f280000300800 */
[----:B------:R0:W-:Y:S04]  /*9c3f0*/  STL.64 [R1+0x2450], R12 ;  /* 0x0024500c01007387 */ /* 0x0001e80000100a00 */
[----:B0-----:R-:W2:Y:S01]  /*9c400*/  LDL.LU.64 R12, [R1+0x22c8] ;  /* 0x0022c800010c7983 */ /* 0x001ea20000300a00 */
[----:B------:R-:W-:-:S02]  /*9c410*/  ISETP.GE.AND P0, PT, R0, UR41, PT ;  /* 0x0000002900007c0c */ /* 0x000fc4000bf06270 */
[C---:B------:R-:W-:Y:S02]  /*9c420*/  PRMT R0, R4.reuse, 0x7771, RZ ;  /* 0x0000777104007816 */ /* 0x040fe400000000ff */
[C---:B------:R-:W-:Y:S02]  /*9c430*/  PRMT R2, R4.reuse, 0x7772, RZ ;  /* 0x0000777204027816 */ /* 0x040fe400000000ff */
[----:B------:R-:W-:Y:S01]  /*9c440*/  PRMT R4, R4, 0x7773, RZ ;  /* 0x0000777304047816 */ /* 0x000fe200000000ff */
[----:B--2---:R0:W-:Y:S04]  /*9c450*/  @P5 STG.E.U8 desc[UR32][R12.64], R0 ;  /* 0x000000000c005986 */ /* 0x0041e8000c101120 */
[----:B------:R1:W-:Y:S01]  /*9c460*/  @P6 STG.E.U8 desc[UR32][R6.64], R2 ;  /* 0x0000000206006986 */ /* 0x0003e2000c101120 */
[----:B------:R-:W-:Y:S01]  /*9c470*/  ISETP.LT.AND P6, PT, R15, UR4, !P1 ;  /* 0x000000040f007c0c */ /* 0x000fe2000cfc1270 */
[----:B------:R-:W-:-:S02]  /*9c480*/  ULDC UR4, c[0x0][0x228] ;  /* 0x00008a0000047ab9 */ /* 0x000fc40000000800 */
[----:B------:R-:W-:Y:S01]  /*9c490*/  ISETP.LT.AND P5, PT, R23, UR4, !P1 ;  /* 0x0000000417007c0c */ /* 0x000fe2000cfa1270 */
[----:B---3--:R2:W-:Y:S01]  /*9c4a0*/  @P4 STG.E.U8 desc[UR32][R28.64], R4 ;  /* 0x000000041c004986 */ /* 0x0085e2000c101120 */
[----:B------:R-:W-:-:S03]  /*9c4b0*/  ULDC UR4, c[0x0][0x228] ;  /* 0x00008a0000047ab9 */ /* 0x000fc60000000800 */
[----:B0-----:R-:W3:Y:S01]  /*9c4c0*/  LDL.LU.64 R12, [R1+0x22e8] ;  /* 0x0022e800010c7983 */ /* 0x001ee20000300a00 */
[C---:B------:R-:W-:Y:S02]  /*9c4d0*/  PRMT R0, R20.reuse, 0x7770, RZ ;  /* 0x0000777014007816 */ /* 0x040fe400000000ff */
[C---:B-1----:R-:W-:Y:S01]  /*9c4e0*/  PRMT R2, R20.reuse, 0x7772, RZ ;  /* 0x0000777214027816 */ /* 0x042fe200000000ff */
[----:B------:R-:W3:Y:S04]  /*9c4f0*/  LDL.LU.64 R6, [R1+0x2308] ;  /* 0x0023080001067983 */ /* 0x000ee80000300a00 */
[----:B------:R0:W-:Y:S04]  /*9c500*/  @P3 STG.E.U8 desc[UR32][R26.64], R0 ;  /* 0x000000001a003986 */ /* 0x0001e8000c101120 */
[----:B--2---:R-:W2:Y:S04]  /*9c510*/  LDL.LU.64 R28, [R1+0x2300] ;  /* 0x00230000011c7983 */ /* 0x004ea80000300a00 */
[----:B------:R-:W2:Y:S01]  /*9c520*/  LDL.LU R18, [R1+0x34] ;  /* 0x0000340001127983 */ /* 0x000ea20000300800 */
[----:B0-----:R-:W-:-:S03]  /*9c530*/  PRMT R0, R20, 0x7771, RZ ;  /* 0x0000777114007816 */ /* 0x001fc600000000ff */
[----:B------:R-:W2:Y:S04]  /*9c540*/  LDL.LU.64 R26, [R1+0x2310] ;  /* 0x00231000011a7983 */ /* 0x000ea80000300a00 */
[----:B----4-:R0:W-:Y:S04]  /*9c550*/  @P6 STG.E.U8 desc[UR32][R24.64], R0 ;  /* 0x0000000018006986 */ /* 0x0101e8000c101120 */
[----:B------:R1:W-:Y:S04]  /*9c560*/  @P5 STG.E.U8 desc[UR32][R10.64], R2 ;  /* 0x000000020a005986 */ /* 0x0003e8000c101120 */
[----:B0-----:R-:W4:Y:S04]  /*9c570*/  LDL.LU.64 R24, [R1+0x22f8] ;  /* 0x0022f80001187983 */ /* 0x001f280000300a00 */
[----:B-1----:R-:W2:Y:S01]  /*9c580*/  LDL.LU.64 R10, [R1+0x2458] ;  /* 0x00245800010a7983 */ /* 0x002ea20000300a00 */
[----:B------:R-:W-:Y:S01]  /*9c590*/  ISETP.LT.AND P3, PT, R8, UR4, !P1 ;  /* 0x0000000408007c0c */ /* 0x000fe2000cf61270 */
[----:B------:R-:W-:-:S02]  /*9c5a0*/  ULDC UR4, c[0x0][0x228] ;  /* 0x00008a0000047ab9 */ /* 0x000fc40000000800 */
[----:B------:R-:W-:Y:S02]  /*9c5b0*/  ISETP.LT.AND P4, PT, R9, UR4, !P1 ;  /* 0x0000000409007c0c */ /* 0x000fe4000cf81270 */
[----:B------:R-:W-:Y:S02]  /*9c5c0*/  PRMT R2, R20, 0x7773, RZ ;  /* 0x0000777314027816 */ /* 0x000fe400000000ff */
[----:B------:R-:W-:Y:S01]  /*9c5d0*/  PRMT R3, R22, 0x7770, RZ ;  /* 0x0000777016037816 */ /* 0x000fe200000000ff */
[----:B------:R-:W4:Y:S01]  /*9c5e0*/  LDL.LU.64 R20, [R1+0x2320] ;  /* 0x0023200001147983 */ /* 0x000f220000300a00 */
[----:B------:R-:W-:-:S04]  /*9c5f0*/  ULDC UR4, c[0x0][0x228] ;  /* 0x00008a0000047ab9 */ /* 0x000fc80000000800 */
[----:B------:R0:W-:Y:S04]  /*9c600*/  @P3 STG.E.U8 desc[UR32][R16.64], R2 ;  /* 0x0000000210003986 */ /* 0x0001e8000c101120 */
[----:B0-----:R-:W4:Y:S01]  /*9c610*/  LDL.LU.64 R16, [R1+0x2318] ;  /* 0x0023180001107983 */ /* 0x001f220000300a00 */
[----:B------:R-:W-:Y:S01]  /*9c620*/  VIADD R0, R19, 0x7d ;  /* 0x0000007d13007836 */ /* 0x000fe20000000000 */
[----:B------:R-:W-:-:S04]  /*9c630*/  PRMT R2, R22, 0x7772, RZ ;  /* 0x0000777216027816 */ /* 0x000fc800000000ff */
[----:B------:R-:W-:Y:S02]  /*9c640*/  ISETP.GE.AND P3, PT, R0, UR39, PT ;  /* 0x0000002700007c0c */ /* 0x000fe4000bf66270 */
[----:B------:R-:W-:Y:S01]  /*9c650*/  PRMT R0, R22, 0x7771, RZ ;  /* 0x0000777116007816 */ /* 0x000fe200000000ff */
[----:B---3--:R0:W-:Y:S04]  /*9c660*/  @P4 STG.E.U8 desc[UR32][R12.64], R3 ;  /* 0x000000030c004986 */ /* 0x0081e8000c101120 */
[----:B0-----:R-:W3:Y:S01]  /*9c670*/  LDL.LU.64 R12, [R1+0x2450] ;  /* 0x00245000010c7983 */ /* 0x001ee20000300a00 */
[----:B--2---:R-:W-:Y:S02]  /*9c680*/  ISETP.LT.AND P5, PT, R10, UR4, !P1 ;  /* 0x000000040a007c0c */ /* 0x004fe4000cfa1270 */
[----:B------:R-:W-:Y:S01]  /*9c690*/  ISETP.LT.AND P6, PT, R11, UR5, !P1 ;  /* 0x000000050b007c0c */ /* 0x000fe2000cfc1270 */
[----:B------:R-:W-:Y:S01]  /*9c6a0*/  ULDC UR4, c[0x0][0x228] ;  /* 0x00008a0000047ab9 */ /* 0x000fe20000000800 */
[----:B------:R-:W-:-:S09]  /*9c6b0*/  ULDC UR5, c[0x0][0x228] ;  /* 0x00008a0000057ab9 */ /* 0x000fd20000000800 */
[----:B------:R0:W-:Y:S04]  /*9c6c0*/  @P5 STG.E.U8 desc[UR32][R6.64], R0 ;  /* 0x0000000006005986 */ /* 0x0001e8000c101120 */
[----:B------:R1:W-:Y:S04]  /*9c6d0*/  @P6 STG.E.U8 desc[UR32][R28.64], R2 ;  /* 0x000000021c006986 */ /* 0x0003e8000c101120 */
[----:B0-----:R-:W2:Y:S04]  /*9c6e0*/  LDL.LU.64 R6, [R1+0x2330] ;  /* 0x0023300001067983 */ /* 0x001ea80000300a00 */
[----:B-1----:R-:W2:Y:S01]  /*9c6f0*/  LDL.LU.64 R28, [R1+0x2328] ;  /* 0x00232800011c7983 */ /* 0x002ea20000300a00 */
[----:B------:R-:W-:-:S02]  /*9c700*/  PRMT R0, R22, 0x7773, RZ ;  /* 0x0000777316007816 */ /* 0x000fc400000000ff */
[----:B------:R-:W-:Y:S02]  /*9c710*/  PRMT R2, R18, 0x7770, RZ ;  /* 0x0000777012027816 */ /* 0x000fe400000000ff */
[----:B------:R-:W-:Y:S02]  /*9c720*/  PRMT R3, R5, 0x7770, RZ ;  /* 0x0000777005037816 */ /* 0x000fe400000000ff */
[----:B---3--:R-:W-:Y:S02]  /*9c730*/  ISETP.LT.AND P1, PT, R12, UR4, !P1 ;  /* 0x000000040c007c0c */ /* 0x008fe4000cf21270 */
[----:B------:R-:W-:Y:S01]  /*9c740*/  ISETP.LT.AND P4, PT, R13, UR5, !P2 ;  /* 0x000000050d007c0c */ /* 0x000fe2000d781270 */
[----:B------:R-:W-:Y:S01]  /*9c750*/  ULDC UR4, c[0x0][0x228] ;  /* 0x00008a0000047ab9 */ /* 0x000fe20000000800 */
[----:B------:R-:W-:Y:S01]  /*9c760*/  ULDC UR5, c[0x0][0x228] ;  /* 0x00008a0000057ab9 */ /* 0x000fe20000000800 */
[----:B------:R-:W-:Y:S01]  /*9c770*/  ISETP.LT.AND P6, PT, R15, UR4, !P2 ;  /* 0x000000040f007c0c */ /* 0x000fe2000d7c1270 */
[----:B------:R-:W-:-:S02]  /*9c780*/  ULDC UR4, c[0x0][0x228] ;  /* 0x00008a0000047ab9 */ /* 0x000fc40000000800 */
[----:B------:R-:W-:Y:S01]  /*9c790*/  ISETP.LT.AND P5, PT, R23, UR4, !P2 ;  /* 0x0000000417007c0c */ /* 0x000fe2000d7a1270 */
[----:B------:R-:W-:-:S04]  /*9c7a0*/  ULDC UR4, c[0x0][0x228] ;  /* 0x00008a0000047ab9 */ /* 0x000fc80000000800 */
[----:B------:R0:W-:Y:S04]  /*9c7b0*/  @P1 STG.E.U8 desc[UR32][R26.64], R0 ;  /* 0x000000001a001986 */ /* 0x0001e8000c101120 */
[----:B----4-:R1:W-:Y:S01]  /*9c7c0*/  @P4 STG.E.U8 desc[UR32][R24.64], R2 ;  /* 0x0000000218004986 */ /* 0x0103e2000c101120 */
[----:B------:R-:W-:Y:S02]  /*9c7d0*/  ISETP.LT.AND P1, PT, R8, UR4, !P2 ;  /* 0x0000000408007c0c */ /* 0x000fe4000d721270 */
[----:B------:R-:W-:Y:S01]  /*9c7e0*/  ISETP.LT.AND P4, PT, R9, UR5, !P2 ;  /* 0x0000000509007c0c */ /* 0x000fe2000d781270 */
[----:B------:R-:W-:Y:S01]  /*9c7f0*/  ULDC UR4, c[0x0][0x228] ;  /* 0x00008a0000047ab9 */ /* 0x000fe20000000800 */
[----:B------:R-:W-:Y:S01]  /*9c800*/  ULDC UR5, c[0x0][0x228] ;  /* 0x00008a0000057ab9 */ /* 0x000fe20000000800 */
[----:B0-----:R-:W-:-:S02]  /*9c810*/  PRMT R0, R18, 0x7771, RZ ;  /* 0x0000777112007816 */ /* 0x001fc400000000ff */
[----:B-1----:R-:W-:Y:S01]  /*9c820*/  PRMT R2, R18, 0x7772, RZ ;  /* 0x0000777212027816 */ /* 0x002fe200000000ff */
[----:B------:R-:W3:Y:S04]  /*9c830*/  LDL.LU.64 R26, [R1+0x2348] ;  /* 0x00234800011a7983 */ /* 0x000ee80000300a00 */
[----:B------:R-:W-:Y:S04]  /*9c840*/  @P6 STG.E.U8 desc[UR32][R20.64], R0 ;  /* 0x0000000014006986 */ /* 0x000fe8000c101120 */
[----:B------:R0:W-:Y:S04]  /*9c850*/  @P5 STG.E.U8 desc[UR32][R16.64], R2 ;  /* 0x0000000210005986 */ /* 0x0001e8000c101120 */
[----:B------:R-:W4:Y:S04]  /*9c860*/  LDL.LU.64 R24, [R1+0x2340] ;  /* 0x0023400001187983 */ /* 0x000f280000300a00 */
[----:B------:R-:W4:Y:S01]  /*9c870*/  LDL.LU R15, [R1+0x58] ;  /* 0x00005800010f7983 */ /* 0x000f220000300800 */
[----:B------:R-:W-:-:S02]  /*9c880*/  ISETP.LT.AND P6, PT, R10, UR4, !P2 ;  /* 0x000000040a007c0c */ /* 0x000fc4000d7c1270 */
[----:B------:R-:W-:Y:S01]  /*9c890*/  ISETP.LT.AND P5, PT, R11, UR5, !P2 ;  /* 0x000000050b007c0c */ /* 0x000fe2000d7a1270 */
[----:B------:R-:W-:Y:S01]  /*9c8a0*/  ULDC UR4, c[0x0][0x228] ;  /* 0x00008a0000047ab9 */ /* 0x000fe20000000800 */
[----:B------:R-:W-:Y:S01]  /*9c8b0*/  ULDC UR5, c[0x0][0x228] ;  /* 0x00008a0000057ab9 */ /* 0x000fe20000000800 */
[----:B0-----:R-:W-:Y:S01]  /*9c8c0*/  PRMT R2, R18, 0x7773, RZ ;  /* 0x0000777312027816 */ /* 0x001fe200000000ff */
[----:B------:R-:W4:Y:S04]  /*9c8d0*/  LDL.LU.64 R16, [R1+0x2350] ;  /* 0x0023500001107983 */ /* 0x000f280000300a00 */
[----:B------:R-:W4:Y:S04]  /*9c8e0*/  LDL.LU.64 R20, [R1+0x2338] ;  /* 0x0023380001147983 */ /* 0x000f280000300a00 */
[----:B------:R0:W-:Y:S04]  /*9c8f0*/  STL.64 [R1+0x2448], R10 ;  /* 0x0024480a01007387 */ /* 0x0001e80000100a00 */
[----:B--2---:R1:W-:Y:S04]  /*9c900*/  @P1 STG.E.U8 desc[UR32][R6.64], R2 ;  /* 0x0000000206001986 */ /* 0x0043e8000c101120 */
[----:B------:R2:W-:Y:S04]  /*9c910*/  @P4 STG.E.U8 desc[UR32][R28.64], R3 ;  /* 0x000000031c004986 */ /* 0x0005e8000c101120 */
[----:B0-----:R-:W4:Y:S04]  /*9c920*/  LDL.LU.64 R10, [R1+0x2360] ;  /* 0x00236000010a7983 */ /* 0x001f280000300a00 */
[----:B-1----:R-:W4:Y:S04]  /*9c930*/  LDL.LU.64 R6, [R1+0x2358] ;  /* 0x0023580001067983 */ /* 0x002f280000300a00 */
[----:B--2---:R-:W2:Y:S04]  /*9c940*/  LDL.LU.64 R28, [R1+0x2370] ;  /* 0x00237000011c7983 */ /* 0x004ea80000300a00 */
[----:B------:R-:W2:Y:S04]  /*9c950*/  LDL.LU R22, [R1+0x48] ;  /* 0x0000480001167983 */ /* 0x000ea80000300800 */
[----:B------:R-:W2:Y:S01]  /*9c960*/  LDL.LU R3, [R1+0x13e0] ;  /* 0x0013e00001037983 */ /* 0x000ea20000300800 */
[----:B------:R-:W-:Y:S01]  /*9c970*/  VIADD R0, R19, 0x7e ;  /* 0x0000007e13007836 */ /* 0x000fe20000000000 */
[----:B------:R-:W-:-:S02]  /*9c980*/  ISETP.LT.AND P2, PT, R12, UR4, !P2 ;  /* 0x000000040c007c0c */ /* 0x000fc4000d741270 */
[----:B------:R-:W-:Y:S02]  /*9c990*/  PRMT R2, R5, 0x7772, RZ ;  /* 0x0000777205027816 */ /* 0x000fe400000000ff */
[----:B------:R-:W-:Y:S01]  /*9c9a0*/  ISETP.LT.AND P4, PT, R13, UR5, !P0 ;  /* 0x000000050d007c0c */ /* 0x000fe2000c781270 */
[----:B------:R-:W-:Y:S01]  /*9c9b0*/  ULDC UR4, c[0x0][0x228] ;  /* 0x00008a0000047ab9 */ /* 0x000fe20000000800 */
[----:B------:R-:W-:Y:S02]  /*9c9c0*/  ISETP.GE.AND P1, PT, R0, UR13, PT ;  /* 0x0000000d00007c0c */ /* 0x000fe4000bf26270 */
[C---:B------:R-:W-:Y:S02]  /*9c9d0*/  PRMT R0, R5.reuse, 0x7771, RZ ;  /* 0x0000777105007816 */ /* 0x040fe400000000ff */
[----:B------:R-:W-:Y:S01]  /*9c9e0*/  PRMT R5, R5, 0x7773, RZ ;  /* 0x0000777305057816 */ /* 0x000fe200000000ff */
[----:B------:R-:W-:Y:S02]  /*9c9f0*/  ULDC UR5, c[0x0][0x228] ;  /* 0x00008a0000057ab9 */ /* 0x000fe40000000800 */
[----:B---3--:R0:W-:Y:S04]  /*9ca00*/  @P6 STG.E.U8 desc[UR32][R26.64], R0 ;  /* 0x000000001a006986 */ /* 0x0081e8000c101120 */
[----:B----4-:R-:W-:Y:S01]  /*9ca10*/  @P5 STG.E.U8 desc[UR32][R24.64], R2 ;  /* 0x0000000218005986 */ /* 0x010fe2000c101120 */
[----:B0-----:R-:W-:-:S03]  /*9ca20*/  PRMT R0, R15, 0x7770, RZ ;  /* 0x000077700f007816 */ /* 0x001fc600000000ff */
[----:B------:R-:W3:Y:S04]  /*9ca30*/  LDL.LU.64 R26, [R1+0x2368] ;  /* 0x00236800011a7983 */ /* 0x000ee80000300a00 */
[----:B------:R0:W-:Y:S04]  /*9ca40*/  @P2 STG.E.U8 desc[UR32][R16.64], R5 ;  /* 0x0000000510002986 */ /* 0x0001e8000c101120 */
[----:B------:R1:W-:Y:S04]  /*9ca50*/  @P4 STG.E.U8 desc[UR32][R20.64], R0 ;  /* 0x0000000014004986 */ /* 0x0003e8000c101120 */
[----:B0-----:R-:W4:Y:S01]  /*9ca60*/  LDL.LU.64 R16, [R1+0x2388] ;  /* 0x0023880001107983 */ /* 0x001f220000300a00 */
[----:B-1----:R-:W-:-:S03]  /*9ca70*/  PRMT R0, R15, 0x7771, RZ ;  /* 0x000077710f007816 */ /* 0x002fc600000000ff */
[----:B------:R-:W4:Y:S04]  /*9ca80*/  LDL.LU.64 R4, [R1+0x2380] ;  /* 0x0023800001047983 */ /* 0x000f280000300a00 */
[----:B------:R-:W4:Y:S04]  /*9ca90*/  LDL.LU.64 R24, [R1+0x2390] ;  /* 0x0023900001187983 */ /* 0x000f280000300a00 */
[----:B------:R-:W4:Y:S04]  /*9caa0*/  LDL.LU.64 R20, [R1+0x2378] ;  /* 0x0023780001147983 */ /* 0x000f280000300a00 */
[----:B------:R-:W4:Y:S01]  /*9cab0*/  LDL.LU R18, [R1+0x38] ;  /* 0x0000380001127983 */ /* 0x000f220000300800 */
[----:B--2---:R-:W-:-:S02]  /*9cac0*/  ISETP.LT.AND P5, PT, R3, UR4, !P0 ;  /* 0x0000000403007c0c */ /* 0x004fc4000c7a1270 */
[----:B------:R-:W-:Y:S01]  /*9cad0*/  ISETP.LT.AND P6, PT, R23, UR5, !P0 ;  /* 0x0000000517007c0c */ /* 0x000fe2000c7c1270 */
[----:B------:R-:W-:Y:S01]  /*9cae0*/  ULDC UR4, c[0x0][0x228] ;  /* 0x00008a0000047ab9 */ /* 0x000fe20000000800 */
[----:B------:R-:W-:-:S09]  /*9caf0*/  ULDC UR5, c[0x0][0x228] ;  /* 0x00008a0000057ab9 */ /* 0x000fd20000000800 */
[----:B------:R0:W-:Y:S04]  /*9cb00*/  @P5 STG.E.U8 desc[UR32][R10.64], R0 ;  /* 0x000000000a005986 */ /* 0x0001e8000c101120 */
[----:B0-----:R-:W2:Y:S01]  /*9cb10*/  LDL.LU.64 R10, [R1+0x2448] ;  /* 0x00244800010a7983 */ /* 0x001ea20000300a00 */
[----:B------:R-:W-:Y:S01]  /*9cb20*/  ISETP.LT.AND P2, PT, R8, UR4, !P0 ;  /* 0x0000000408007c0c */ /* 0x000fe2000c741270 */
[----:B------:R-:W-:Y:S01]  /*9cb30*/  ULDC UR4, c[0x0][0x228] ;  /* 0x00008a0000047ab9 */ /* 0x000fe20000000800 */
[----:B------:R-:W-:Y:S02]  /*9cb40*/  PRMT R2, R15, 0x7772, RZ ;  /* 0x000077720f027816 */ /* 0x000fe400000000ff */
[----:B------:R-:W-:Y:S02]  /*9cb50*/  ISETP.LT.AND P4, PT, R9, UR5, !P0 ;  /* 0x0000000509007c0c */ /* 0x000fe4000c781270 */
[----:B------:R-:W-:Y:S01]  /*9cb60*/  PRMT R0, R15, 0x7773, RZ ;  /* 0x000077730f007816 */ /* 0x000fe200000000ff */
[----:B------:R-:W-:Y:S01]  /*9cb70*/  ULDC UR5, c[0x0][0x228] ;  /* 0x00008a0000057ab9 */ /* 0x000fe20000000800 */
[----:B------:R0:W-:Y:S05]  /*9cb80*/  @P6 STG.E.U8 desc[UR32][R6.64], R2 ;  /* 0x0000000206006986 */ /* 0x0001ea000c101120 */
[----:B------:R1:W-:Y:S01]  /*9cb90*/  @P2 STG.E.U8 desc[UR32][R28.64], R0 ;  /* 0x000000001c002986 */ /* 0x0003e2000c101120 */
[----:B0-----:R-:W-:-:S03]  /*9cba0*/  PRMT R2, R22, 0x7770, RZ ;  /* 0x0000777016027816 */ /* 0x001fc600000000ff */
[----:B------:R-:W4:Y:S04]  /*9cbb0*/  LDL.LU.64 R6, [R1+0x2440] ;  /* 0x0024400001067983 */ /* 0x000f280000300a00 */
[----:B------:R-:W4:Y:S01]  /*9cbc0*/  LDL.LU.64 R14, [R1+0x23a0] ;  /* 0x0023a000010e7983 */ /* 0x000f220000300a00 */
[----:B-1----:R-:W-:-:S03]  /*9cbd0*/  PRMT R0, R22, 0x7771, RZ ;  /* 0x0000777116007816 */ /* 0x002fc600000000ff */
[----:B------:R-:W4:Y:S04]  /*9cbe0*/  LDL.LU.64 R28, [R1+0x23a8] ;  /* 0x0023a800011c7983 */ /* 0x000f280000300a00 */
[----:B---3--:R0:W-:Y:S02]  /*9cbf0*/  @P4 STG.E.U8 desc[UR32][R26.64], R2 ;  /* 0x000000021a004986 */ /* 0x0081e4000c101120 */
[----:B0-----:R-:W-:Y:S02]  /*9cc00*/  PRMT R2, R22, 0x7772, RZ ;  /* 0x0000777216027816 */ /* 0x001fe400000000ff */
[----:B------:R-:W3:Y:S01]  /*9cc10*/  LDL.LU.64 R26, [R1+0x23b8] ;  /* 0x0023b800011a7983 */ /* 0x000ee20000300a00 */
[----:B--2---:R-:W-:Y:S01]  /*9cc20*/  ISETP.LT.AND P5, PT, R10, UR4, !P0 ;  /* 0x000000040a007c0c */ /* 0x004fe2000c7a1270 */
[----:B------:R-:W-:Y:S01]  /*9cc30*/  ULDC UR4, c[0x0][0x228] ;  /* 0x00008a0000047ab9 */ /* 0x000fe20000000800 */
[----:B------:R-:W-:-:S02]  /*9cc40*/  ISETP.LT.AND P6, PT, R11, UR5, !P0 ;  /* 0x000000050b007c0c */ /* 0x000fc4000c7c1270 */
[----:B------:R-:W-:Y:S01]  /*9cc50*/  ISETP.LT.AND P0, PT, R12, UR4, !P0 ;  /* 0x000000040c007c0c */ /* 0x000fe2000c701270 */
[----:B------:R-:W-:Y:S01]  /*9cc60*/  ULDC UR4, c[0x0][0x228] ;  /* 0x00008a0000047ab9 */ /* 0x000fe20000000800 */
[----:B------:R-:W-:-:S07]  /*9cc70*/  ULDC UR5, c[0x0][0x228] ;  /* 0x00008a0000057ab9 */ /* 0x000fce0000000800 */
[----:B----4-:R0:W-:Y:S04]  /*9cc80*/  @P5 STG.E.U8 desc[UR32][R16.64], R0 ;  /* 0x0000000010005986 */ /* 0x0101e8000c101120 */
[----:B------:R-:W-:Y:S01]  /*9cc90*/  @P6 STG.E.U8 desc[UR32][R4.64], R2 ;  /* 0x0000000204006986 */ /* 0x000fe2000c101120 */
[----:B0-----:R-:W-:-:S03]  /*9cca0*/  PRMT R0, R22, 0x7773, RZ ;  /* 0x0000777316007816 */ /* 0x001fc600000000ff */
[----:B------:R-:W2:Y:S04]  /*9ccb0*/  LDL.LU.64 R16, [R1+0x23b0] ;  /* 0x0023b00001107983 */ /* 0x000ea80000300a00 */
[----:B------:R0:W-:Y:S04]  /*9ccc0*/  @P0 STG.E.U8 desc[UR32][R24.64], R0 ;  /* 0x0000000018000986 */ /* 0x0001e8000c101120 */
[----:B0-----:R-:W4:Y:S01]  /*9ccd0*/  LDL.LU.64 R24, [R1+0x23e8] ;  /* 0x0023e80001187983 */ /* 0x001f220000300a00 */
[----:B------:R-:W-:Y:S01]  /*9cce0*/  ISETP.LT.AND P2, PT, R13, UR4, !P3 ;  /* 0x000000040d007c0c */ /* 0x000fe2000df41270 */
[----:B------:R-:W-:Y:S01]  /*9ccf0*/  ULDC UR4, c[0x0][0x228] ;  /* 0x00008a0000047ab9 */ /* 0x000fe20000000800 */
[----:B------:R-:W-:-:S02]  /*9cd00*/  PRMT R2, R18, 0x7770, RZ ;  /* 0x0000777012027816 */ /* 0x000fc400000000ff */
[----:B------:R-:W-:Y:S01]  /*9cd10*/  ISETP.LT.AND P4, PT, R3, UR4, !P3 ;  /* 0x0000000403007c0c */ /* 0x000fe2000df81270 */
[----:B------:R-:W-:Y:S01]  /*9cd20*/  ULDC UR4, c[0x0][0x228] ;  /* 0x00008a0000047ab9 */ /* 0x000fe20000000800 */
[----:B------:R-:W-:Y:S01]  /*9cd30*/  ISETP.LT.AND P5, PT, R23, UR5, !P3 ;  /* 0x0000000517007c0c */ /* 0x000fe2000dfa1270 */
[----:B------:R-:W-:Y:S01]  /*9cd40*/  VIADD R0, R19, 0x7f ;  /* 0x0000007f13007836 */ /* 0x000fe20000000000 */
[----:B------:R-:W-:-:S05]  /*9cd50*/  ULDC UR5, c[0x0][0x228] ;  /* 0x00008a0000057ab9 */ /* 0x000fca0000000800 */
[----:B------:R-:W-:Y:S01]  /*9cd60*/  @P2 STG.E.U8 desc[UR32][R20.64], R2 ;  /* 0x0000000214002986 */ /* 0x000fe2000c101120 */
[----:B------:R-:W-:Y:S01]  /*9cd70*/  ISETP.LT.AND P2, PT, R8, UR4, !P3 ;  /* 0x0000000408007c0c */ /* 0x000fe2000df41270 */
[----:B------:R-:W-:Y:S01]  /*9cd80*/  ULDC UR4, c[0x0][0x228] ;  /* 0x00008a0000047ab9 */ /* 0x000fe20000000800 */
[----:B------:R-:W-:Y:S02]  /*9cd90*/  ISETP.GE.AND P0, PT, R0, UR7, PT ;  /* 0x0000000700007c0c */ /* 0x000fe4000bf06270 */
[C---:B------:R-:W-:Y:S01]  /*9cda0*/  PRMT R0, R18.reuse, 0x7772, RZ ;  /* 0x0000777212007816 */ /* 0x040fe200000000ff */
[----:B----4-:R0:W-:Y:S04]  /*9cdb0*/  STL.64 [R1+0x2438], R24 ;  /* 0x0024381801007387 */ /* 0x0101e80000100a00 */
[----:B0-----:R-:W4:Y:S01]  /*9cdc0*/  LDL.LU.64 R24, [R1+0x23c8] ;  /* 0x0023c80001187983 */ /* 0x001f220000300a00 */
[----:B------:R-:W-:-:S02]  /*9cdd0*/  PRMT R2, R18, 0x7771, RZ ;  /* 0x0000777112027816 */ /* 0x000fc400000000ff */
[----:B------:R-:W-:Y:S01]  /*9cde0*/  ISETP.LT.AND P6, PT, R9, UR4, !P3 ;  /* 0x0000000409007c0c */ /* 0x000fe2000dfc1270 */
[----:B------:R-:W-:Y:S01]  /*9cdf0*/  ULDC UR4, c[0x0][0x228] ;  /* 0x00008a0000047ab9 */ /* 0x000fe20000000800 */
[----:B------:R-:W4:Y:S04]  /*9ce00*/  LDL.LU.64 R20, [R1+0x23e0] ;  /* 0x0023e00001147983 */ /* 0x000f280000300a00 */
[----:B------:R0:W-:Y:S04]  /*9ce10*/  @P4 STG.E.U8 desc[UR32][R14.64], R2 ;  /* 0x000000020e004986 */ /* 0x0001e8000c101120 */
[----:B------:R1:W-:Y:S04]  /*9ce20*/  @P5 STG.E.U8 desc[UR32][R28.64], R0 ;  /* 0x000000001c005986 */ /* 0x0003e8000c101120 */
[----:B------:R-:W4:Y:S01]  /*9ce30*/  LDL.LU R4, [R1+0x5c] ;  /* 0x00005c0001047983 */ /* 0x000f220000300800 */
[----:B0-----:R-:W-:-:S02]  /*9ce40*/  PRMT R2, R18, 0x7773, RZ ;  /* 0x0000777312027816 */ /* 0x001fc400000000ff */
[----:B-1----:R-:W-:Y:S01]  /*9ce50*/  PRMT R0, R6, 0x7770, RZ ;  /* 0x0000777006007816 */ /* 0x002fe200000000ff */
[----:B------:R-:W4:Y:S04]  /*9ce60*/  LDL.LU.64 R18, [R1+0x23c0] ;  /* 0x0023c00001127983 */ /* 0x000f280000300a00 */
[----:B---3--:R-:W-:Y:S01]  /*9ce70*/  @P2 STG.E.U8 desc[UR32][R26.64], R2 ;  /* 0x000000021a002986 */ /* 0x008fe2000c101120 */
[----:B------:R-:W-:-:S03]  /*9ce80*/  ISETP.LT.AND P2, PT, R10, UR4, !P3 ;  /* 0x000000040a007c0c */ /* 0x000fc6000df41270 */
[----:B--2---:R0:W-:Y:S01]  /*9ce90*/  @P6 STG.E.U8 desc[UR32][R16.64], R0 ;  /* 0x0000000010006986 */ /* 0x0041e2000c101120 */
[----:B------:R-:W-:Y:S01]  /*9cea0*/  ULDC UR4, c[0x0][0x228] ;  /* 0x00008a0000047ab9 */ /* 0x000fe20000000800 */
[----:B0-----:R-:W-:Y:S02]  /*9ceb0*/  PRMT R0, R6, 0x7771, RZ ;  /* 0x0000777106007816 */ /* 0x001fe400000000ff */
[----:B------:R-:W2:Y:S04]  /*9cec0*/  LDL.LU.64 R16, [R1+0x23d8] ;  /* 0x0023d80001107983 */ /* 0x000ea80000300a00 */
[----:B------:R-:W3:Y:S04]  /*9ced0*/  LDL.LU.64 R14, [R1+0x23f0] ;  /* 0x0023f000010e7983 */ /* 0x000ee80000300a00 */
[----:B------:R-:W3:Y:S04]  /*9cee0*/  LDL.LU R22, [R1+0x4c] ;  /* 0x00004c0001167983 */ /* 0x000ee80000300800 */
[----:B------:R-:W3:Y:S04]  /*9cef0*/  LDL.LU.64 R28, [R1+0x2400] ;  /* 0x00240000011c7983 */ /* 0x000ee80000300a00 */
[----:B------:R-:W3:Y:S04]  /*9cf00*/  LDL.LU.64 R26, [R1+0x23f8] ;  /* 0x0023f800011a7983 */ /* 0x000ee80000300a00 */
[----:B----4-:R0:W-:Y:S04]  /*9cf10*/  @P2 STG.E.U8 desc[UR32][R24.64], R0 ;  /* 0x0000000018002986 */ /* 0x0101e8000c101120 */
[----:B0-----:R-:W4:Y:S01]  /*9cf20*/  LDL.LU.64 R24, [R1+0x2438] ;  /* 0x0024380001187983 */ /* 0x001f220000300a00 */
[----:B------:R-:W-:Y:S01]  /*9cf30*/  ISETP.LT.AND P4, PT, R11, UR4, !P3 ;  /* 0x000000040b007c0c */ /* 0x000fe2000df81270 */
[----:B------:R-:W-:Y:S01]  /*9cf40*/  ULDC UR4, c[0x0][0x228] ;  /* 0x00008a0000047ab9 */ /* 0x000fe20000000800 */
[----:B------:R-:W-:-:S02]  /*9cf50*/  ISETP.LT.AND P3, PT, R12, UR5, !P3 ;  /* 0x000000050c007c0c */ /* 0x000fc4000df61270 */
[----:B------:R-:W-:Y:S01]  /*9cf60*/  ISETP.LT.AND P6, PT, R13, UR4, !P1 ;  /* 0x000000040d007c0c */ /* 0x000fe2000cfc1270 */
[----:B------:R-:W-:Y:S01]  /*9cf70*/  ULDC UR4, c[0x0][0x228] ;  /* 0x00008a0000047ab9 */ /* 0x000fe20000000800 */
[C---:B------:R-:W-:Y:S02]  /*9cf80*/  PRMT R2, R6.reuse, 0x7772, RZ ;  /* 0x0000777206027816 */ /* 0x040fe400000000ff */
[----:B------:R-:W-:Y:S02]  /*9cf90*/  ISETP.LT.AND P2, PT, R3, UR4, !P1 ;  /* 0x0000000403007c0c */ /* 0x000fe4000cf41270 */
[----:B------:R-:W-:Y:S02]  /*9cfa0*/  PRMT R6, R6, 0x7773, RZ ;  /* 0x0000777306067816 */ /* 0x000fe400000000ff */
[C---:B------:R-:W-:Y:S02]  /*9cfb0*/  PRMT R0, R4.reuse, 0x7770, RZ ;  /* 0x0000777004007816 */ /* 0x040fe400000000ff */
[----:B------:R-:W-:Y:S01]  /*9cfc0*/  ISETP.LT.AND P5, PT, R13, UR6, !P0 ;  /* 0x000000060d007c0c */ /* 0x000fe2000c7a1270 */
[----:B------:R-:W-:Y:S01]  /*9cfd0*/  ULDC UR4, c[0x0][0x228] ;  /* 0x00008a0000047ab9 */ /* 0x000fe20000000800 */
[----:B------:R-:W-:Y:S01]  /*9cfe0*/  ULDC UR5, c[0x0][0x228] ;  /* 0x00008a0000057ab9 */ /* 0x000fe20000000800 */
[----:B----4-:R0:W-:Y:S04]  /*9cff0*/  @P4 STG.E.U8 desc[UR32][R24.64], R2 ;  /* 0x0000000218004986 */ /* 0x0101e8000c101120 */
[----:B------:R1:W-:Y:S04]  /*9d000*/  @P3 STG.E.U8 desc[UR32][R20.64], R6 ;  /* 0x0000000614003986 */ /* 0x0003e8000c101120 */
[----:B------:R4:W-:Y:S04]  /*9d010*/  @P6 STG.E.U8 desc[UR32][R18.64], R0 ;  /* 0x0000000012006986 */ /* 0x0009e8000c101120 */
[----:B0-----:R-:W3:Y:S04]  /*9d020*/  LDL.LU.64 R24, [R1+0x2410] ;  /* 0x0024100001187983 */ /* 0x001ee80000300a00 */
[----:B-1----:R-:W3:Y:S04]  /*9d030*/  LDL.LU.64 R20, [R1+0x2408] ;  /* 0x0024080001147983 */ /* 0x002ee80000300a00 */
[----:B----4-:R-:W4:Y:S01]  /*9d040*/  LDL.LU.64 R18, [R1+0x23d0] ;  /* 0x0023d00001127983 */ /* 0x010f220000300a00 */
[----:B------:R-:W-:-:S03]  /*9d050*/  PRMT R0, R4, 0x7771, RZ ;  /* 0x0000777104007816 */ /* 0x000fc600000000ff */
[----:B------:R-:W4:Y:S04]  /*9d060*/  LDL.LU R13, [R1+0x3c] ;  /* 0x00003c00010d7983 */ /* 0x000f280000300800 */
[----:B--2---:R0:W-:Y:S04]  /*9d070*/  @P2 STG.E.U8 desc[UR32][R16.64], R0 ;  /* 0x0000000010002986 */ /* 0x0041e8000c101120 */
[----:B0-----:R-:W2:Y:S01]  /*9d080*/  LDL.LU.64 R16, [R1+0x2398] ;  /* 0x0023980001107983 */ /* 0x001ea20000300a00 */
[----:B------:R-:W-:Y:S01]  /*9d090*/  ISETP.LT.AND P3, PT, R23, UR4, !P1 ;  /* 0x0000000417007c0c */ /* 0x000fe2000cf61270 */
[----:B------:R-:W-:-:S02]  /*9d0a0*/  ULDC UR4, c[0x0][0x228] ;  /* 0x00008a0000047ab9 */ /* 0x000fc40000000800 */
[----:B------:R-:W-:Y:S02]  /*9d0b0*/  ISETP.LT.AND P4, PT, R8, UR4, !P1 ;  /* 0x0000000408007c0c */ /* 0x000fe4000cf81270 */
[----:B------:R-:W-:Y:S02]  /*9d0c0*/  ISETP.LT.AND P6, PT, R9, UR5, !P1 ;  /* 0x0000000509007c0c */ /* 0x000fe4000cfc1270 */
[C---:B------:R-:W-:Y:S01]  /*9d0d0*/  PRMT R0, R4.reuse, 0x7772, RZ ;  /* 0x0000777204007816 */ /* 0x040fe200000000ff */
[----:B------:R-:W-:Y:S01]  /*9d0e0*/  ULDC UR4, c[0x0][0x228] ;  /* 0x00008a0000047ab9 */ /* 0x000fe20000000800 */
[----:B------:R-:W-:Y:S02]  /*9d0f0*/  PRMT R2, R4, 0x7773, RZ ;  /* 0x0000777304027816 */ /* 0x000fe400000000ff */
[----:B------:R-:W-:Y:S01]  /*9d100*/  ISETP.LT.AND P2, PT, R3, UR4, !P0 ;  /* 0x0000000403007c0c */ /* 0x000fe2000c741270 */
[----:B------:R-:W-:Y:S01]  /*9d110*/  ULDC UR4, c[0x0][0x228] ;  /* 0x00008a0000047ab9 */ /* 0x000fe20000000800 */
[----:B------:R-:W-:Y:S01]  /*9d120*/  ULDC UR5, c[0x0][0x228] ;  /* 0x00008a0000057ab9 */ /* 0x000fe20000000800 */
[----:B---3--:R0:W-:Y:S01]  /*9d130*/  @P3 STG.E.U8 desc[UR32][R14.64], R0 ;  /* 0x000000000e003986 */ /* 0x0081e2000c101120 */
[----:B------:R-:W-:Y:S01]  /*9d140*/  ISETP.LT.AND P3, PT, R10, UR4, !P1 ;  /* 0x000000040a007c0c */ /* 0x000fe2000cf61270 */
[----:B------:R-:W-:-:S02]  /*9d150*/  ULDC UR4, c[0x0][0x228] ;  /* 0x00008a0000047ab9 */ /* 0x000fc40000000800 */
[----:B------:R1:W-:Y:S01]  /*9d160*/  @P4 STG.E.U8 desc[UR32][R28.64], R2 ;  /* 0x000000021c004986 */ /* 0x0003e2000c101120 */
[----:B------:R-:W-:Y:S01]  /*9d170*/  ISETP.LT.AND P4, PT, R11, UR4, !P1 ;  /* 0x000000040b007c0c */ /* 0x000fe2000cf81270 */
[----:B------:R-:W-:Y:S02]  /*9d180*/  ULDC UR4, c[0x0][0x228] ;  /* 0x00008a0000047ab9 */ /* 0x000fe40000000800 */
[----:B------:R-:W-:Y:S01]  /*9d190*/  ISETP.LT.AND P1, PT, R12, UR4, !P1 ;  /* 0x000000040c007c0c */ /* 0x000fe2000cf21270 */
[----:B------:R-:W-:Y:S01]  /*9d1a0*/  ULDC UR4, c[0x0][0x228] ;  /* 0x00008a0000047ab9 */ /* 0x000fe20000000800 */
[----:B0-----:R-:W-:-:S05]  /*9d1b0*/  PRMT R0, R22, 0x7770, RZ ;  /* 0x0000777016007816 */ /* 0x001fca00000000ff */
[----:B------:R0:W-:Y:S01]  /*9d1c0*/  @P6 STG.E.U8 desc[UR32][R26.64], R0 ;  /* 0x000000001a006986 */ /* 0x0001e2000c101120 */
[C---:B-1----:R-:W-:Y:S02]  /*9d1d0*/  PRMT R2, R22.reuse, 0x7772, RZ ;  /* 0x0000777216027816 */ /* 0x042fe400000000ff */
[C---:B------:R-:W-:Y:S02]  /*9d1e0*/  PRMT R3, R22.reuse, 0x7773, RZ ;  /* 0x0000777316037816 */ /* 0x040fe400000000ff */
[----:B0-----:R-:W-:-:S05]  /*9d1f0*/  PRMT R0, R22, 0x7771, RZ ;  /* 0x0000777116007816 */ /* 0x001fca00000000ff */
[----:B------:R0:W-:Y:S01]  /*9d200*/  @P3 STG.E.U8 desc[UR32][R24.64], R0 ;  /* 0x0000000018003986 */ /* 0x0001e2000c101120 */
[----:B------:R-:W-:Y:S01]  /*9d210*/  ISETP.LT.AND P3, PT, R8, UR4, !P0 ;  /* 0x0000000408007c0c */ /* 0x000fe2000c761270 */
[----:B------:R-:W-:Y:S02]  /*9d220*/  ULDC UR4, c[0x0][0x228] ;  /* 0x00008a0000047ab9 */ /* 0x000fe40000000800 */
[----:B------:R1:W-:Y:S01]  /*9d230*/  @P4 STG.E.U8 desc[UR32][R20.64], R2 ;  /* 0x0000000214004986 */ /* 0x0003e2000c101120 */
[----:B------:R-:W-:Y:S02]  /*9d240*/  ISETP.LT.AND P4, PT, R9, UR4, !P0 ;  /* 0x0000000409007c0c */ /* 0x000fe4000c781270 */
[----:B----4-:R-:W-:Y:S01]  /*9d250*/  PRMT R4, R13, 0x7770, RZ ;  /* 0x000077700d047816 */ /* 0x010fe200000000ff */
[----:B------:R-:W-:Y:S01]  /*9d260*/  ULDC UR4, c[0x0][0x228] ;  /* 0x00008a0000047ab9 */ /* 0x000fe20000000800 */
[----:B------:R3:W-:Y:S01]  /*9d270*/  @P1 STG.E.U8 desc[UR32][R18.64], R3 ;  /* 0x0000000312001986 */ /* 0x0007e2000c101120 */
[----:B------:R-:W-:-:S03]  /*9d280*/  ISETP.LT.AND P1, PT, R10, UR4, !P0 ;  /* 0x000000040a007c0c */ /* 0x000fc6000c721270 */
[----:B------:R4:W5:Y:S01]  /*9d290*/  LDL.LU R8, [R1+0x2434] ;  /* 0x0024340001087983 */ /* 0x0009620000300800 */
[----:B------:R-:W-:-:S03]  /*9d2a0*/  ULDC UR4, c[0x0][0x228] ;  /* 0x00008a0000047ab9 */ /* 0x000fc60000000800 */
[----:B------:R4:W5:Y:S04]  /*9d2b0*/  LDL.LU R9, [R1+0x2430] ;  /* 0x0024300001097983 */ /* 0x0009680000300800 */
[----:B------:R-:W4:Y:S04]  /*9d2c0*/  LDL.LU R10, [R1+0x242c] ;  /* 0x00242c00010a7983 */ /* 0x000f280000300800 */
[----:B--2---:R2:W-:Y:S01]  /*9d2d0*/  @P5 STG.E.U8 desc[UR32][R16.64], R4 ;  /* 0x0000000410005986 */ /* 0x0045e2000c101120 */
[----:B------:R-:W-:-:S03]  /*9d2e0*/  ISETP.LT.AND P5, PT, R11, UR4, !P0 ;  /* 0x000000040b007c0c */ /* 0x000fc6000c7a1270 */
[----:B------:R-:W4:Y:S01]  /*9d2f0*/  LDL.LU R11, [R1+0x2428] ;  /* 0x00242800010b7983 */ /* 0x000f220000300800 */
[----:B------:R-:W-:Y:S02]  /*9d300*/  ISETP.LT.AND P6, PT, R23, UR5, !P0 ;  /* 0x0000000517007c0c */ /* 0x000fe4000c7c1270 */
[C---:B0-----:R-:W-:Y:S02]  /*9d310*/  PRMT R0, R13.reuse, 0x7771, RZ ;  /* 0x000077710d007816 */ /* 0x041fe400000000ff */
[C---:B------:R-:W-:Y:S02]  /*9d320*/  PRMT R5, R13.reuse, 0x7772, RZ ;  /* 0x000077720d057816 */ /* 0x040fe400000000ff */
[----:B-1----:R-:W-:Y:S01]  /*9d330*/  PRMT R2, R13, 0x7773, RZ ;  /* 0x000077730d027816 */ /* 0x002fe200000000ff */
[----:B------:R-:W4:Y:S04]  /*9d340*/  LDL.LU.64 R24, [R1+0x5a0] ;  /* 0x0005a00001187983 */ /* 0x000f280000300a00 */
[----:B------:R-:W4:Y:S04]  /*9d350*/  LDL.LU.64 R22, [R1+0x598] ;  /* 0x0005980001167983 */ /* 0x000f280000300a00 */
[----:B------:R-:W4:Y:S04]  /*9d360*/  LDL.LU.64 R20, [R1+0x590] ;  /* 0x0005900001147983 */ /* 0x000f280000300a00 */
[----:B---3--:R-:W3:Y:S04]  /*9d370*/  LDL.LU.64 R18, [R1+0x588] ;  /* 0x0005880001127983 */ /* 0x008ee80000300a00 */
[----:B--2---:R-:W2:Y:S01]  /*9d380*/  LDL.LU.64 R16, [R1+0x580] ;  /* 0x0005800001107983 */ /* 0x004ea20000300a00 */
[----:B------:R-:W-:-:S02]  /*9d390*/  ISETP.LT.AND P0, PT, R12, UR4, !P0 ;  /* 0x000000040c007c0c */ /* 0x000fc4000c701270 */
[C---:B------:R-:W-:Y:S02]  /*9d3a0*/  PRMT R3, R7.reuse, 0x7770, RZ ;  /* 0x0000777007037816 */ /* 0x040fe400000000ff */
[C---:B------:R-:W-:Y:S02]  /*9d3b0*/  PRMT R4, R7.reuse, 0x7771, RZ ;  /* 0x0000777107047816 */ /* 0x040fe400000000ff */
[C---:B------:R-:W-:Y:S02]  /*9d3c0*/  PRMT R13, R7.reuse, 0x7772, RZ ;  /* 0x00007772070d7816 */ /* 0x040fe400000000ff */
[----:B------:R-:W-:Y:S01]  /*9d3d0*/  PRMT R7, R7, 0x7773, RZ ;  /* 0x0000777307077816 */ /* 0x000fe200000000ff */
[----:B----4-:R0:W-:Y:S04]  /*9d3e0*/  @P2 STG.E.U8 desc[UR32][R24.64], R0 ;  /* 0x0000000018002986 */ /* 0x0101e8000c101120 */
[----:B------:R0:W-:Y:S04]  /*9d3f0*/  @P6 STG.E.U8 desc[UR32][R22.64], R5 ;  /* 0x0000000516006986 */ /* 0x0001e8000c101120 */
[----:B------:R0:W-:Y:S04]  /*9d400*/  @P3 STG.E.U8 desc[UR32][R20.64], R2 ;  /* 0x0000000214003986 */ /* 0x0001e8000c101120 */
[----:B---3--:R0:W-:Y:S04]  /*9d410*/  @P4 STG.E.U8 desc[UR32][R18.64], R3 ;  /* 0x0000000312004986 */ /* 0x0081e8000c101120 */
[----:B--2---:R0:W-:Y:S04]  /*9d420*/  @P1 STG.E.U8 desc[UR32][R16.64], R4 ;  /* 0x0000000410001986 */ /* 0x0041e8000c101120 */
[----:B------:R0:W-:Y:S01]  /*9d430*/  @P5 STG.E.U8 desc[UR32][R10.64], R13 ;  /* 0x0000000d0a005986 */ /* 0x0001e2000c101120 */
[----:B------:R-:W-:Y:S05]  /*9d440*/  @!P0 EXIT ;  /* 0x000000000000894d */ /* 0x000fea0003800000 */
[----:B-----5:R-:W-:Y:S01]  /*9d450*/  STG.E.U8 desc[UR32][R8.64], R7 ;  /* 0x0000000708007986 */ /* 0x020fe2000c101120 */
[----:B------:R-:W-:Y:S05]  /*9d460*/  EXIT ;  /* 0x000000000000794d */ /* 0x000fea0003800000 */
.L_x_3:
[----:B------:R-:W-:-:S00]  /*9d470*/  BRA `(.L_x_3) ;  /* 0xfffffffc00fc7947 */ /* 0x000fc0000383ffff */
[----:B------:R-:W-:-:S00]  /*9d480*/  NOP ;  /* 0x0000000000007918 */ /* 0x000fc00000000000 */
[----:B------:R-:W-:-:S00]  /*9d490*/  NOP ;  /* 0x0000000000007918 */ /* 0x000fc00000000000 */
[----:B------:R-:W-:-:S00]  /*9d4a0*/  NOP ;  /* 0x0000000000007918 */ /* 0x000fc00000000000 */
[----:B------:R-:W-:-:S00]  /*9d4b0*/  NOP ;  /* 0x0000000000007918 */ /* 0x000fc00000000000 */
[----:B------:R-:W-:-:S00]  /*9d4c0*/  NOP ;  /* 0x0000000000007918 */ /* 0x000fc00000000000 */
[----:B------:R-:W-:-:S00]  /*9d4d0*/  NOP ;  /* 0x0000000000007918 */ /* 0x000fc00000000000 */
[----:B------:R-:W-:-:S00]  /*9d4e0*/  NOP ;  /* 0x0000000000007918 */ /* 0x000fc00000000000 */
[----:B------:R-:W-:-:S00]  /*9d4f0*/  NOP ;  /* 0x0000000000007918 */ /* 0x000fc00000000000 */
.L_x_4:


//--------------------- .nv.shared.matmul_kernel  --------------------------
	.section	.nv.shared.matmul_kernel,"aw",@nobits
	.sectionflags	@""
	.align	16
	.zero		1024


//--------------------- .nv.shared.reserved.0     --------------------------
	.section	.nv.shared.reserved.0,"aw",@nobits
	.weak		__nv_reservedSMEM_offset_0_alias
	.size		__nv_reservedSMEM_offset_0_alias, 0, 0
	.other		__nv_reservedSMEM_offset_0_alias,@"STO_CUDA_RESERVED_SHARED STV_DEFAULT"
__nv_reservedSMEM_offset_0_alias:
	.zero		0


//--------------------- .nv.constant0.matmul_kernel --------------------------
	.section	.nv.constant0.matmul_kernel,"a",@progbits
	.sectionflags	@""
	.align	4
.nv.constant0.matmul_kernel:
	.zero		608


//--------------------- SYMBOLS --------------------------

	.type		.nv.reservedSmem.offset0,@object
	.size		.nv.reservedSmem.offset0,0x4
